	.target	sm_90a

	.elftype	@"ET_EXEC"


//--------------------- .note.nv.tkinfo           --------------------------
	.section	.note.nv.tkinfo,"",@"SHT_NOTE"
	.sectionflags	@"SHF_NOTE_NV_TKINFO"
	.tkinfo
        /*0018*/ 	.word	0x00000002
        /*0030*/ 	.string	""
        /*0030*/ 	.string	"ptxas"
        /*0030*/ 	.string	"Cuda compilation tools, release 13.0, V13.0.88"
        /*0030*/ 	.string	"Build cuda_13.0.r13.0/compiler.36424714_0"
        /*0030*/ 	.string	"-v  -suppress-debug-info  -lineinfo  -arch sm_90a "



//--------------------- .note.nv.cuinfo           --------------------------
	.section	.note.nv.cuinfo,"",@"SHT_NOTE"
	.sectionflags	@"SHF_NOTE_NV_CUINFO"
        /*0018*/ 	.short	0x0002
        /*001a*/ 	.short	0x005a
        /*001c*/ 	.short	0x0082
	.zero		2


//--------------------- .nv.info                  --------------------------
	.section	.nv.info,"",@"SHT_CUDA_INFO"
	.align	4


	//----- nvinfo : EIATTR_REGCOUNT
	.align		4
        /*0000*/ 	.byte	0x04, 0x2f
        /*0002*/ 	.short	(.L_1 - .L_0)
	.align		4
.L_0:
        /*0004*/ 	.word	index@(matmul_kernel)
        /*0008*/ 	.word	0x00000020


	//----- nvinfo : EIATTR_FRAME_SIZE
	.align		4
.L_1:
        /*000c*/ 	.byte	0x04, 0x11
        /*000e*/ 	.short	(.L_3 - .L_2)
	.align		4
.L_2:
        /*0010*/ 	.word	index@(matmul_kernel)
        /*0014*/ 	.word	0x00000e18


	//----- nvinfo : EIATTR_MIN_STACK_SIZE
	.align		4
.L_3:
        /*0018*/ 	.byte	0x04, 0x12
        /*001a*/ 	.short	(.L_5 - .L_4)
	.align		4
.L_4:
        /*001c*/ 	.word	index@(matmul_kernel)
        /*0020*/ 	.word	0x00000e18
.L_5:


//--------------------- .nv.compat                --------------------------
	.section	.nv.compat,"",@"SHT_CUDA_COMPAT_INFO"
	.align	4
        /*0000*/ 	.byte	0x02, 0x09, 0x01, 0x00, 0x02, 0x02, 0x01, 0x00, 0x02, 0x05, 0x05, 0x00, 0x03, 0x07, 0x01, 0x01
        /*0010*/ 	.byte	0x02, 0x03, 0x00, 0x00, 0x02, 0x06, 0x01, 0x00, 0x04, 0x0b, 0x08, 0x00, 0x00, 0x00, 0x00, 0x00
        /*0020*/ 	.byte	0x00, 0x00, 0x00, 0x00


//--------------------- .nv.info.matmul_kernel    --------------------------
	.section	.nv.info.matmul_kernel,"",@"SHT_CUDA_INFO"
	.sectionflags	@""
	.align	4


	//----- nvinfo : EIATTR_CUDA_API_VERSION
	.align		4
        /*0000*/ 	.byte	0x04, 0x37
        /*0002*/ 	.short	(.L_7 - .L_6)
.L_6:
        /*0004*/ 	.word	0x00000082


	//----- nvinfo : EIATTR_KPARAM_INFO
	.align		4
.L_7:
        /*0008*/ 	.byte	0x04, 0x17
        /*000a*/ 	.short	(.L_9 - .L_8)
.L_8:
        /*000c*/ 	.word	0x00000000
        /*0010*/ 	.short	0x000d
        /*0012*/ 	.short	0x0048
        /*0014*/ 	.byte	0x00, 0xf4, 0x21, 0x00


	//----- nvinfo : EIATTR_KPARAM_INFO
	.align		4
.L_9:
        /*0018*/ 	.byte	0x04, 0x17
        /*001a*/ 	.short	(.L_11 - .L_10)
.L_10:
        /*001c*/ 	.word	0x00000000
        /*0020*/ 	.short	0x000c
        /*0022*/ 	.short	0x0040
        /*0024*/ 	.byte	0x00, 0xf4, 0x21, 0x00


	//----- nvinfo : EIATTR_KPARAM_INFO
	.align		4
.L_11:
        /*0028*/ 	.byte	0x04, 0x17
        /*002a*/ 	.short	(.L_13 - .L_12)
.L_12:
        /*002c*/ 	.word	0x00000000
        /*0030*/ 	.short	0x000b
        /*0032*/ 	.short	0x0038
        /*0034*/ 	.byte	0x00, 0xf0, 0x11, 0x00


	//----- nvinfo : EIATTR_KPARAM_INFO
	.align		4
.L_13:
        /*0038*/ 	.byte	0x04, 0x17
        /*003a*/ 	.short	(.L_15 - .L_14)
.L_14:
        /*003c*/ 	.word	0x00000000
        /*0040*/ 	.short	0x000a
        /*0042*/ 	.short	0x0034
        /*0044*/ 	.byte	0x00, 0xf0, 0x11, 0x00


	//----- nvinfo : EIATTR_KPARAM_INFO
	.align		4
.L_15:
        /*0048*/ 	.byte	0x04, 0x17
        /*004a*/ 	.short	(.L_17 - .L_16)
.L_16:
        /*004c*/ 	.word	0x00000000
        /*0050*/ 	.short	0x0009
        /*0052*/ 	.short	0x0030
        /*0054*/ 	.byte	0x00, 0xf0, 0x11, 0x00


	//----- nvinfo : EIATTR_KPARAM_INFO
	.align		4
.L_17:
        /*0058*/ 	.byte	0x04, 0x17
        /*005a*/ 	.short	(.L_19 - .L_18)
.L_18:
        /*005c*/ 	.word	0x00000000
        /*0060*/ 	.short	0x0008
        /*0062*/ 	.short	0x002c
        /*0064*/ 	.byte	0x00, 0xf0, 0x11, 0x00


	//----- nvinfo : EIATTR_KPARAM_INFO
	.align		4
.L_19:
        /*0068*/ 	.byte	0x04, 0x17
        /*006a*/ 	.short	(.L_21 - .L_20)
.L_20:
        /*006c*/ 	.word	0x00000000
        /*0070*/ 	.short	0x0007
        /*0072*/ 	.short	0x0028
        /*0074*/ 	.byte	0x00, 0xf0, 0x11, 0x00


	//----- nvinfo : EIATTR_KPARAM_INFO
	.align		4
.L_21:
        /*0078*/ 	.byte	0x04, 0x17
        /*007a*/ 	.short	(.L_23 - .L_22)
.L_22:
        /*007c*/ 	.word	0x00000000
        /*0080*/ 	.short	0x0006
        /*0082*/ 	.short	0x0024
        /*0084*/ 	.byte	0x00, 0xf0, 0x11, 0x00


	//----- nvinfo : EIATTR_KPARAM_INFO
	.align		4
.L_23:
        /*0088*/ 	.byte	0x04, 0x17
        /*008a*/ 	.short	(.L_25 - .L_24)
.L_24:
        /*008c*/ 	.word	0x00000000
        /*0090*/ 	.short	0x0005
        /*0092*/ 	.short	0x0020
        /*0094*/ 	.byte	0x00, 0xf0, 0x11, 0x00


	//----- nvinfo : EIATTR_KPARAM_INFO
	.align		4
.L_25:
        /*0098*/ 	.byte	0x04, 0x17
        /*009a*/ 	.short	(.L_27 - .L_26)
.L_26:
        /*009c*/ 	.word	0x00000000
        /*00a0*/ 	.short	0x0004
        /*00a2*/ 	.short	0x001c
        /*00a4*/ 	.byte	0x00, 0xf0, 0x11, 0x00


	//----- nvinfo : EIATTR_KPARAM_INFO
	.align		4
.L_27:
        /*00a8*/ 	.byte	0x04, 0x17
        /*00aa*/ 	.short	(.L_29 - .L_28)
.L_28:
        /*00ac*/ 	.word	0x00000000
        /*00b0*/ 	.short	0x0003
        /*00b2*/ 	.short	0x0018
        /*00b4*/ 	.byte	0x00, 0xf0, 0x11, 0x00


	//----- nvinfo : EIATTR_KPARAM_INFO
	.align		4
.L_29:
        /*00b8*/ 	.byte	0x04, 0x17
        /*00ba*/ 	.short	(.L_31 - .L_30)
.L_30:
        /*00bc*/ 	.word	0x00000000
        /*00c0*/ 	.short	0x0002
        /*00c2*/ 	.short	0x0010
        /*00c4*/ 	.byte	0x00, 0xf4, 0x21, 0x00


	//----- nvinfo : EIATTR_KPARAM_INFO
	.align		4
.L_31:
        /*00c8*/ 	.byte	0x04, 0x17
        /*00ca*/ 	.short	(.L_33 - .L_32)
.L_32:
        /*00cc*/ 	.word	0x00000000
        /*00d0*/ 	.short	0x0001
        /*00d2*/ 	.short	0x0008
        /*00d4*/ 	.byte	0x00, 0xf4, 0x21, 0x00


	//----- nvinfo : EIATTR_KPARAM_INFO
	.align		4
.L_33:
        /*00d8*/ 	.byte	0x04, 0x17
        /*00da*/ 	.short	(.L_35 - .L_34)
.L_34:
        /*00dc*/ 	.word	0x00000000
        /*00e0*/ 	.short	0x0000
        /*00e2*/ 	.short	0x0000
        /*00e4*/ 	.byte	0x00, 0xf4, 0x21, 0x00


	//----- nvinfo : EIATTR_SPARSE_MMA_MASK
	.align		4
.L_35:
        /*00e8*/ 	.byte	0x03, 0x50
        /*00ea*/ 	.short	0x0000


	//----- nvinfo : EIATTR_MAXREG_COUNT
	.align		4
        /*00ec*/ 	.byte	0x03, 0x1b
        /*00ee*/ 	.short	0x00ff


	//----- nvinfo : EIATTR_NUM_BARRIERS
	.align		4
        /*00f0*/ 	.byte	0x02, 0x4c
        /*00f2*/ 	.byte	0x01
	.zero		1


	//----- nvinfo : EIATTR_ANNOTATIONS
	.align		4
        /*00f4*/ 	.byte	0x04, 0x55
        /*00f6*/ 	.short	(.L_37 - .L_36)


	//   ....[0]....
.L_36:
        /*00f8*/ 	.word	0x00000001
        /*00fc*/ 	.byte	0x60, 0x05, 0x00, 0x00, 0x01, 0x00, 0x00, 0x00, 0x70, 0x05, 0x00, 0x00, 0x01, 0x00, 0x00, 0x00
        /* <DEDUP_REMOVED lines=1694> */
        /*6aec*/ 	.byte	0xa0, 0xd4, 0x01, 0x00


	//----- nvinfo : EIATTR_MERCURY_ISA_VERSION
	.align		4
.L_37:
        /*6af0*/ 	.byte	0x03, 0x5f
        /*6af2*/ 	.short	0x0101


	//----- nvinfo : EIATTR_EXIT_INSTR_OFFSETS
	.align		4
        /*6af4*/ 	.byte	0x04, 0x1c
        /*6af6*/ 	.short	(.L_39 - .L_38)


	//   ....[0]....
.L_38:
        /*6af8*/ 	.word	0x0001d7f0


	//   ....[1]....
        /*6afc*/ 	.word	0x0001d820


	//----- nvinfo : EIATTR_REQNTID
	.align		4
.L_39:
        /*6b00*/ 	.byte	0x04, 0x10
        /*6b02*/ 	.short	(.L_41 - .L_40)
.L_40:
        /*6b04*/ 	.word	0x00000080
        /*6b08*/ 	.word	0x00000001
        /*6b0c*/ 	.word	0x00000001


	//----- nvinfo : EIATTR_CBANK_PARAM_SIZE
	.align		4
.L_41:
        /*6b10*/ 	.byte	0x03, 0x19
        /*6b12*/ 	.short	0x0050


	//----- nvinfo : EIATTR_PARAM_CBANK
	.align		4
        /*6b14*/ 	.byte	0x04, 0x0a
        /*6b16*/ 	.short	(.L_43 - .L_42)
	.align		4
.L_42:
        /*6b18*/ 	.word	index@(.nv.constant0.matmul_kernel)
        /*6b1c*/ 	.short	0x0210
        /*6b1e*/ 	.short	0x0050


	//----- nvinfo : EIATTR_SW_WAR
	.align		4
.L_43:
        /*6b20*/ 	.byte	0x04, 0x36
        /*6b22*/ 	.short	(.L_45 - .L_44)
.L_44:
        /*6b24*/ 	.word	0x00000008
.L_45:


//--------------------- .nv.callgraph             --------------------------
	.section	.nv.callgraph,"",@"SHT_CUDA_CALLGRAPH"
	.align	4
	.sectionentsize	8
	.align		4
        /*0000*/ 	.word	0x00000000
	.align		4
        /*0004*/ 	.word	0xffffffff
	.align		4
        /*0008*/ 	.word	0x00000000
	.align		4
        /*000c*/ 	.word	0xfffffffe
	.align		4
        /*0010*/ 	.word	0x00000000
	.align		4
        /*0014*/ 	.word	0xfffffffd
	.align		4
        /*0018*/ 	.word	0x00000000
	.align		4
        /*001c*/ 	.word	0xfffffffc


//--------------------- .text.matmul_kernel       --------------------------
	.section	.text.matmul_kernel,"ax",@progbits
	.align	128
        .global         matmul_kernel
        .type           matmul_kernel,@function
        .size           matmul_kernel,(.L_x_4 - matmul_kernel)
        .other          matmul_kernel,@"STO_CUDA_ENTRY STV_DEFAULT"
matmul_kernel:
.text.matmul_kernel:
[----:B------:R-:W0:Y:S08]  /*0000*/  LDC R1, c[0x0][0x28] ;  /* 0x00000a00ff017b82 */ /* 0x000e300000000800 */
[----:B------:R-:W1:Y:S01]  /*0010*/  LDC.64 R2, c[0x0][0x228] ;  /* 0x00008a00ff027b82 */ /* 0x000e620000000a00 */
[----:B------:R-:W2:Y:S01]  /*0020*/  S2R R14, SR_TID.X ;  /* 0x00000000000e7919 */ /* 0x000ea20000002100 */
[----:B0-----:R-:W-:Y:S01]  /*0030*/  VIADD R1, R1, 0xfffff1e8 ;  /* 0xfffff1e801017836 */ /* 0x001fe20000000000 */
[----:B------:R-:W-:Y:S01]  /*0040*/  ULDC.64 UR8, c[0x0][0x208] ;  /* 0x0000820000087ab9 */ /* 0x000fe20000000a00 */
[----:B------:R-:W-:Y:S01]  /*0050*/  ULDC UR6, c[0x0][0x230] ;  /* 0x00008c0000067ab9 */ /* 0x000fe20000000800 */
[----:B-1----:R-:W-:-:S05]  /*0060*/  VIADD R0, R3, 0x1ff ;  /* 0x000001ff03007836 */ /* 0x002fca0000000000 */
[----:B------:R-:W-:-:S04]  /*0070*/  SHF.R.S32.HI R5, RZ, 0x1f, R0 ;  /* 0x0000001fff057819 */ /* 0x000fc80000011400 */
[----:B------:R-:W-:Y:S02]  /*0080*/  LEA.HI R5, R5, R0, RZ, 0x9 ;  /* 0x0000000005057211 */ /* 0x000fe400078f48ff */
[----:B--2---:R-:W-:Y:S02]  /*0090*/  LOP3.LUT R29, R14, 0x60, RZ, 0xc0, !PT ;  /* 0x000000600e1d7812 */ /* 0x004fe400078ec0ff */
[----:B------:R-:W-:Y:S02]  /*00a0*/  SHF.R.S32.HI R0, RZ, 0x9, R5 ;  /* 0x00000009ff007819 */ /* 0x000fe40000011405 */
[----:B------:R-:W0:Y:S03]  /*00b0*/  S2R R5, SR_CTAID.X ;  /* 0x0000000000057919 */ /* 0x000e260000002500 */
[----:B------:R-:W-:-:S05]  /*00c0*/  IMAD.SHL.U32 R0, R0, 0x8, RZ ;  /* 0x0000000800007824 */ /* 0x000fca00078e00ff */
[-C--:B------:R-:W-:Y:S02]  /*00d0*/  IABS R9, R0.reuse ;  /* 0x0000000000097213 */ /* 0x080fe40000000000 */
[----:B------:R-:W-:Y:S02]  /*00e0*/  IABS R12, R0 ;  /* 0x00000000000c7213 */ /* 0x000fe40000000000 */
[----:B------:R-:W1:Y:S08]  /*00f0*/  I2F.RP R4, R9 ;  /* 0x0000000900047306 */ /* 0x000e700000209400 */
[----:B-1----:R-:W1:Y:S01]  /*0100*/  MUFU.RCP R4, R4 ;  /* 0x0000000400047308 */ /* 0x002e620000001000 */
[----:B0-----:R-:W-:Y:S01]  /*0110*/  IABS R10, R5 ;  /* 0x00000005000a7213 */ /* 0x001fe20000000000 */
[----:B-1----:R-:W-:-:S02]  /*0120*/  VIADD R6, R4, 0xffffffe ;  /* 0x0ffffffe04067836 */ /* 0x002fc40000000000 */
[----:B------:R-:W-:-:S04]  /*0130*/  IMAD.MOV R4, RZ, RZ, -R12 ;  /* 0x000000ffff047224 */ /* 0x000fc800078e0a0c */
[----:B------:R0:W1:Y:S02]  /*0140*/  F2I.FTZ.U32.TRUNC.NTZ R7, R6 ;  /* 0x0000000600077305 */ /* 0x000064000021f000 */
[----:B0-----:R-:W-:Y:S02]  /*0150*/  IMAD.MOV.U32 R6, RZ, RZ, RZ ;  /* 0x000000ffff067224 */ /* 0x001fe400078e00ff */
[----:B-1----:R-:W-:-:S04]  /*0160*/  IMAD.MOV R8, RZ, RZ, -R7 ;  /* 0x000000ffff087224 */ /* 0x002fc800078e0a07 */
[----:B------:R-:W-:Y:S02]  /*0170*/  IMAD R11, R8, R9, RZ ;  /* 0x00000009080b7224 */ /* 0x000fe400078e02ff */
[----:B------:R-:W-:Y:S02]  /*0180*/  IMAD.MOV.U32 R8, RZ, RZ, R10 ;  /* 0x000000ffff087224 */ /* 0x000fe400078e000a */
[----:B------:R-:W-:-:S06]  /*0190*/  IMAD.HI.U32 R7, R7, R11, R6 ;  /* 0x0000000b07077227 */ /* 0x000fcc00078e0006 */
[----:B------:R-:W-:-:S04]  /*01a0*/  IMAD.HI.U32 R7, R7, R8, RZ ;  /* 0x0000000807077227 */ /* 0x000fc800078e00ff */
[----:B------:R-:W-:-:S05]  /*01b0*/  IMAD R4, R7, R4, R8 ;  /* 0x0000000407047224 */ /* 0x000fca00078e0208 */
[----:B------:R-:W-:-:S13]  /*01c0*/  ISETP.GT.U32.AND P1, PT, R9, R4, PT ;  /* 0x000000040900720c */ /* 0x000fda0003f24070 */
[----:B------:R-:W-:Y:S02]  /*01d0*/  @!P1 IMAD.IADD R4, R4, 0x1, -R9 ;  /* 0x0000000104049824 */ /* 0x000fe400078e0a09 */
[----:B------:R-:W-:Y:S01]  /*01e0*/  @!P1 VIADD R7, R7, 0x1 ;  /* 0x0000000107079836 */ /* 0x000fe20000000000 */
[----:B------:R-:W-:Y:S02]  /*01f0*/  ISETP.NE.AND P1, PT, R0, RZ, PT ;  /* 0x000000ff0000720c */ /* 0x000fe40003f25270 */
[----:B------:R-:W-:Y:S02]  /*0200*/  ISETP.GE.U32.AND P0, PT, R4, R9, PT ;  /* 0x000000090400720c */ /* 0x000fe40003f06070 */
[----:B------:R-:W-:-:S04]  /*0210*/  LOP3.LUT R4, R5, R0, RZ, 0x3c, !PT ;  /* 0x0000000005047212 */ /* 0x000fc800078e3cff */
[----:B------:R-:W-:Y:S01]  /*0220*/  ISETP.GE.AND P2, PT, R4, RZ, PT ;  /* 0x000000ff0400720c */ /* 0x000fe20003f46270 */
[----:B------:R-:W-:-:S06]  /*0230*/  VIADD R4, R2, 0xf ;  /* 0x0000000f02047836 */ /* 0x000fcc0000000000 */
[----:B------:R-:W-:-:S04]  /*0240*/  @P0 VIADD R7, R7, 0x1 ;  /* 0x0000000107070836 */ /* 0x000fc80000000000 */
[----:B------:R-:W-:Y:S01]  /*0250*/  IMAD.MOV.U32 R6, RZ, RZ, R7 ;  /* 0x000000ffff067224 */ /* 0x000fe200078e0007 */
[----:B------:R-:W-:-:S03]  /*0260*/  SHF.R.S32.HI R7, RZ, 0x1f, R4 ;  /* 0x0000001fff077819 */ /* 0x000fc60000011404 */
[----:B------:R-:W-:Y:S01]  /*0270*/  @!P2 IMAD.MOV R6, RZ, RZ, -R6 ;  /* 0x000000ffff06a224 */ /* 0x000fe200078e0a06 */
[----:B------:R-:W-:Y:S02]  /*0280*/  @!P1 LOP3.LUT R6, RZ, R0, RZ, 0x33, !PT ;  /* 0x00000000ff069212 */ /* 0x000fe400078e33ff */
[----:B------:R-:W-:-:S03]  /*0290*/  LEA.HI R7, R7, R4, RZ, 0x4 ;  /* 0x0000000407077211 */ /* 0x000fc600078f20ff */
[----:B------:R-:W-:Y:S02]  /*02a0*/  IMAD.SHL.U32 R4, R6, 0x8, RZ ;  /* 0x0000000806047824 */ /* 0x000fe400078e00ff */
[----:B------:R-:W-:-:S03]  /*02b0*/  IMAD.MOV R6, RZ, RZ, -R6 ;  /* 0x000000ffff067224 */ /* 0x000fc600078e0a06 */
[----:B------:R-:W-:Y:S01]  /*02c0*/  LEA.HI.SX32 R7, R7, -R4, 0x1c ;  /* 0x8000000407077211 */ /* 0x000fe200078fe2ff */
[----:B------:R-:W-:Y:S02]  /*02d0*/  IMAD R15, R0, R6, R5 ;  /* 0x00000006000f7224 */ /* 0x000fe400078e0205 */
[----:B------:R-:W-:Y:S01]  /*02e0*/  IMAD.MOV.U32 R6, RZ, RZ, RZ ;  /* 0x000000ffff067224 */ /* 0x000fe200078e00ff */
[----:B------:R-:W-:Y:S02]  /*02f0*/  VIMNMX R8, R7, 0x8, PT ;  /* 0x0000000807087848 */ /* 0x000fe40003fe0100 */
[----:B------:R-:W-:Y:S02]  /*0300*/  IABS R13, R15 ;  /* 0x0000000f000d7213 */ /* 0x000fe40000000000 */
[----:B------:R-:W-:-:S04]  /*0310*/  IABS R11, R8 ;  /* 0x00000008000b7213 */ /* 0x000fc80000000000 */
[----:B------:R-:W0:Y:S08]  /*0320*/  I2F.RP R9, R11 ;  /* 0x0000000b00097306 */ /* 0x000e300000209400 */
[----:B0-----:R-:W0:Y:S02]  /*0330*/  MUFU.RCP R9, R9 ;  /* 0x0000000900097308 */ /* 0x001e240000001000 */
[----:B0-----:R-:W-:-:S06]  /*0340*/  VIADD R7, R9, 0xffffffe ;  /* 0x0ffffffe09077836 */ /* 0x001fcc0000000000 */
[----:B------:R-:W0:Y:S02]  /*0350*/  F2I.FTZ.U32.TRUNC.NTZ R7, R7 ;  /* 0x0000000700077305 */ /* 0x000e24000021f000 */
[----:B0-----:R-:W-:-:S04]  /*0360*/  IMAD.MOV R10, RZ, RZ, -R7 ;  /* 0x000000ffff0a7224 */ /* 0x001fc800078e0a07 */
[----:B------:R-:W-:-:S04]  /*0370*/  IMAD.MOV.U32 R0, RZ, RZ, R10 ;  /* 0x000000ffff007224 */ /* 0x000fc800078e000a */
[----:B------:R-:W-:Y:S01]  /*0380*/  IMAD R5, R0, R11, RZ ;  /* 0x0000000b00057224 */ /* 0x000fe200078e02ff */
[----:B------:R-:W-:-:S03]  /*0390*/  IABS R0, R8 ;  /* 0x0000000800007213 */ /* 0x000fc60000000000 */
[----:B------:R-:W-:Y:S01]  /*03a0*/  IMAD.HI.U32 R6, R7, R5, R6 ;  /* 0x0000000507067227 */ /* 0x000fe200078e0006 */
[----:B------:R-:W-:-:S03]  /*03b0*/  SHF.R.U32.HI R7, RZ, 0x4, R14 ;  /* 0x00000004ff077819 */ /* 0x000fc6000001160e */
[----:B------:R-:W-:Y:S01]  /*03c0*/  IMAD.MOV R0, RZ, RZ, -R0 ;  /* 0x000000ffff007224 */ /* 0x000fe200078e0a00 */
[----:B------:R-:W-:Y:S01]  /*03d0*/  SGXT.U32 R16, R7, 0x3 ;  /* 0x000000030710781a */ /* 0x000fe20000000000 */
        /* <DEDUP_REMOVED lines=8> */
[----:B------:R-:W-:Y:S02]  /*0460*/  ISETP.GE.AND P2, PT, R0, RZ, PT ;  /* 0x000000ff0000720c */ /* 0x000fe40003f46270 */
[----:B------:R-:W0:Y:S05]  /*0470*/  LDC R0, c[0x0][0x230] ;  /* 0x00008c00ff007b82 */ /* 0x000e2a0000000800 */
[----:B------:R-:W-:-:S06]  /*0480*/  @P0 VIADD R6, R6, 0x1 ;  /* 0x0000000106060836 */ /* 0x000fcc0000000000 */
[----:B------:R-:W-:Y:S01]  /*0490*/  @!P2 IMAD.MOV R6, RZ, RZ, -R6 ;  /* 0x000000ffff06a224 */ /* 0x000fe200078e0a06 */
[----:B------:R-:W-:-:S05]  /*04a0*/  @!P1 LOP3.LUT R6, RZ, R8, RZ, 0x33, !PT ;  /* 0x00000008ff069212 */ /* 0x000fca00078e33ff */
[----:B------:R-:W-:-:S04]  /*04b0*/  IMAD.MOV R5, RZ, RZ, -R6 ;  /* 0x000000ffff057224 */ /* 0x000fc800078e0a06 */
[----:B------:R-:W-:Y:S02]  /*04c0*/  IMAD R5, R8, R5, R15 ;  /* 0x0000000508057224 */ /* 0x000fe400078e020f */
[----:B0-----:R-:W-:Y:S01]  /*04d0*/  VIADD R17, R0, 0x1f ;  /* 0x0000001f00117836 */ /* 0x001fe20000000000 */
[----:B------:R-:W-:Y:S01]  /*04e0*/  LOP3.LUT R0, R14, 0xf, RZ, 0xc0, !PT ;  /* 0x0000000f0e007812 */ /* 0x000fe200078ec0ff */
[----:B------:R-:W-:Y:S01]  /*04f0*/  IMAD.IADD R5, R4, 0x1, R5 ;  /* 0x0000000104057824 */ /* 0x000fe200078e0205 */
[C---:B------:R-:W-:Y:S02]  /*0500*/  LOP3.LUT R4, R16.reuse, 0x8, RZ, 0xfc, !PT ;  /* 0x0000000810047812 */ /* 0x040fe400078efcff */
[----:B------:R-:W-:Y:S01]  /*0510*/  ISETP.GT.AND P0, PT, R17, 0x1f, PT ;  /* 0x0000001f1100780c */ /* 0x000fe20003f04270 */
[----:B------:R-:W-:Y:S01]  /*0520*/  IMAD R28, R5, 0x10, R0 ;  /* 0x00000010051c7824 */ /* 0x000fe200078e0200 */
[----:B------:R-:W-:Y:S01]  /*0530*/  LOP3.LUT R0, R16, 0x10, RZ, 0xfc, !PT ;  /* 0x0000001010007812 */ /* 0x000fe200078efcff */
[----:B------:R-:W-:Y:S01]  /*0540*/  IMAD.SHL.U32 R0, R6, 0x200, RZ ;  /* 0x0000020006007824 */ /* 0x000fe200078e00ff */
[----:B------:R-:W-:-:S02]  /*0550*/  LOP3.LUT R4, R16, 0x18, RZ, 0xfc, !PT ;  /* 0x0000001810047812 */ /* 0x000fc400078efcff */
[----:B------:R0:W-:Y:S04]  /*0560*/  STL [R1+0x6e8], R28 ;  /* 0x0006e81c01007387 */ /* 0x0001e80000100800 */
[----:B------:R0:W-:Y:S03]  /*0570*/  STL [R1+0x6b8], R0 ;  /* 0x0006b80001007387 */ /* 0x0001e60000100800 */
[----:B------:R-:W-:Y:S05]  /*0580*/  @P0 BRA `(.L_x_0) ;  /* 0x0000000000680947 */ /* 0x000fea0003800000 */
[----:B------:R-:W-:Y:S01]  /*0590*/  IMAD.SHL.U32 R2, R29, 0x10, RZ ;  /* 0x000000101d027824 */ /* 0x000fe200078e00ff */
[----:B------:R-:W-:Y:S01]  /*05a0*/  CS2R R24, SRZ ;  /* 0x0000000000187805 */ /* 0x000fe2000001ff00 */
[----:B0-----:R-:W-:Y:S01]  /*05b0*/  IMAD.SHL.U32 R0, R14, 0x20, RZ ;  /* 0x000000200e007824 */ /* 0x001fe200078e00ff */
[----:B------:R-:W-:Y:S02]  /*05c0*/  CS2R R26, SRZ ;  /* 0x00000000001a7805 */ /* 0x000fe4000001ff00 */
[----:B------:R-:W-:Y:S01]  /*05d0*/  CS2R R20, SRZ ;  /* 0x0000000000147805 */ /* 0x000fe2000001ff00 */
[----:B------:R0:W-:Y:S01]  /*05e0*/  STL [R1+0x6e4], R2 ;  /* 0x0006e40201007387 */ /* 0x0001e20000100800 */
[----:B------:R-:W-:Y:S02]  /*05f0*/  CS2R R22, SRZ ;  /* 0x0000000000167805 */ /* 0x000fe4000001ff00 */
[----:B------:R-:W-:Y:S02]  /*0600*/  LOP3.LUT R0, R0, 0x60, RZ, 0xc0, !PT ;  /* 0x0000006000007812 */ /* 0x000fe400078ec0ff */
[----:B------:R-:W-:Y:S01]  /*0610*/  CS2R R16, SRZ ;  /* 0x0000000000107805 */ /* 0x000fe2000001ff00 */
[----:B------:R0:W-:Y:S01]  /*0620*/  STL [R1], RZ ;  /* 0x000000ff01007387 */ /* 0x0001e20000100800 */
[----:B------:R-:W-:-:S02]  /*0630*/  CS2R R18, SRZ ;  /* 0x0000000000127805 */ /* 0x000fc4000001ff00 */
[----:B------:R-:W-:Y:S02]  /*0640*/  CS2R R12, SRZ ;  /* 0x00000000000c7805 */ /* 0x000fe4000001ff00 */
[----:B------:R-:W-:Y:S01]  /*0650*/  CS2R R14, SRZ ;  /* 0x00000000000e7805 */ /* 0x000fe2000001ff00 */
[----:B------:R0:W-:Y:S01]  /*0660*/  STL [R1+0x4], RZ ;  /* 0x000004ff01007387 */ /* 0x0001e20000100800 */
[----:B------:R-:W-:Y:S02]  /*0670*/  CS2R R8, SRZ ;  /* 0x0000000000087805 */ /* 0x000fe4000001ff00 */
[----:B------:R-:W-:Y:S02]  /*0680*/  CS2R R10, SRZ ;  /* 0x00000000000a7805 */ /* 0x000fe4000001ff00 */
[----:B------:R-:W-:Y:S01]  /*0690*/  CS2R R4, SRZ ;  /* 0x0000000000047805 */ /* 0x000fe2000001ff00 */
[----:B------:R0:W-:Y:S01]  /*06a0*/  STL [R1+0x8], RZ ;  /* 0x000008ff01007387 */ /* 0x0001e20000100800 */
[----:B------:R-:W-:-:S03]  /*06b0*/  CS2R R6, SRZ ;  /* 0x0000000000067805 */ /* 0x000fc6000001ff00 */
[----:B------:R0:W-:Y:S04]  /*06c0*/  STL [R1+0xc], RZ ;  /* 0x00000cff01007387 */ /* 0x0001e80000100800 */
[----:B------:R0:W-:Y:S04]  /*06d0*/  STL [R1+0x10], RZ ;  /* 0x000010ff01007387 */ /* 0x0001e80000100800 */
[----:B------:R0:W-:Y:S04]  /*06e0*/  STL [R1+0x14], RZ ;  /* 0x000014ff01007387 */ /* 0x0001e80000100800 */
[----:B------:R0:W-:Y:S04]  /*06f0*/  STL [R1+0x18], RZ ;  /* 0x000018ff01007387 */ /* 0x0001e80000100800 */
[----:B------:R0:W-:Y:S04]  /*0700*/  STL [R1+0x1c], RZ ;  /* 0x00001cff01007387 */ /* 0x0001e80000100800 */
[----:B------:R0:W-:Y:S01]  /*0710*/  STL [R1+0x6e0], R0 ;  /* 0x0006e00001007387 */ /* 0x0001e20000100800 */
[----:B------:R-:W-:Y:S05]  /*0720*/  BRA `(.L_x_1) ;  /* 0x000001a800e07947 */ /* 0x000fea0003800000 */
.L_x_0:
[----:B------:R-:W2:Y:S01]  /*0730*/  LDL R15, [R1+0x6b8] ;  /* 0x0006b800010f7983 */ /* 0x000ea20000100800 */
[----:B------:R-:W-:Y:S01]  /*0740*/  IABS R6, R2 ;  /* 0x0000000200067213 */ /* 0x000fe20000000000 */
[----:B------:R-:W-:Y:S01]  /*0750*/  ULDC UR4, c[0x0][0x240] ;  /* 0x0000900000047ab9 */ /* 0x000fe20000000800 */
[----:B0-----:R-:W-:Y:S01]  /*0760*/  IABS R0, R3 ;  /* 0x0000000300007213 */ /* 0x001fe20000000000 */
[----:B------:R0:W-:Y:S01]  /*0770*/  STL [R1+0x818], R3 ;  /* 0x0008180301007387 */ /* 0x0001e20000100800 */
[----:B------:R-:W1:Y:S01]  /*0780*/  I2F.RP R10, R6 ;  /* 0x00000006000a7306 */ /* 0x000e620000209400 */
[----:B------:R-:W-:Y:S01]  /*0790*/  ISETP.GE.AND P3, PT, R28, RZ, PT ;  /* 0x000000ff1c00720c */ /* 0x000fe20003f66270 */
[----:B------:R-:W-:Y:S01]  /*07a0*/  ULDC UR12, c[0x0][0x238] ;  /* 0x00008e00000c7ab9 */ /* 0x000fe20000000800 */
[----:B------:R-:W-:Y:S01]  /*07b0*/  ULDC UR5, c[0x0][0x238] ;  /* 0x00008e0000057ab9 */ /* 0x000fe20000000800 */
[----:B------:R-:W-:Y:S01]  /*07c0*/  ULDC UR7, c[0x0][0x238] ;  /* 0x00008e0000077ab9 */ /* 0x000fe20000000800 */
[----:B------:R-:W-:Y:S01]  /*07d0*/  ULDC UR5, c[0x0][0x238] ;  /* 0x00008e0000057ab9 */ /* 0x000fe20000000800 */
[----:B------:R-:W-:-:S02]  /*07e0*/  ULDC.64 UR10, c[0x0][0x210] ;  /* 0x00008400000a7ab9 */ /* 0x000fc40000000a00 */
[----:B------:R-:W3:Y:S08]  /*07f0*/  I2F.RP R7, R0 ;  /* 0x0000000000077306 */ /* 0x000ef00000209400 */
[----:B-1----:R-:W1:Y:S08]  /*0800*/  MUFU.RCP R10, R10 ;  /* 0x0000000a000a7308 */ /* 0x002e700000001000 */
[----:B---3--:R-:W3:Y:S01]  /*0810*/  MUFU.RCP R7, R7 ;  /* 0x0000000700077308 */ /* 0x008ee20000001000 */
[----:B-1----:R-:W-:Y:S01]  /*0820*/  VIADD R4, R10, 0xffffffe ;  /* 0x0ffffffe0a047836 */ /* 0x002fe20000000000 */
[----:B------:R-:W-:-:S06]  /*0830*/  IABS R10, R28 ;  /* 0x0000001c000a7213 */ /* 0x000fcc0000000000 */
[----:B------:R1:W4:Y:S01]  /*0840*/  F2I.FTZ.U32.TRUNC.NTZ R5, R4 ;  /* 0x0000000400057305 */ /* 0x000322000021f000 */
[----:B---3--:R-:W-:-:S07]  /*0850*/  VIADD R8, R7, 0xffffffe ;  /* 0x0ffffffe07087836 */ /* 0x008fce0000000000 */
[----:B------:R3:W5:Y:S01]  /*0860*/  F2I.FTZ.U32.TRUNC.NTZ R9, R8 ;  /* 0x0000000800097305 */ /* 0x000762000021f000 */
[----:B-1----:R-:W-:Y:S02]  /*0870*/  IMAD.MOV.U32 R4, RZ, RZ, RZ ;  /* 0x000000ffff047224 */ /* 0x002fe400078e00ff */
[----:B----4-:R-:W-:Y:S02]  /*0880*/  IMAD.MOV R11, RZ, RZ, -R5 ;  /* 0x000000ffff0b7224 */ /* 0x010fe400078e0a05 */
[----:B---3--:R-:W-:Y:S02]  /*0890*/  IMAD.MOV.U32 R8, RZ, RZ, RZ ;  /* 0x000000ffff087224 */ /* 0x008fe400078e00ff */
[----:B------:R-:W-:-:S04]  /*08a0*/  IMAD R11, R11, R6, RZ ;  /* 0x000000060b0b7224 */ /* 0x000fc800078e02ff */
[----:B------:R-:W-:-:S04]  /*08b0*/  IMAD.HI.U32 R5, R5, R11, R4 ;  /* 0x0000000b05057227 */ /* 0x000fc800078e0004 */
[----:B------:R-:W-:Y:S02]  /*08c0*/  IMAD.MOV.U32 R11, RZ, RZ, R10 ;  /* 0x000000ffff0b7224 */ /* 0x000fe400078e000a */
[----:B-----5:R-:W-:Y:S02]  /*08d0*/  IMAD.MOV R13, RZ, RZ, -R9 ;  /* 0x000000ffff0d7224 */ /* 0x020fe400078e0a09 */
[----:B------:R-:W-:-:S04]  /*08e0*/  IMAD.HI.U32 R5, R5, R11, RZ ;  /* 0x0000000b05057227 */ /* 0x000fc800078e00ff */
[----:B------:R-:W-:Y:S02]  /*08f0*/  IMAD.MOV R4, RZ, RZ, -R5 ;  /* 0x000000ffff047224 */ /* 0x000fe400078e0a05 */
[----:B------:R-:W-:Y:S02]  /*0900*/  IMAD R5, R13, R0, RZ ;  /* 0x000000000d057224 */ /* 0x000fe400078e02ff */
[----:B------:R-:W-:Y:S02]  /*0910*/  IMAD R11, R6, R4, R11 ;  /* 0x00000004060b7224 */ /* 0x000fe400078e020b */
[----:B------:R-:W-:-:S03]  /*0920*/  IMAD.HI.U32 R8, R9, R5, R8 ;  /* 0x0000000509087227 */ /* 0x000fc600078e0008 */
[----:B------:R-:W-:-:S13]  /*0930*/  ISETP.GT.U32.AND P0, PT, R6, R11, PT ;  /* 0x0000000b0600720c */ /* 0x000fda0003f04070 */
[----:B------:R-:W-:-:S05]  /*0940*/  @!P0 IMAD.IADD R11, R11, 0x1, -R6 ;  /* 0x000000010b0b8824 */ /* 0x000fca00078e0a06 */
[----:B------:R-:W-:-:S13]  /*0950*/  ISETP.GT.U32.AND P1, PT, R6, R11, PT ;  /* 0x0000000b0600720c */ /* 0x000fda0003f24070 */
[----:B------:R-:W-:Y:S01]  /*0960*/  @!P1 IMAD.IADD R11, R11, 0x1, -R6 ;  /* 0x000000010b0b9824 */ /* 0x000fe200078e0a06 */
[----:B------:R-:W-:-:S03]  /*0970*/  ISETP.NE.AND P1, PT, R2, RZ, PT ;  /* 0x000000ff0200720c */ /* 0x000fc60003f25270 */
[----:B0-----:R-:W-:-:S04]  /*0980*/  IMAD.MOV.U32 R3, RZ, RZ, R11 ;  /* 0x000000ffff037224 */ /* 0x001fc800078e000b */
[----:B------:R-:W-:-:S06]  /*0990*/  @!P3 IMAD.MOV R3, RZ, RZ, -R3 ;  /* 0x000000ffff03b224 */ /* 0x000fcc00078e0a03 */
[----:B------:R-:W-:-:S05]  /*09a0*/  @!P1 LOP3.LUT R3, RZ, R2, RZ, 0x33, !PT ;  /* 0x00000002ff039212 */ /* 0x000fca00078e33ff */
[----:B------:R0:W-:Y:S01]  /*09b0*/  STL [R1+0x210], R3 ;  /* 0x0002100301007387 */ /* 0x0001e20000100800 */
[----:B--2---:R-:W-:-:S04]  /*09c0*/  LEA.HI R7, R29, R15, RZ, 0x1b ;  /* 0x0000000f1d077211 */ /* 0x004fc800078fd8ff */
[----:B------:R-:W-:Y:S01]  /*09d0*/  IABS R10, R7 ;  /* 0x00000007000a7213 */ /* 0x000fe20000000000 */
[C---:B------:R-:W-:Y:S01]  /*09e0*/  VIADD R14, R7.reuse, 0x1f4 ;  /* 0x000001f4070e7836 */ /* 0x040fe20000000000 */
[C---:B------:R-:W-:Y:S01]  /*09f0*/  ISETP.GE.AND P3, PT, R7.reuse, RZ, PT ;  /* 0x000000ff0700720c */ /* 0x040fe20003f66270 */
[C---:B------:R-:W-:Y:S02]  /*0a00*/  VIADD R15, R7.reuse, 0x1f8 ;  /* 0x000001f8070f7836 */ /* 0x040fe40000000000 */
[----:B------:R-:W-:Y:S02]  /*0a10*/  IMAD.MOV.U32 R9, RZ, RZ, R10 ;  /* 0x000000ffff097224 */ /* 0x000fe400078e000a */
[----:B------:R-:W-:Y:S01]  /*0a20*/  VIADD R10, R7, 0x1fc ;  /* 0x000001fc070a7836 */ /* 0x000fe20000000000 */
[----:B------:R-:W-:Y:S01]  /*0a30*/  IABS R13, R15 ;  /* 0x0000000f000d7213 */ /* 0x000fe20000000000 */
[----:B------:R-:W-:Y:S01]  /*0a40*/  IMAD.HI.U32 R4, R8, R9, RZ ;  /* 0x0000000908047227 */ /* 0x000fe200078e00ff */
[----:B------:R-:W-:-:S02]  /*0a50*/  ISETP.GE.AND P4, PT, R15, RZ, PT ;  /* 0x000000ff0f00720c */ /* 0x000fc40003f86270 */
[----:B------:R-:W-:Y:S01]  /*0a60*/  IABS R5, R10 ;  /* 0x0000000a00057213 */ /* 0x000fe20000000000 */
[----:B------:R-:W-:Y:S01]  /*0a70*/  IMAD.MOV R4, RZ, RZ, -R4 ;  /* 0x000000ffff047224 */ /* 0x000fe200078e0a04 */
[----:B------:R-:W-:Y:S01]  /*0a80*/  ISETP.GE.AND P5, PT, R10, RZ, PT ;  /* 0x000000ff0a00720c */ /* 0x000fe20003fa6270 */
[----:B------:R-:W-:Y:S02]  /*0a90*/  VIADD R10, R7, 0x1f0 ;  /* 0x000001f0070a7836 */ /* 0x000fe40000000000 */
[----:B------:R-:W-:Y:S01]  /*0aa0*/  IMAD R12, R0, R4, R9 ;  /* 0x00000004000c7224 */ /* 0x000fe200078e0209 */
[----:B------:R-:W-:Y:S01]  /*0ab0*/  IABS R9, R14 ;  /* 0x0000000e00097213 */ /* 0x000fe20000000000 */
[----:B------:R-:W-:Y:S01]  /*0ac0*/  IMAD.HI.U32 R4, R8, R5, RZ ;  /* 0x0000000508047227 */ /* 0x000fe200078e00ff */
[----:B------:R-:W-:Y:S02]  /*0ad0*/  IABS R19, R10 ;  /* 0x0000000a00137213 */ /* 0x000fe40000000000 */
[----:B------:R-:W-:Y:S01]  /*0ae0*/  ISETP.GT.U32.AND P0, PT, R0, R12, PT ;  /* 0x0000000c0000720c */ /* 0x000fe20003f04070 */
[----:B------:R-:W-:-:S04]  /*0af0*/  IMAD.HI.U32 R6, R8, R9, RZ ;  /* 0x0000000908067227 */ /* 0x000fc800078e00ff */
[----:B------:R-:W-:Y:S02]  /*0b00*/  IMAD.MOV R4, RZ, RZ, -R4 ;  /* 0x000000ffff047224 */ /* 0x000fe400078e0a04 */
[----:B------:R-:W-:Y:S02]  /*0b10*/  IMAD.MOV R6, RZ, RZ, -R6 ;  /* 0x000000ffff067224 */ /* 0x000fe400078e0a06 */
[C---:B------:R-:W-:Y:S02]  /*0b20*/  IMAD R5, R0.reuse, R4, R5 ;  /* 0x0000000400057224 */ /* 0x040fe400078e0205 */
[----:B------:R-:W-:Y:S02]  /*0b30*/  IMAD R9, R0, R6, R9 ;  /* 0x0000000600097224 */ /* 0x000fe400078e0209 */
[----:B------:R-:W-:Y:S01]  /*0b40*/  @!P0 IMAD.IADD R12, R12, 0x1, -R0 ;  /* 0x000000010c0c8824 */ /* 0x000fe200078e0a00 */
[----:B------:R-:W-:Y:S01]  /*0b50*/  ISETP.GT.U32.AND P2, PT, R0, R5, PT ;  /* 0x000000050000720c */ /* 0x000fe20003f44070 */
[----:B------:R-:W-:Y:S01]  /*0b60*/  IMAD.HI.U32 R4, R8, R13, RZ ;  /* 0x0000000d08047227 */ /* 0x000fe200078e00ff */
[----:B------:R-:W-:-:S02]  /*0b70*/  ISETP.GT.U32.AND P6, PT, R0, R9, PT ;  /* 0x000000090000720c */ /* 0x000fc40003fc4070 */
[C---:B------:R-:W-:Y:S01]  /*0b80*/  ISETP.GT.U32.AND P0, PT, R0.reuse, R12, PT ;  /* 0x0000000c0000720c */ /* 0x040fe20003f04070 */
[----:B------:R-:W-:Y:S02]  /*0b90*/  IMAD.MOV R4, RZ, RZ, -R4 ;  /* 0x000000ffff047224 */ /* 0x000fe400078e0a04 */
[----:B------:R-:W-:Y:S02]  /*0ba0*/  VIADD R6, R7, 0x1ec ;  /* 0x000001ec07067836 */ /* 0x000fe40000000000 */
[----:B------:R-:W-:Y:S02]  /*0bb0*/  IMAD R13, R0, R4, R13 ;  /* 0x00000004000d7224 */ /* 0x000fe400078e020d */
[----:B------:R-:W-:Y:S01]  /*0bc0*/  IMAD.HI.U32 R2, R8, R19, RZ ;  /* 0x0000001308027227 */ /* 0x000fe200078e00ff */
[----:B------:R-:W-:Y:S02]  /*0bd0*/  IABS R15, R6 ;  /* 0x00000006000f7213 */ /* 0x000fe40000000000 */
[----:B------:R-:W-:Y:S01]  /*0be0*/  ISETP.GT.U32.AND P1, PT, R0, R13, PT ;  /* 0x0000000d0000720c */ /* 0x000fe20003f24070 */
[----:B------:R-:W-:-:S02]  /*0bf0*/  @!P2 IMAD.IADD R5, R5, 0x1, -R0 ;  /* 0x000000010505a824 */ /* 0x000fc400078e0a00 */
[--C-:B------:R-:W-:Y:S01]  /*0c00*/  @!P0 IMAD.IADD R12, R12, 0x1, -R0.reuse ;  /* 0x000000010c0c8824 */ /* 0x100fe200078e0a00 */
[----:B------:R-:W-:Y:S01]  /*0c10*/  ISETP.GE.AND P0, PT, R14, RZ, PT ;  /* 0x000000ff0e00720c */ /* 0x000fe20003f06270 */
[----:B------:R-:W-:Y:S01]  /*0c20*/  @!P6 IMAD.IADD R9, R9, 0x1, -R0 ;  /* 0x000000010909e824 */ /* 0x000fe200078e0a00 */
[----:B------:R-:W-:Y:S01]  /*0c30*/  ISETP.GT.U32.AND P2, PT, R0, R5, PT ;  /* 0x000000050000720c */ /* 0x000fe20003f44070 */
[----:B------:R-:W-:Y:S01]  /*0c40*/  IMAD.MOV R2, RZ, RZ, -R2 ;  /* 0x000000ffff027224 */ /* 0x000fe200078e0a02 */
[----:B------:R-:W-:Y:S01]  /*0c50*/  ISETP.GE.AND P6, PT, R10, RZ, PT ;  /* 0x000000ff0a00720c */ /* 0x000fe20003fc6270 */
[----:B------:R-:W-:Y:S01]  /*0c60*/  @!P3 IMAD.MOV R12, RZ, RZ, -R12 ;  /* 0x000000ffff0cb224 */ /* 0x000fe200078e0a0c */
[C---:B------:R-:W-:Y:S01]  /*0c70*/  ISETP.GT.U32.AND P3, PT, R0.reuse, R9, PT ;  /* 0x000000090000720c */ /* 0x040fe20003f64070 */
[----:B------:R-:W-:Y:S02]  /*0c80*/  IMAD R19, R0, R2, R19 ;  /* 0x0000000200137224 */ /* 0x000fe400078e0213 */
[----:B------:R-:W-:Y:S01]  /*0c90*/  IMAD.HI.U32 R2, R8, R15, RZ ;  /* 0x0000000f08027227 */ /* 0x000fe200078e00ff */
[----:B------:R-:W-:Y:S03]  /*0ca0*/  STL [R1+0x81c], R12 ;  /* 0x00081c0c01007387 */ /* 0x000fe60000100800 */
[----:B------:R-:W-:-:S02]  /*0cb0*/  @!P1 IMAD.IADD R13, R13, 0x1, -R0 ;  /* 0x000000010d0d9824 */ /* 0x000fc400078e0a00 */
[----:B------:R-:W-:Y:S02]  /*0cc0*/  IMAD.MOV R2, RZ, RZ, -R2 ;  /* 0x000000ffff027224 */ /* 0x000fe400078e0a02 */
[--C-:B------:R-:W-:Y:S01]  /*0cd0*/  @!P2 IMAD.IADD R5, R5, 0x1, -R0.reuse ;  /* 0x000000010505a824 */ /* 0x100fe200078e0a00 */
[C---:B------:R-:W-:Y:S01]  /*0ce0*/  ISETP.GT.U32.AND P1, PT, R0.reuse, R13, PT ;  /* 0x0000000d0000720c */ /* 0x040fe20003f24070 */
[C---:B------:R-:W-:Y:S01]  /*0cf0*/  IMAD R15, R0.reuse, R2, R15 ;  /* 0x00000002000f7224 */ /* 0x040fe200078e020f */
[C---:B------:R-:W-:Y:S01]  /*0d00*/  ISETP.GT.U32.AND P2, PT, R0.reuse, R19, PT ;  /* 0x000000130000720c */ /* 0x040fe20003f44070 */
[----:B------:R-:W-:Y:S02]  /*0d10*/  @!P3 IMAD.IADD R9, R9, 0x1, -R0 ;  /* 0x000000010909b824 */ /* 0x000fe400078e0a00 */
[----:B0-----:R-:W-:Y:S01]  /*0d20*/  IMAD.MOV.U32 R3, RZ, RZ, R5 ;  /* 0x000000ffff037224 */ /* 0x001fe200078e0005 */
[----:B------:R-:W-:Y:S01]  /*0d30*/  ISETP.GT.U32.AND P3, PT, R0, R15, PT ;  /* 0x0000000f0000720c */ /* 0x000fe20003f64070 */
[----:B------:R-:W-:-:S02]  /*0d40*/  VIADD R2, R7, 0x1e4 ;  /* 0x000001e407027836 */ /* 0x000fc40000000000 */
[----:B------:R-:W-:Y:S01]  /*0d50*/  @!P5 IMAD.MOV R3, RZ, RZ, -R3 ;  /* 0x000000ffff03d224 */ /* 0x000fe200078e0a03 */
[----:B------:R-:W-:Y:S01]  /*0d60*/  ISETP.GE.AND P5, PT, R6, RZ, PT ;  /* 0x000000ff0600720c */ /* 0x000fe20003fa6270 */
[----:B------:R-:W-:Y:S02]  /*0d70*/  VIADD R4, R7, 0x1e8 ;  /* 0x000001e807047836 */ /* 0x000fe40000000000 */
[--C-:B------:R-:W-:Y:S01]  /*0d80*/  @!P1 IMAD.IADD R13, R13, 0x1, -R0.reuse ;  /* 0x000000010d0d9824 */ /* 0x100fe200078e0a00 */
[----:B------:R0:W-:Y:S01]  /*0d90*/  STL [R1+0x24], R3 ;  /* 0x0000240301007387 */ /* 0x0001e20000100800 */
[--C-:B------:R-:W-:Y:S01]  /*0da0*/  @!P2 IMAD.IADD R19, R19, 0x1, -R0.reuse ;  /* 0x000000011313a824 */ /* 0x100fe200078e0a00 */
[----:B------:R-:W-:Y:S01]  /*0db0*/  IABS R11, R4 ;  /* 0x00000004000b7213 */ /* 0x000fe20000000000 */
[----:B------:R-:W-:Y:S01]  /*0dc0*/  IMAD.MOV.U32 R5, RZ, RZ, R13 ;  /* 0x000000ffff057224 */ /* 0x000fe200078e000d */
[----:B------:R-:W-:Y:S01]  /*0dd0*/  ISETP.GE.AND P1, PT, R4, RZ, PT ;  /* 0x000000ff0400720c */ /* 0x000fe20003f26270 */
[----:B------:R-:W-:Y:S01]  /*0de0*/  @!P3 IMAD.IADD R15, R15, 0x1, -R0 ;  /* 0x000000010f0fb824 */ /* 0x000fe200078e0a00 */
[----:B------:R-:W-:Y:S01]  /*0df0*/  ISETP.GT.U32.AND P2, PT, R0, R19, PT ;  /* 0x000000130000720c */ /* 0x000fe20003f44070 */
[----:B------:R-:W-:Y:S01]  /*0e00*/  @!P4 IMAD.MOV R5, RZ, RZ, -R5 ;  /* 0x000000ffff05c224 */ /* 0x000fe200078e0a05 */
[----:B------:R-:W-:Y:S01]  /*0e10*/  ISETP.GE.AND P4, PT, R2, RZ, PT ;  /* 0x000000ff0200720c */ /* 0x000fe20003f86270 */
[----:B------:R-:W-:Y:S01]  /*0e20*/  VIADD R4, R7, 0x1e0 ;  /* 0x000001e007047836 */ /* 0x000fe20000000000 */
[----:B------:R-:W-:Y:S01]  /*0e30*/  ISETP.GT.U32.AND P3, PT, R0, R15, PT ;  /* 0x0000000f0000720c */ /* 0x000fe20003f64070 */
[----:B0-----:R-:W-:Y:S01]  /*0e40*/  IMAD.MOV.U32 R3, RZ, RZ, R9 ;  /* 0x000000ffff037224 */ /* 0x001fe200078e0009 */
[----:B------:R-:W-:Y:S01]  /*0e50*/  IABS R9, R2 ;  /* 0x0000000200097213 */ /* 0x000fe20000000000 */
[C---:B------:R-:W-:Y:S01]  /*0e60*/  IMAD.HI.U32 R14, R8.reuse, R11, RZ ;  /* 0x0000000b080e7227 */ /* 0x040fe200078e00ff */
[----:B------:R-:W-:Y:S01]  /*0e70*/  IABS R21, R4 ;  /* 0x0000000400157213 */ /* 0x000fe20000000000 */
[----:B------:R0:W-:Y:S02]  /*0e80*/  STL [R1+0x20], R5 ;  /* 0x0000200501007387 */ /* 0x0001e40000100800 */
[----:B------:R-:W-:-:S04]  /*0e90*/  IMAD.HI.U32 R2, R8, R9, RZ ;  /* 0x0000000908027227 */ /* 0x000fc800078e00ff */
[----:B------:R-:W-:Y:S02]  /*0ea0*/  IMAD.MOV R2, RZ, RZ, -R2 ;  /* 0x000000ffff027224 */ /* 0x000fe400078e0a02 */
[----:B------:R-:W-:-:S04]  /*0eb0*/  IMAD.HI.U32 R22, R8, R21, RZ ;  /* 0x0000001508167227 */ /* 0x000fc800078e00ff */
[C---:B------:R-:W-:Y:S02]  /*0ec0*/  IMAD R9, R0.reuse, R2, R9 ;  /* 0x0000000200097224 */ /* 0x040fe400078e0209 */
[--C-:B------:R-:W-:Y:S02]  /*0ed0*/  @!P3 IMAD.IADD R15, R15, 0x1, -R0.reuse ;  /* 0x000000010f0fb824 */ /* 0x100fe400078e0a00 */
[----:B------:R-:W-:Y:S01]  /*0ee0*/  @!P2 IMAD.IADD R19, R19, 0x1, -R0 ;  /* 0x000000011313a824 */ /* 0x000fe200078e0a00 */
[C---:B------:R-:W-:Y:S01]  /*0ef0*/  ISETP.GT.U32.AND P3, PT, R0.reuse, R9, PT ;  /* 0x000000090000720c */ /* 0x040fe20003f64070 */
[----:B------:R-:W-:Y:S02]  /*0f00*/  IMAD.MOV R22, RZ, RZ, -R22 ;  /* 0x000000ffff167224 */ /* 0x000fe400078e0a16 */
[----:B------:R-:W-:Y:S02]  /*0f10*/  IMAD.MOV R14, RZ, RZ, -R14 ;  /* 0x000000ffff0e7224 */ /* 0x000fe400078e0a0e */
[----:B------:R-:W-:-:S02]  /*0f20*/  IMAD R22, R0, R22, R21 ;  /* 0x0000001600167224 */ /* 0x000fc400078e0215 */
[----:B------:R-:W-:Y:S02]  /*0f30*/  IMAD.MOV.U32 R10, RZ, RZ, R19 ;  /* 0x000000ffff0a7224 */ /* 0x000fe400078e0013 */
[C---:B------:R-:W-:Y:S02]  /*0f40*/  IMAD R11, R0.reuse, R14, R11 ;  /* 0x0000000e000b7224 */ /* 0x040fe400078e020b */
[----:B0-----:R-:W-:Y:S02]  /*0f50*/  VIADD R5, R7, 0x1dc ;  /* 0x000001dc07057836 */ /* 0x001fe40000000000 */
[----:B------:R-:W-:Y:S01]  /*0f60*/  @!P6 IMAD.MOV R10, RZ, RZ, -R10 ;  /* 0x000000ffff0ae224 */ /* 0x000fe200078e0a0a */
[C---:B------:R-:W-:Y:S01]  /*0f70*/  ISETP.GT.U32.AND P6, PT, R0.reuse, R22, PT ;  /* 0x000000160000720c */ /* 0x040fe20003fc4070 */
[----:B------:R-:W-:Y:S01]  /*0f80*/  @!P3 IMAD.IADD R9, R9, 0x1, -R0 ;  /* 0x000000010909b824 */ /* 0x000fe200078e0a00 */
[----:B------:R-:W-:Y:S01]  /*0f90*/  ISETP.GT.U32.AND P2, PT, R0, R11, PT ;  /* 0x0000000b0000720c */ /* 0x000fe20003f44070 */
[----:B------:R-:W-:Y:S01]  /*0fa0*/  @!P0 IMAD.MOV R3, RZ, RZ, -R3 ;  /* 0x000000ffff038224 */ /* 0x000fe200078e0a03 */
[----:B------:R-:W-:Y:S01]  /*0fb0*/  IABS R13, R5 ;  /* 0x00000005000d7213 */ /* 0x000fe20000000000 */
[C---:B------:R-:W-:Y:S01]  /*0fc0*/  VIADD R6, R7.reuse, 0x1d8 ;  /* 0x000001d807067836 */ /* 0x040fe20000000000 */
[----:B------:R-:W-:Y:S01]  /*0fd0*/  ISETP.GE.AND P0, PT, R4, RZ, PT ;  /* 0x000000ff0400720c */ /* 0x000fe20003f06270 */
[----:B------:R-:W-:Y:S01]  /*0fe0*/  VIADD R20, R7, 0x1d4 ;  /* 0x000001d407147836 */ /* 0x000fe20000000000 */
[----:B------:R-:W-:Y:S01]  /*0ff0*/  ISETP.GT.U32.AND P3, PT, R0, R9, PT ;  /* 0x000000090000720c */ /* 0x000fe20003f64070 */
[----:B------:R-:W-:Y:S01]  /*1000*/  IMAD.HI.U32 R4, R8, R13, RZ ;  /* 0x0000000d08047227 */ /* 0x000fe200078e00ff */
[----:B------:R0:W-:Y:S01]  /*1010*/  STL [R1+0xc], R3 ;  /* 0x00000c0301007387 */ /* 0x0001e20000100800 */
[----:B------:R-:W-:-:S02]  /*1020*/  IABS R17, R6 ;  /* 0x0000000600117213 */ /* 0x000fc40000000000 */
[----:B------:R-:W-:Y:S01]  /*1030*/  IMAD.MOV R4, RZ, RZ, -R4 ;  /* 0x000000ffff047224 */ /* 0x000fe200078e0a04 */
[----:B------:R1:W-:Y:S01]  /*1040*/  STL [R1+0x8], R10 ;  /* 0x0000080a01007387 */ /* 0x0003e20000100800 */
[--C-:B------:R-:W-:Y:S02]  /*1050*/  @!P6 IMAD.IADD R22, R22, 0x1, -R0.reuse ;  /* 0x000000011616e824 */ /* 0x100fe400078e0a00 */
[----:B------:R-:W-:Y:S02]  /*1060*/  @!P2 IMAD.IADD R11, R11, 0x1, -R0 ;  /* 0x000000010b0ba824 */ /* 0x000fe400078e0a00 */
[C---:B------:R-:W-:Y:S01]  /*1070*/  IMAD R13, R0.reuse, R4, R13 ;  /* 0x00000004000d7224 */ /* 0x040fe200078e020d */
[C---:B------:R-:W-:Y:S01]  /*1080*/  ISETP.GT.U32.AND P6, PT, R0.reuse, R22, PT ;  /* 0x000000160000720c */ /* 0x040fe20003fc4070 */
[----:B0-----:R-:W-:Y:S01]  /*1090*/  IMAD.MOV.U32 R3, RZ, RZ, R15 ;  /* 0x000000ffff037224 */ /* 0x001fe200078e000f */
[----:B------:R-:W-:Y:S01]  /*10a0*/  ISETP.GT.U32.AND P2, PT, R0, R11, PT ;  /* 0x0000000b0000720c */ /* 0x000fe20003f44070 */
[----:B------:R-:W-:-:S04]  /*10b0*/  IMAD.HI.U32 R2, R8, R17, RZ ;  /* 0x0000001108027227 */ /* 0x000fc800078e00ff */
[----:B------:R-:W-:Y:S01]  /*10c0*/  @!P5 IMAD.MOV R3, RZ, RZ, -R3 ;  /* 0x000000ffff03d224 */ /* 0x000fe200078e0a03 */
[----:B------:R-:W-:Y:S01]  /*10d0*/  ISETP.GE.AND P5, PT, R5, RZ, PT ;  /* 0x000000ff0500720c */ /* 0x000fe20003fa6270 */
[----:B------:R-:W-:Y:S01]  /*10e0*/  @!P3 IMAD.IADD R9, R9, 0x1, -R0 ;  /* 0x000000010909b824 */ /* 0x000fe200078e0a00 */
[----:B------:R-:W-:Y:S01]  /*10f0*/  IABS R5, R20 ;  /* 0x0000001400057213 */ /* 0x000fe20000000000 */
[----:B------:R-:W-:Y:S01]  /*1100*/  IMAD.MOV R2, RZ, RZ, -R2 ;  /* 0x000000ffff027224 */ /* 0x000fe200078e0a02 */
[----:B------:R-:W-:Y:S01]  /*1110*/  ISETP.GT.U32.AND P3, PT, R0, R13, PT ;  /* 0x0000000d0000720c */ /* 0x000fe20003f64070 */
[----:B------:R-:W-:Y:S01]  /*1120*/  VIADD R21, R7, 0x1d0 ;  /* 0x000001d007157836 */ /* 0x000fe20000000000 */
[----:B------:R0:W-:Y:S01]  /*1130*/  STL [R1+0x1d4], R3 ;  /* 0x0001d40301007387 */ /* 0x0001e20000100800 */
[----:B-1----:R-:W-:-:S03]  /*1140*/  IMAD.HI.U32 R10, R8, R5, RZ ;  /* 0x00000005080a7227 */ /* 0x002fc600078e00ff */
[----:B------:R-:W-:Y:S01]  /*1150*/  IABS R16, R21 ;  /* 0x0000001500107213 */ /* 0x000fe20000000000 */
[----:B------:R-:W-:Y:S02]  /*1160*/  IMAD R17, R0, R2, R17 ;  /* 0x0000000200117224 */ /* 0x000fe400078e0211 */
[----:B------:R-:W-:Y:S02]  /*1170*/  IMAD.MOV R10, RZ, RZ, -R10 ;  /* 0x000000ffff0a7224 */ /* 0x000fe400078e0a0a */
[--C-:B------:R-:W-:Y:S01]  /*1180*/  @!P6 IMAD.IADD R22, R22, 0x1, -R0.reuse ;  /* 0x000000011616e824 */ /* 0x100fe200078e0a00 */
[C---:B------:R-:W-:Y:S01]  /*1190*/  ISETP.GT.U32.AND P6, PT, R0.reuse, R17, PT ;  /* 0x000000110000720c */ /* 0x040fe20003fc4070 */
[----:B------:R-:W-:Y:S02]  /*11a0*/  IMAD R5, R0, R10, R5 ;  /* 0x0000000a00057224 */ /* 0x000fe400078e0205 */
[----:B------:R-:W-:Y:S01]  /*11b0*/  @!P2 IMAD.IADD R11, R11, 0x1, -R0 ;  /* 0x000000010b0ba824 */ /* 0x000fe200078e0a00 */
[----:B------:R-:W-:Y:S01]  /*11c0*/  ISETP.GE.AND P2, PT, R6, RZ, PT ;  /* 0x000000ff0600720c */ /* 0x000fe20003f46270 */
[----:B------:R-:W-:-:S04]  /*11d0*/  IMAD.HI.U32 R24, R8, R16, RZ ;  /* 0x0000001008187227 */ /* 0x000fc800078e00ff */
[----:B------:R-:W-:Y:S01]  /*11e0*/  @!P3 IMAD.IADD R13, R13, 0x1, -R0 ;  /* 0x000000010d0db824 */ /* 0x000fe200078e0a00 */
[C---:B------:R-:W-:Y:S01]  /*11f0*/  ISETP.GT.U32.AND P3, PT, R0.reuse, R5, PT ;  /* 0x000000050000720c */ /* 0x040fe20003f64070 */
[----:B------:R-:W-:Y:S02]  /*1200*/  IMAD.MOV R24, RZ, RZ, -R24 ;  /* 0x000000ffff187224 */ /* 0x000fe400078e0a18 */
[----:B0-----:R-:W-:Y:S02]  /*1210*/  IMAD.MOV.U32 R3, RZ, RZ, R11 ;  /* 0x000000ffff037224 */ /* 0x001fe400078e000b */
[C---:B------:R-:W-:Y:S02]  /*1220*/  VIADD R4, R7.reuse, 0x1cc ;  /* 0x000001cc07047836 */ /* 0x040fe40000000000 */
[----:B------:R-:W-:Y:S02]  /*1230*/  VIADD R19, R7, 0x1c8 ;  /* 0x000001c807137836 */ /* 0x000fe40000000000 */
[C---:B------:R-:W-:Y:S01]  /*1240*/  IMAD R16, R0.reuse, R24, R16 ;  /* 0x0000001800107224 */ /* 0x040fe200078e0210 */
[----:B------:R-:W-:Y:S01]  /*1250*/  IABS R18, R4 ;  /* 0x0000000400127213 */ /* 0x000fe20000000000 */
[----:B------:R-:W-:Y:S01]  /*1260*/  @!P1 IMAD.MOV R3, RZ, RZ, -R3 ;  /* 0x000000ffff039224 */ /* 0x000fe200078e0a03 */
[----:B------:R-:W-:Y:S01]  /*1270*/  IABS R6, R19 ;  /* 0x0000001300067213 */ /* 0x000fe20000000000 */
[--C-:B------:R-:W-:Y:S01]  /*1280*/  @!P6 IMAD.IADD R17, R17, 0x1, -R0.reuse ;  /* 0x000000011111e824 */ /* 0x100fe200078e0a00 */
[----:B------:R-:W-:Y:S01]  /*1290*/  ISETP.GT.U32.AND P6, PT, R0, R16, PT ;  /* 0x000000100000720c */ /* 0x000fe20003fc4070 */
[----:B------:R-:W-:Y:S01]  /*12a0*/  IMAD.HI.U32 R23, R8, R18, RZ ;  /* 0x0000001208177227 */ /* 0x000fe200078e00ff */
[----:B------:R0:W-:Y:S02]  /*12b0*/  STL [R1+0x4], R3 ;  /* 0x0000040301007387 */ /* 0x0001e40000100800 */
[C---:B------:R-:W-:Y:S01]  /*12c0*/  ISETP.GT.U32.AND P1, PT, R0.reuse, R17, PT ;  /* 0x000000110000720c */ /* 0x040fe20003f24070 */
[----:B------:R-:W-:Y:S01]  /*12d0*/  @!P3 IMAD.IADD R5, R5, 0x1, -R0 ;  /* 0x000000010505b824 */ /* 0x000fe200078e0a00 */
[----:B------:R-:W-:Y:S01]  /*12e0*/  ISETP.GT.U32.AND P3, PT, R0, R13, PT ;  /* 0x0000000d0000720c */ /* 0x000fe20003f64070 */
[----:B------:R-:W-:-:S02]  /*12f0*/  VIADD R14, R7, 0x1c4 ;  /* 0x000001c4070e7836 */ /* 0x000fc40000000000 */
[----:B------:R-:W-:-:S03]  /*1300*/  IMAD.HI.U32 R10, R8, R6, RZ ;  /* 0x00000006080a7227 */ /* 0x000fc600078e00ff */
[----:B------:R-:W-:Y:S01]  /*1310*/  IABS R2, R14 ;  /* 0x0000000e00027213 */ /* 0x000fe20000000000 */
[----:B0-----:R-:W-:Y:S02]  /*1320*/  IMAD.MOV.U32 R3, RZ, RZ, R9 ;  /* 0x000000ffff037224 */ /* 0x001fe400078e0009 */
[----:B------:R-:W-:Y:S02]  /*1330*/  IMAD.MOV R23, RZ, RZ, -R23 ;  /* 0x000000ffff177224 */ /* 0x000fe400078e0a17 */
[----:B------:R-:W-:Y:S02]  /*1340*/  @!P4 IMAD.MOV R3, RZ, RZ, -R3 ;  /* 0x000000ffff03c224 */ /* 0x000fe400078e0a03 */
[----:B------:R-:W-:Y:S02]  /*1350*/  IMAD.MOV R24, RZ, RZ, -R10 ;  /* 0x000000ffff187224 */ /* 0x000fe400078e0a0a */
[C---:B------:R-:W-:Y:S01]  /*1360*/  IMAD R10, R0.reuse, R23, R18 ;  /* 0x00000017000a7224 */ /* 0x040fe200078e0212 */
[----:B------:R0:W-:Y:S01]  /*1370*/  STL [R1+0x78], R3 ;  /* 0x0000780301007387 */ /* 0x0001e20000100800 */
[----:B------:R-:W-:-:S02]  /*1380*/  IMAD R6, R0, R24, R6 ;  /* 0x0000001800067224 */ /* 0x000fc400078e0206 */
[----:B------:R-:W-:Y:S01]  /*1390*/  @!P6 IMAD.IADD R16, R16, 0x1, -R0 ;  /* 0x000000011010e824 */ /* 0x000fe200078e0a00 */
[----:B------:R-:W-:Y:S01]  /*13a0*/  ISETP.GT.U32.AND P6, PT, R0, R5, PT ;  /* 0x000000050000720c */ /* 0x000fe20003fc4070 */
[----:B------:R-:W-:-:S03]  /*13b0*/  IMAD.HI.U32 R15, R8, R2, RZ ;  /* 0x00000002080f7227 */ /* 0x000fc600078e00ff */
[C---:B------:R-:W-:Y:S01]  /*13c0*/  ISETP.GT.U32.AND P4, PT, R0.reuse, R16, PT ;  /* 0x000000100000720c */ /* 0x040fe20003f84070 */
[----:B------:R-:W-:Y:S01]  /*13d0*/  @!P3 IMAD.IADD R13, R13, 0x1, -R0 ;  /* 0x000000010d0db824 */ /* 0x000fe200078e0a00 */
[C---:B------:R-:W-:Y:S01]  /*13e0*/  ISETP.GT.U32.AND P3, PT, R0.reuse, R6, PT ;  /* 0x000000060000720c */ /* 0x040fe20003f64070 */
[----:B0-----:R-:W-:Y:S02]  /*13f0*/  IMAD.MOV.U32 R3, RZ, RZ, R22 ;  /* 0x000000ffff037224 */ /* 0x001fe400078e0016 */
[----:B------:R-:W-:Y:S02]  /*1400*/  IMAD.MOV R18, RZ, RZ, -R15 ;  /* 0x000000ffff127224 */ /* 0x000fe400078e0a0f */
[----:B------:R-:W-:Y:S01]  /*1410*/  @!P0 IMAD.MOV R3, RZ, RZ, -R3 ;  /* 0x000000ffff038224 */ /* 0x000fe200078e0a03 */
[C---:B------:R-:W-:Y:S01]  /*1420*/  ISETP.GT.U32.AND P0, PT, R0.reuse, R10, PT ;  /* 0x0000000a0000720c */ /* 0x040fe20003f04070 */
[----:B------:R-:W-:Y:S02]  /*1430*/  IMAD R2, R0, R18, R2 ;  /* 0x0000001200027224 */ /* 0x000fe400078e0202 */
[C---:B------:R-:W-:Y:S01]  /*1440*/  VIADD R11, R7.reuse, 0x1bc ;  /* 0x000001bc070b7836 */ /* 0x040fe20000000000 */
[----:B------:R0:W-:Y:S01]  /*1450*/  STL [R1+0x1d0], R3 ;  /* 0x0001d00301007387 */ /* 0x0001e20000100800 */
[----:B------:R-:W-:-:S02]  /*1460*/  VIADD R15, R7, 0x1c0 ;  /* 0x000001c0070f7836 */ /* 0x000fc40000000000 */
[--C-:B------:R-:W-:Y:S01]  /*1470*/  @!P1 IMAD.IADD R17, R17, 0x1, -R0.reuse ;  /* 0x0000000111119824 */ /* 0x100fe200078e0a00 */
[----:B------:R-:W-:Y:S01]  /*1480*/  IABS R9, R11 ;  /* 0x0000000b00097213 */ /* 0x000fe20000000000 */
[--C-:B------:R-:W-:Y:S01]  /*1490*/  @!P6 IMAD.IADD R5, R5, 0x1, -R0.reuse ;  /* 0x000000010505e824 */ /* 0x100fe200078e0a00 */
[----:B------:R-:W-:Y:S01]  /*14a0*/  ISETP.GT.U32.AND P6, PT, R0, R2, PT ;  /* 0x000000020000720c */ /* 0x000fe20003fc4070 */
[----:B------:R-:W-:Y:S01]  /*14b0*/  IMAD.MOV.U32 R12, RZ, RZ, R13 ;  /* 0x000000ffff0c7224 */ /* 0x000fe200078e000d */
[----:B------:R-:W-:Y:S01]  /*14c0*/  IABS R18, R15 ;  /* 0x0000000f00127213 */ /* 0x000fe20000000000 */
[--C-:B------:R-:W-:Y:S01]  /*14d0*/  @!P0 IMAD.IADD R10, R10, 0x1, -R0.reuse ;  /* 0x000000010a0a8824 */ /* 0x100fe200078e0a00 */
[----:B------:R-:W-:Y:S01]  /*14e0*/  ISETP.GE.AND P1, PT, R20, RZ, PT ;  /* 0x000000ff1400720c */ /* 0x000fe20003f26270 */
[--C-:B------:R-:W-:Y:S01]  /*14f0*/  @!P3 IMAD.IADD R6, R6, 0x1, -R0.reuse ;  /* 0x000000010606b824 */ /* 0x100fe200078e0a00 */
[----:B------:R-:W-:Y:S01]  /*1500*/  ISETP.GE.AND P0, PT, R4, RZ, PT ;  /* 0x000000ff0400720c */ /* 0x000fe20003f06270 */
[----:B0-----:R-:W-:Y:S01]  /*1510*/  IMAD.MOV.U32 R3, RZ, RZ, R17 ;  /* 0x000000ffff037224 */ /* 0x001fe200078e0011 */
[----:B------:R-:W-:Y:S01]  /*1520*/  ISETP.GE.AND P3, PT, R19, RZ, PT ;  /* 0x000000ff1300720c */ /* 0x000fe20003f66270 */
[----:B------:R-:W-:Y:S01]  /*1530*/  @!P4 IMAD.IADD R16, R16, 0x1, -R0 ;  /* 0x000000011010c824 */ /* 0x000fe200078e0a00 */
[----:B------:R-:W-:Y:S01]  /*1540*/  ISETP.GE.AND P4, PT, R21, RZ, PT ;  /* 0x000000ff1500720c */ /* 0x000fe20003f86270 */
[----:B------:R-:W-:Y:S01]  /*1550*/  @!P5 IMAD.MOV R12, RZ, RZ, -R12 ;  /* 0x000000ffff0cd224 */ /* 0x000fe200078e0a0c */
[----:B------:R-:W-:Y:S01]  /*1560*/  ISETP.GT.U32.AND P5, PT, R0, R10, PT ;  /* 0x0000000a0000720c */ /* 0x000fe20003fa4070 */
[----:B------:R-:W-:-:S03]  /*1570*/  IMAD.HI.U32 R20, R8, R9, RZ ;  /* 0x0000000908147227 */ /* 0x000fc600078e00ff */
[----:B------:R0:W-:Y:S01]  /*1580*/  STL [R1+0x7c], R12 ;  /* 0x00007c0c01007387 */ /* 0x0001e20000100800 */
[----:B------:R-:W-:Y:S01]  /*1590*/  @!P2 IMAD.MOV R3, RZ, RZ, -R3 ;  /* 0x000000ffff03a224 */ /* 0x000fe200078e0a03 */
[----:B------:R-:W-:Y:S01]  /*15a0*/  ISETP.GT.U32.AND P2, PT, R0, R6, PT ;  /* 0x000000060000720c */ /* 0x000fe20003f44070 */
[----:B------:R-:W-:-:S03]  /*15b0*/  IMAD.HI.U32 R22, R8, R18, RZ ;  /* 0x0000001208167227 */ /* 0x000fc600078e00ff */
[----:B------:R1:W-:Y:S01]  /*15c0*/  STL [R1+0x94], R3 ;  /* 0x0000940301007387 */ /* 0x0003e20000100800 */
[----:B------:R-:W-:Y:S02]  /*15d0*/  IMAD.MOV R20, RZ, RZ, -R20 ;  /* 0x000000ffff147224 */ /* 0x000fe400078e0a14 */
[----:B------:R-:W-:Y:S02]  /*15e0*/  IMAD.MOV R22, RZ, RZ, -R22 ;  /* 0x000000ffff167224 */ /* 0x000fe400078e0a16 */
[----:B------:R-:W-:Y:S02]  /*15f0*/  @!P6 IMAD.IADD R2, R2, 0x1, -R0 ;  /* 0x000000010202e824 */ /* 0x000fe400078e0a00 */
[----:B0-----:R-:W-:Y:S02]  /*1600*/  IMAD.MOV.U32 R12, RZ, RZ, R5 ;  /* 0x000000ffff0c7224 */ /* 0x001fe400078e0005 */
[C---:B------:R-:W-:Y:S01]  /*1610*/  IMAD R9, R0.reuse, R20, R9 ;  /* 0x0000001400097224 */ /* 0x040fe200078e0209 */
[----:B------:R-:W-:Y:S01]  /*1620*/  ISETP.GT.U32.AND P6, PT, R0, R2, PT ;  /* 0x000000020000720c */ /* 0x000fe20003fc4070 */
[----:B-1----:R-:W-:-:S02]  /*1630*/  IMAD.MOV.U32 R3, RZ, RZ, R16 ;  /* 0x000000ffff037224 */ /* 0x002fc400078e0010 */
[C---:B------:R-:W-:Y:S02]  /*1640*/  IMAD R4, R0.reuse, R22, R18 ;  /* 0x0000001600047224 */ /* 0x040fe400078e0212 */
[C---:B------:R-:W-:Y:S02]  /*1650*/  VIADD R13, R7.reuse, 0x1b8 ;  /* 0x000001b8070d7836 */ /* 0x040fe40000000000 */
[----:B------:R-:W-:Y:S01]  /*1660*/  @!P1 IMAD.MOV R12, RZ, RZ, -R12 ;  /* 0x000000ffff0c9224 */ /* 0x000fe200078e0a0c */
[----:B------:R-:W-:Y:S01]  /*1670*/  ISETP.GT.U32.AND P1, PT, R0, R4, PT ;  /* 0x000000040000720c */ /* 0x000fe20003f24070 */
[----:B------:R-:W-:Y:S01]  /*1680*/  @!P4 IMAD.MOV R3, RZ, RZ, -R3 ;  /* 0x000000ffff03c224 */ /* 0x000fe200078e0a03 */
[----:B------:R-:W-:Y:S01]  /*1690*/  IABS R17, R13 ;  /* 0x0000000d00117213 */ /* 0x000fe20000000000 */
[--C-:B------:R-:W-:Y:S01]  /*16a0*/  @!P5 IMAD.IADD R10, R10, 0x1, -R0.reuse ;  /* 0x000000010a0ad824 */ /* 0x100fe200078e0a00 */
[----:B------:R-:W-:Y:S01]  /*16b0*/  ISETP.GT.U32.AND P5, PT, R0, R9, PT ;  /* 0x000000090000720c */ /* 0x000fe20003fa4070 */
[----:B------:R-:W-:Y:S01]  /*16c0*/  @!P2 IMAD.IADD R6, R6, 0x1, -R0 ;  /* 0x000000010606a824 */ /* 0x000fe200078e0a00 */
[----:B------:R0:W-:Y:S01]  /*16d0*/  STL [R1+0x98], R12 ;  /* 0x0000980c01007387 */ /* 0x0001e20000100800 */
[----:B------:R-:W-:Y:S01]  /*16e0*/  ISETP.GE.AND P4, PT, R14, RZ, PT ;  /* 0x000000ff0e00720c */ /* 0x000fe20003f86270 */
[----:B------:R-:W-:Y:S01]  /*16f0*/  VIADD R5, R7, 0x1b4 ;  /* 0x000001b407057836 */ /* 0x000fe20000000000 */
[----:B------:R-:W-:Y:S01]  /*1700*/  ISETP.GE.AND P2, PT, R15, RZ, PT ;  /* 0x000000ff0f00720c */ /* 0x000fe20003f46270 */
[----:B------:R1:W-:Y:S01]  /*1710*/  STL [R1+0xa4], R3 ;  /* 0x0000a40301007387 */ /* 0x0003e20000100800 */
[----:B------:R-:W-:-:S02]  /*1720*/  IMAD.HI.U32 R15, R8, R17, RZ ;  /* 0x00000011080f7227 */ /* 0x000fc400078e00ff */
[----:B------:R-:W-:Y:S02]  /*1730*/  IABS R14, R5 ;  /* 0x00000005000e7213 */ /* 0x000fe40000000000 */
[----:B------:R-:W-:Y:S01]  /*1740*/  @!P6 IMAD.IADD R2, R2, 0x1, -R0 ;  /* 0x000000010202e824 */ /* 0x000fe200078e0a00 */
[----:B------:R-:W-:Y:S01]  /*1750*/  ISETP.GE.AND P6, PT, R11, RZ, PT ;  /* 0x000000ff0b00720c */ /* 0x000fe20003fc6270 */
[----:B0-----:R-:W-:Y:S02]  /*1760*/  IMAD.MOV.U32 R12, RZ, RZ, R10 ;  /* 0x000000ffff0c7224 */ /* 0x001fe400078e000a */
[----:B------:R-:W-:Y:S02]  /*1770*/  IMAD.MOV R15, RZ, RZ, -R15 ;  /* 0x000000ffff0f7224 */ /* 0x000fe400078e0a0f */
[----:B-1----:R-:W-:Y:S02]  /*1780*/  IMAD.MOV.U32 R3, RZ, RZ, R6 ;  /* 0x000000ffff037224 */ /* 0x002fe400078e0006 */
[----:B------:R-:W-:-:S02]  /*1790*/  @!P0 IMAD.MOV R12, RZ, RZ, -R12 ;  /* 0x000000ffff0c8224 */ /* 0x000fc400078e0a0c */
[----:B------:R-:W-:Y:S01]  /*17a0*/  @!P3 IMAD.MOV R3, RZ, RZ, -R3 ;  /* 0x000000ffff03b224 */ /* 0x000fe200078e0a03 */
[----:B------:R-:W-:Y:S01]  /*17b0*/  ISETP.GE.AND P3, PT, R5, RZ, PT ;  /* 0x000000ff0500720c */ /* 0x000fe20003f66270 */
[--C-:B------:R-:W-:Y:S01]  /*17c0*/  @!P5 IMAD.IADD R9, R9, 0x1, -R0.reuse ;  /* 0x000000010909d824 */ /* 0x100fe200078e0a00 */
[----:B------:R-:W-:Y:S01]  /*17d0*/  STL [R1+0xac], R12 ;  /* 0x0000ac0c01007387 */ /* 0x000fe20000100800 */
[----:B------:R-:W-:Y:S01]  /*17e0*/  @!P1 IMAD.IADD R4, R4, 0x1, -R0 ;  /* 0x0000000104049824 */ /* 0x000fe200078e0a00 */
[----:B------:R-:W-:Y:S01]  /*17f0*/  ISETP.GE.AND P1, PT, R13, RZ, PT ;  /* 0x000000ff0d00720c */ /* 0x000fe20003f26270 */
[C---:B------:R-:W-:Y:S01]  /*1800*/  IMAD R17, R0.reuse, R15, R17 ;  /* 0x0000000f00117224 */ /* 0x040fe200078e0211 */
[----:B------:R0:W-:Y:S01]  /*1810*/  STL [R1+0x190], R3 ;  /* 0x0001900301007387 */ /* 0x0001e20000100800 */
[----:B------:R-:W-:Y:S01]  /*1820*/  ISETP.GT.U32.AND P5, PT, R0, R9, PT ;  /* 0x000000090000720c */ /* 0x000fe20003fa4070 */
[----:B------:R-:W-:Y:S01]  /*1830*/  IMAD.HI.U32 R11, R8, R14, RZ ;  /* 0x0000000e080b7227 */ /* 0x000fe200078e00ff */
[----:B------:R-:W-:-:S03]  /*1840*/  ISETP.GT.U32.AND P0, PT, R0, R4, PT ;  /* 0x000000040000720c */ /* 0x000fc60003f04070 */
[----:B------:R-:W-:Y:S02]  /*1850*/  IMAD.MOV R11, RZ, RZ, -R11 ;  /* 0x000000ffff0b7224 */ /* 0x000fe400078e0a0b */
[----:B------:R-:W-:Y:S02]  /*1860*/  VIADD R16, R7, 0x1b0 ;  /* 0x000001b007107836 */ /* 0x000fe40000000000 */
[----:B0-----:R-:W-:Y:S02]  /*1870*/  IMAD.MOV.U32 R3, RZ, RZ, R2 ;  /* 0x000000ffff037224 */ /* 0x001fe400078e0002 */
[C---:B------:R-:W-:Y:S02]  /*1880*/  IMAD R14, R0.reuse, R11, R14 ;  /* 0x0000000b000e7224 */ /* 0x040fe400078e020e */
[----:B------:R-:W-:Y:S01]  /*1890*/  @!P4 IMAD.MOV R3, RZ, RZ, -R3 ;  /* 0x000000ffff03c224 */ /* 0x000fe200078e0a03 */
[C---:B------:R-:W-:Y:S01]  /*18a0*/  ISETP.GT.U32.AND P4, PT, R0.reuse, R17, PT ;  /* 0x000000110000720c */ /* 0x040fe20003f84070 */
[--C-:B------:R-:W-:Y:S01]  /*18b0*/  @!P5 IMAD.IADD R9, R9, 0x1, -R0.reuse ;  /* 0x000000010909d824 */ /* 0x100fe200078e0a00 */
[----:B------:R-:W-:Y:S01]  /*18c0*/  ISETP.GT.U32.AND P5, PT, R0, R14, PT ;  /* 0x0000000e0000720c */ /* 0x000fe20003fa4070 */
[----:B------:R-:W-:Y:S01]  /*18d0*/  @!P0 IMAD.IADD R4, R4, 0x1, -R0 ;  /* 0x0000000104048824 */ /* 0x000fe200078e0a00 */
[----:B------:R-:W-:Y:S01]  /*18e0*/  ISETP.GE.AND P0, PT, R16, RZ, PT ;  /* 0x000000ff1000720c */ /* 0x000fe20003f06270 */
[----:B------:R0:W-:Y:S01]  /*18f0*/  STL [R1+0x1c0], R3 ;  /* 0x0001c00301007387 */ /* 0x0001e20000100800 */
[----:B------:R-:W-:Y:S01]  /*1900*/  IABS R16, R16 ;  /* 0x0000001000107213 */ /* 0x000fe20000000000 */
[----:B------:R-:W-:-:S02]  /*1910*/  VIADD R5, R7, 0x1a8 ;  /* 0x000001a807057836 */ /* 0x000fc40000000000 */
[----:B------:R-:W-:Y:S02]  /*1920*/  VIADD R2, R7, 0x1ac ;  /* 0x000001ac07027836 */ /* 0x000fe40000000000 */
[----:B------:R-:W-:Y:S01]  /*1930*/  IMAD.HI.U32 R6, R8, R16, RZ ;  /* 0x0000001008067227 */ /* 0x000fe200078e00ff */
[----:B------:R-:W-:Y:S02]  /*1940*/  IABS R11, R5 ;  /* 0x00000005000b7213 */ /* 0x000fe40000000000 */
[----:B------:R-:W-:Y:S01]  /*1950*/  IABS R10, R2 ;  /* 0x00000002000a7213 */ /* 0x000fe20000000000 */
[----:B------:R-:W-:Y:S02]  /*1960*/  @!P4 IMAD.IADD R17, R17, 0x1, -R0 ;  /* 0x000000011111c824 */ /* 0x000fe400078e0a00 */
[----:B0-----:R-:W-:Y:S02]  /*1970*/  IMAD.MOV.U32 R3, RZ, RZ, R4 ;  /* 0x000000ffff037224 */ /* 0x001fe400078e0004 */
[----:B------:R-:W-:Y:S01]  /*1980*/  IMAD.MOV R6, RZ, RZ, -R6 ;  /* 0x000000ffff067224 */ /* 0x000fe200078e0a06 */
[----:B------:R-:W-:Y:S01]  /*1990*/  ISETP.GT.U32.AND P4, PT, R0, R17, PT ;  /* 0x000000110000720c */ /* 0x000fe20003f84070 */
[----:B------:R-:W-:Y:S01]  /*19a0*/  @!P2 IMAD.MOV R3, RZ, RZ, -R3 ;  /* 0x000000ffff03a224 */ /* 0x000fe200078e0a03 */
[----:B------:R-:W-:Y:S01]  /*19b0*/  ISETP.GE.AND P2, PT, R2, RZ, PT ;  /* 0x000000ff0200720c */ /* 0x000fe20003f46270 */
[----:B------:R-:W-:-:S02]  /*19c0*/  @!P5 IMAD.IADD R14, R14, 0x1, -R0 ;  /* 0x000000010e0ed824 */ /* 0x000fc400078e0a00 */
[----:B------:R-:W-:Y:S01]  /*19d0*/  IMAD.HI.U32 R2, R8, R11, RZ ;  /* 0x0000000b08027227 */ /* 0x000fe200078e00ff */
[----:B------:R0:W-:Y:S02]  /*19e0*/  STL [R1+0x1cc], R3 ;  /* 0x0001cc0301007387 */ /* 0x0001e40000100800 */
[C---:B------:R-:W-:Y:S01]  /*19f0*/  ISETP.GT.U32.AND P5, PT, R0.reuse, R14, PT ;  /* 0x0000000e0000720c */ /* 0x040fe20003fa4070 */
[----:B------:R-:W-:Y:S02]  /*1a00*/  IMAD R16, R0, R6, R16 ;  /* 0x0000000600107224 */ /* 0x000fe400078e0210 */
[----:B------:R-:W-:-:S04]  /*1a10*/  IMAD.HI.U32 R4, R8, R10, RZ ;  /* 0x0000000a08047227 */ /* 0x000fc800078e00ff */
[----:B------:R-:W-:Y:S01]  /*1a20*/  @!P4 IMAD.IADD R17, R17, 0x1, -R0 ;  /* 0x000000011111c824 */ /* 0x000fe200078e0a00 */
[C---:B------:R-:W-:Y:S01]  /*1a30*/  ISETP.GT.U32.AND P4, PT, R0.reuse, R16, PT ;  /* 0x000000100000720c */ /* 0x040fe20003f84070 */
[----:B0-----:R-:W-:Y:S02]  /*1a40*/  IMAD.MOV.U32 R3, RZ, RZ, R9 ;  /* 0x000000ffff037224 */ /* 0x001fe400078e0009 */
[----:B------:R-:W-:Y:S02]  /*1a50*/  IMAD.MOV R4, RZ, RZ, -R4 ;  /* 0x000000ffff047224 */ /* 0x000fe400078e0a04 */
[----:B------:R-:W-:Y:S01]  /*1a60*/  @!P6 IMAD.MOV R3, RZ, RZ, -R3 ;  /* 0x000000ffff03e224 */ /* 0x000fe200078e0a03 */
[----:B------:R-:W-:Y:S01]  /*1a70*/  ISETP.GE.AND P6, PT, R5, RZ, PT ;  /* 0x000000ff0500720c */ /* 0x000fe20003fc6270 */
[----:B------:R-:W-:Y:S01]  /*1a80*/  IMAD R10, R0, R4, R10 ;  /* 0x00000004000a7224 */ /* 0x000fe200078e020a */
[----:B------:R-:W-:Y:S01]  /*1a90*/  IADD3 R5, -R2, RZ, RZ ;  /* 0x000000ff02057210 */ /* 0x000fe20007ffe1ff */
[C---:B------:R-:W-:Y:S01]  /*1aa0*/  VIADD R13, R7.reuse, 0x1a0 ;  /* 0x000001a0070d7836 */ /* 0x040fe20000000000 */
[----:B------:R0:W-:Y:S01]  /*1ab0*/  STL [R1+0x1c8], R3 ;  /* 0x0001c80301007387 */ /* 0x0001e20000100800 */
[----:B------:R-:W-:-:S02]  /*1ac0*/  VIADD R2, R7, 0x1a4 ;  /* 0x000001a407027836 */ /* 0x000fc40000000000 */
[----:B------:R-:W-:Y:S01]  /*1ad0*/  IMAD R11, R0, R5, R11 ;  /* 0x00000005000b7224 */ /* 0x000fe200078e020b */
[----:B------:R-:W-:Y:S01]  /*1ae0*/  IABS R18, R13 ;  /* 0x0000000d00127213 */ /* 0x000fe20000000000 */
[--C-:B------:R-:W-:Y:S01]  /*1af0*/  @!P5 IMAD.IADD R14, R14, 0x1, -R0.reuse ;  /* 0x000000010e0ed824 */ /* 0x100fe200078e0a00 */
[----:B------:R-:W-:Y:S01]  /*1b00*/  ISETP.GT.U32.AND P5, PT, R0, R10, PT ;  /* 0x0000000a0000720c */ /* 0x000fe20003fa4070 */
[----:B------:R-:W-:Y:S01]  /*1b10*/  @!P4 IMAD.IADD R16, R16, 0x1, -R0 ;  /* 0x000000011010c824 */ /* 0x000fe200078e0a00 */
[----:B------:R-:W-:Y:S01]  /*1b20*/  IABS R5, R2 ;  /* 0x0000000200057213 */ /* 0x000fe20000000000 */
[----:B------:R-:W-:Y:S02]  /*1b30*/  VIADD R9, R7, 0x19c ;  /* 0x0000019c07097836 */ /* 0x000fe40000000000 */
[----:B0-----:R-:W-:Y:S01]  /*1b40*/  IMAD.MOV.U32 R3, RZ, RZ, R17 ;  /* 0x000000ffff037224 */ /* 0x001fe200078e0011 */
[C---:B------:R-:W-:Y:S01]  /*1b50*/  ISETP.GT.U32.AND P4, PT, R0.reuse, R16, PT ;  /* 0x000000100000720c */ /* 0x040fe20003f84070 */
[----:B------:R-:W-:Y:S01]  /*1b60*/  IMAD.MOV.U32 R17, RZ, RZ, R18 ;  /* 0x000000ffff117224 */ /* 0x000fe200078e0012 */
[----:B------:R-:W-:Y:S01]  /*1b70*/  IABS R15, R9 ;  /* 0x00000009000f7213 */ /* 0x000fe20000000000 */
[----:B------:R-:W-:Y:S01]  /*1b80*/  @!P1 IMAD.MOV R3, RZ, RZ, -R3 ;  /* 0x000000ffff039224 */ /* 0x000fe200078e0a03 */
[----:B------:R-:W-:Y:S01]  /*1b90*/  ISETP.GT.U32.AND P1, PT, R0, R11, PT ;  /* 0x0000000b0000720c */ /* 0x000fe20003f24070 */
[----:B------:R-:W-:-:S03]  /*1ba0*/  IMAD.HI.U32 R18, R8, R5, RZ ;  /* 0x0000000508127227 */ /* 0x000fc600078e00ff */
[----:B------:R0:W-:Y:S01]  /*1bb0*/  STL [R1+0x1c4], R3 ;  /* 0x0001c40301007387 */ /* 0x0001e20000100800 */
[----:B------:R-:W-:Y:S02]  /*1bc0*/  IMAD.MOV R18, RZ, RZ, -R18 ;  /* 0x000000ffff127224 */ /* 0x000fe400078e0a12 */
[--C-:B------:R-:W-:Y:S02]  /*1bd0*/  @!P5 IMAD.IADD R10, R10, 0x1, -R0.reuse ;  /* 0x000000010a0ad824 */ /* 0x100fe400078e0a00 */
[----:B------:R-:W-:Y:S02]  /*1be0*/  VIADD R4, R7, 0x198 ;  /* 0x0000019807047836 */ /* 0x000fe40000000000 */
[--C-:B------:R-:W-:Y:S01]  /*1bf0*/  @!P4 IMAD.IADD R16, R16, 0x1, -R0.reuse ;  /* 0x000000011010c824 */ /* 0x100fe200078e0a00 */
[----:B------:R-:W-:Y:S01]  /*1c00*/  ISETP.GT.U32.AND P5, PT, R0, R10, PT ;  /* 0x0000000a0000720c */ /* 0x000fe20003fa4070 */
[----:B------:R-:W-:Y:S01]  /*1c10*/  @!P1 IMAD.IADD R11, R11, 0x1, -R0 ;  /* 0x000000010b0b9824 */ /* 0x000fe200078e0a00 */
[----:B------:R-:W-:Y:S01]  /*1c20*/  IABS R6, R4 ;  /* 0x0000000400067213 */ /* 0x000fe20000000000 */
[----:B0-----:R-:W-:-:S02]  /*1c30*/  IMAD.MOV.U32 R3, RZ, RZ, R14 ;  /* 0x000000ffff037224 */ /* 0x001fc400078e000e */
[----:B------:R-:W-:Y:S01]  /*1c40*/  IMAD.MOV.U32 R14, RZ, RZ, R15 ;  /* 0x000000ffff0e7224 */ /* 0x000fe200078e000f */
[----:B------:R-:W-:Y:S01]  /*1c50*/  ISETP.GT.U32.AND P1, PT, R0, R11, PT ;  /* 0x0000000b0000720c */ /* 0x000fe20003f24070 */
[----:B------:R-:W-:Y:S01]  /*1c60*/  @!P3 IMAD.MOV R3, RZ, RZ, -R3 ;  /* 0x000000ffff03b224 */ /* 0x000fe200078e0a03 */
[----:B------:R-:W-:Y:S01]  /*1c70*/  ISETP.GE.AND P3, PT, R2, RZ, PT ;  /* 0x000000ff0200720c */ /* 0x000fe20003f66270 */
[----:B------:R-:W-:Y:S02]  /*1c80*/  IMAD R2, R0, R18, R5 ;  /* 0x0000001200027224 */ /* 0x000fe400078e0205 */
[----:B------:R-:W-:Y:S01]  /*1c90*/  IMAD.HI.U32 R5, R8, R14, RZ ;  /* 0x0000000e08057227 */ /* 0x000fe200078e00ff */
[----:B------:R0:W-:Y:S02]  /*1ca0*/  STL [R1+0x1bc], R3 ;  /* 0x0001bc0301007387 */ /* 0x0001e40000100800 */
[----:B------:R-:W-:Y:S01]  /*1cb0*/  ISETP.GT.U32.AND P4, PT, R0, R2, PT ;  /* 0x000000020000720c */ /* 0x000fe20003f84070 */
[----:B------:R-:W-:-:S04]  /*1cc0*/  IMAD.HI.U32 R18, R8, R17, RZ ;  /* 0x0000001108127227 */ /* 0x000fc800078e00ff */
[----:B------:R-:W-:-:S04]  /*1cd0*/  IMAD.HI.U32 R15, R8, R6, RZ ;  /* 0x00000006080f7227 */ /* 0x000fc800078e00ff */
[----:B0-----:R-:W-:Y:S02]  /*1ce0*/  IMAD.MOV.U32 R3, RZ, RZ, R16 ;  /* 0x000000ffff037224 */ /* 0x001fe400078e0010 */
[----:B------:R-:W-:Y:S02]  /*1cf0*/  IMAD.MOV R5, RZ, RZ, -R5 ;  /* 0x000000ffff057224 */ /* 0x000fe400078e0a05 */
[----:B------:R-:W-:Y:S02]  /*1d00*/  @!P0 IMAD.MOV R3, RZ, RZ, -R3 ;  /* 0x000000ffff038224 */ /* 0x000fe400078e0a03 */
[----:B------:R-:W-:Y:S02]  /*1d10*/  IMAD.MOV R18, RZ, RZ, -R18 ;  /* 0x000000ffff127224 */ /* 0x000fe400078e0a12 */
[----:B------:R-:W-:Y:S01]  /*1d20*/  IMAD.MOV R15, RZ, RZ, -R15 ;  /* 0x000000ffff0f7224 */ /* 0x000fe200078e0a0f */
[----:B------:R0:W-:Y:S01]  /*1d30*/  STL [R1+0xb0], R3 ;  /* 0x0000b00301007387 */ /* 0x0001e20000100800 */
[----:B------:R-:W-:-:S02]  /*1d40*/  IMAD R14, R0, R5, R14 ;  /* 0x00000005000e7224 */ /* 0x000fc400078e020e */
[--C-:B------:R-:W-:Y:S02]  /*1d50*/  @!P1 IMAD.IADD R11, R11, 0x1, -R0.reuse ;  /* 0x000000010b0b9824 */ /* 0x100fe400078e0a00 */
[--C-:B------:R-:W-:Y:S01]  /*1d60*/  @!P5 IMAD.IADD R10, R10, 0x1, -R0.reuse ;  /* 0x000000010a0ad824 */ /* 0x100fe200078e0a00 */
[----:B------:R-:W-:Y:S01]  /*1d70*/  ISETP.GE.AND P5, PT, R13, RZ, PT ;  /* 0x000000ff0d00720c */ /* 0x000fe20003fa6270 */
[C---:B------:R-:W-:Y:S01]  /*1d80*/  IMAD R13, R0.reuse, R18, R17 ;  /* 0x00000012000d7224 */ /* 0x040fe200078e0211 */
[----:B------:R-:W-:Y:S01]  /*1d90*/  ISETP.GT.U32.AND P1, PT, R0, R14, PT ;  /* 0x0000000e0000720c */ /* 0x000fe20003f24070 */
[----:B------:R-:W-:Y:S02]  /*1da0*/  @!P4 IMAD.IADD R2, R2, 0x1, -R0 ;  /* 0x000000010202c824 */ /* 0x000fe400078e0a00 */
[C---:B------:R-:W-:Y:S01]  /*1db0*/  IMAD R6, R0.reuse, R15, R6 ;  /* 0x0000000f00067224 */ /* 0x040fe200078e0206 */
[C---:B------:R-:W-:Y:S01]  /*1dc0*/  ISETP.GT.U32.AND P0, PT, R0.reuse, R13, PT ;  /* 0x0000000d0000720c */ /* 0x040fe20003f04070 */
[----:B0-----:R-:W-:Y:S01]  /*1dd0*/  IMAD.MOV.U32 R3, RZ, RZ, R11 ;  /* 0x000000ffff037224 */ /* 0x001fe200078e000b */
[----:B------:R-:W-:Y:S01]  /*1de0*/  ISETP.GT.U32.AND P4, PT, R0, R2, PT ;  /* 0x000000020000720c */ /* 0x000fe20003f84070 */
[----:B------:R-:W-:-:S02]  /*1df0*/  VIADD R5, R7, 0x194 ;  /* 0x0000019407057836 */ /* 0x000fc40000000000 */
[----:B------:R-:W-:Y:S01]  /*1e00*/  @!P6 IMAD.MOV R3, RZ, RZ, -R3 ;  /* 0x000000ffff03e224 */ /* 0x000fe200078e0a03 */
[----:B------:R-:W-:Y:S01]  /*1e10*/  ISETP.GT.U32.AND P6, PT, R0, R6, PT ;  /* 0x000000060000720c */ /* 0x000fe20003fc4070 */
[----:B------:R-:W-:Y:S01]  /*1e20*/  VIADD R11, R7, 0x190 ;  /* 0x00000190070b7836 */ /* 0x000fe20000000000 */
[----:B------:R-:W-:Y:S01]  /*1e30*/  IABS R15, R5 ;  /* 0x00000005000f7213 */ /* 0x000fe20000000000 */
[----:B------:R-:W-:Y:S02]  /*1e40*/  IMAD.MOV.U32 R12, RZ, RZ, R10 ;  /* 0x000000ffff0c7224 */ /* 0x000fe400078e000a */
[----:B------:R-:W-:Y:S02]  /*1e50*/  @!P1 IMAD.IADD R14, R14, 0x1, -R0 ;  /* 0x000000010e0e9824 */ /* 0x000fe400078e0a00 */
[----:B------:R-:W-:Y:S01]  /*1e60*/  IMAD.MOV.U32 R10, RZ, RZ, R15 ;  /* 0x000000ffff0a7224 */ /* 0x000fe200078e000f */
[----:B------:R-:W-:Y:S01]  /*1e70*/  IABS R15, R11 ;  /* 0x0000000b000f7213 */ /* 0x000fe20000000000 */
[----:B------:R-:W-:Y:S01]  /*1e80*/  @!P2 IMAD.MOV R12, RZ, RZ, -R12 ;  /* 0x000000ffff0ca224 */ /* 0x000fe200078e0a0c */
[----:B------:R-:W-:Y:S01]  /*1e90*/  ISETP.GE.AND P2, PT, R9, RZ, PT ;  /* 0x000000ff0900720c */ /* 0x000fe20003f46270 */
[--C-:B------:R-:W-:Y:S01]  /*1ea0*/  @!P4 IMAD.IADD R2, R2, 0x1, -R0.reuse ;  /* 0x000000010202c824 */ /* 0x100fe200078e0a00 */
[----:B------:R-:W-:Y:S01]  /*1eb0*/  ISETP.GE.AND P4, PT, R4, RZ, PT ;  /* 0x000000ff0400720c */ /* 0x000fe20003f86270 */
[--C-:B------:R-:W-:Y:S01]  /*1ec0*/  @!P0 IMAD.IADD R13, R13, 0x1, -R0.reuse ;  /* 0x000000010d0d8824 */ /* 0x100fe200078e0a00 */
[----:B------:R-:W-:Y:S01]  /*1ed0*/  STL [R1+0xb4], R12 ;  /* 0x0000b40c01007387 */ /* 0x000fe20000100800 */
[----:B------:R-:W-:Y:S01]  /*1ee0*/  @!P6 IMAD.IADD R6, R6, 0x1, -R0 ;  /* 0x000000010606e824 */ /* 0x000fe200078e0a00 */
[----:B------:R-:W-:Y:S01]  /*1ef0*/  ISETP.GT.U32.AND P6, PT, R0, R14, PT ;  /* 0x0000000e0000720c */ /* 0x000fe20003fc4070 */
[----:B------:R-:W-:Y:S01]  /*1f00*/  IMAD.HI.U32 R4, R8, R15, RZ ;  /* 0x0000000f08047227 */ /* 0x000fe200078e00ff */
[----:B------:R0:W-:Y:S01]  /*1f10*/  STL [R1+0xbc], R3 ;  /* 0x0000bc0301007387 */ /* 0x0001e20000100800 */
[----:B------:R-:W-:-:S02]  /*1f20*/  ISETP.GT.U32.AND P1, PT, R0, R13, PT ;  /* 0x0000000d0000720c */ /* 0x000fc40003f24070 */
[----:B------:R-:W-:Y:S01]  /*1f30*/  IMAD.HI.U32 R9, R8, R10, RZ ;  /* 0x0000000a08097227 */ /* 0x000fe200078e00ff */
[----:B------:R-:W-:-:S03]  /*1f40*/  ISETP.GE.AND P0, PT, R5, RZ, PT ;  /* 0x000000ff0500720c */ /* 0x000fc60003f06270 */
[----:B------:R-:W-:Y:S02]  /*1f50*/  IMAD.MOV R4, RZ, RZ, -R4 ;  /* 0x000000ffff047224 */ /* 0x000fe400078e0a04 */
[----:B------:R-:W-:Y:S02]  /*1f60*/  IMAD.MOV R9, RZ, RZ, -R9 ;  /* 0x000000ffff097224 */ /* 0x000fe400078e0a09 */
[----:B0-----:R-:W-:Y:S02]  /*1f70*/  IMAD.MOV.U32 R3, RZ, RZ, R2 ;  /* 0x000000ffff037224 */ /* 0x001fe400078e0002 */
[C---:B------:R-:W-:Y:S02]  /*1f80*/  IMAD R15, R0.reuse, R4, R15 ;  /* 0x00000004000f7224 */ /* 0x040fe400078e020f */
[----:B------:R-:W-:Y:S01]  /*1f90*/  @!P3 IMAD.MOV R3, RZ, RZ, -R3 ;  /* 0x000000ffff03b224 */ /* 0x000fe200078e0a03 */
[C---:B------:R-:W-:Y:S01]  /*1fa0*/  ISETP.GT.U32.AND P3, PT, R0.reuse, R6, PT ;  /* 0x000000060000720c */ /* 0x040fe20003f64070 */
[----:B------:R-:W-:-:S02]  /*1fb0*/  IMAD R10, R0, R9, R10 ;  /* 0x00000009000a7224 */ /* 0x000fc400078e020a */
[--C-:B------:R-:W-:Y:S01]  /*1fc0*/  @!P6 IMAD.IADD R14, R14, 0x1, -R0.reuse ;  /* 0x000000010e0ee824 */ /* 0x100fe200078e0a00 */
[C---:B------:R-:W-:Y:S01]  /*1fd0*/  ISETP.GT.U32.AND P6, PT, R0.reuse, R15, PT ;  /* 0x0000000f0000720c */ /* 0x040fe20003fc4070 */
[C---:B------:R-:W-:Y:S01]  /*1fe0*/  VIADD R9, R7.reuse, 0x184 ;  /* 0x0000018407097836 */ /* 0x040fe20000000000 */
[----:B------:R0:W-:Y:S01]  /*1ff0*/  STL [R1+0xd0], R3 ;  /* 0x0000d00301007387 */ /* 0x0001e20000100800 */
[----:B------:R-:W-:Y:S02]  /*2000*/  VIADD R5, R7, 0x18c ;  /* 0x0000018c07057836 */ /* 0x000fe40000000000 */
[--C-:B------:R-:W-:Y:S01]  /*2010*/  @!P1 IMAD.IADD R13, R13, 0x1, -R0.reuse ;  /* 0x000000010d0d9824 */ /* 0x100fe200078e0a00 */
[----:B------:R-:W-:Y:S01]  /*2020*/  ISETP.GT.U32.AND P1, PT, R0, R10, PT ;  /* 0x0000000a0000720c */ /* 0x000fe20003f24070 */
[----:B------:R-:W-:Y:S01]  /*2030*/  VIADD R2, R7, 0x188 ;  /* 0x0000018807027836 */ /* 0x000fe20000000000 */
[----:B------:R-:W-:Y:S01]  /*2040*/  IABS R17, R9 ;  /* 0x0000000900117213 */ /* 0x000fe20000000000 */
[----:B------:R-:W-:Y:S01]  /*2050*/  @!P3 IMAD.IADD R6, R6, 0x1, -R0 ;  /* 0x000000010606b824 */ /* 0x000fe200078e0a00 */
[----:B------:R-:W-:Y:S01]  /*2060*/  IABS R16, R5 ;  /* 0x0000000500107213 */ /* 0x000fe20000000000 */
[----:B------:R-:W-:Y:S01]  /*2070*/  IMAD.MOV.U32 R12, RZ, RZ, R14 ;  /* 0x000000ffff0c7224 */ /* 0x000fe200078e000e */
[----:B------:R-:W-:Y:S01]  /*2080*/  ISETP.GE.AND P3, PT, R11, RZ, PT ;  /* 0x000000ff0b00720c */ /* 0x000fe20003f66270 */
[----:B------:R-:W-:Y:S01]  /*2090*/  IMAD.MOV.U32 R11, RZ, RZ, R17 ;  /* 0x000000ffff0b7224 */ /* 0x000fe200078e0011 */
[----:B------:R-:W-:Y:S01]  /*20a0*/  IABS R4, R2 ;  /* 0x0000000200047213 */ /* 0x000fe20000000000 */
[----:B------:R-:W-:-:S04]  /*20b0*/  IMAD.HI.U32 R17, R8, R16, RZ ;  /* 0x0000001008117227 */ /* 0x000fc800078e00ff */
[----:B0-----:R-:W-:Y:S02]  /*20c0*/  IMAD.MOV.U32 R3, RZ, RZ, R13 ;  /* 0x000000ffff037224 */ /* 0x001fe400078e000d */
[----:B------:R-:W-:Y:S02]  /*20d0*/  @!P6 IMAD.IADD R15, R15, 0x1, -R0 ;  /* 0x000000010f0fe824 */ /* 0x000fe400078e0a00 */
[----:B------:R-:W-:-:S03]  /*20e0*/  IMAD.HI.U32 R18, R8, R4, RZ ;  /* 0x0000000408127227 */ /* 0x000fc600078e00ff */
[----:B------:R-:W-:Y:S01]  /*20f0*/  ISETP.GT.U32.AND P6, PT, R0, R15, PT ;  /* 0x0000000f0000720c */ /* 0x000fe20003fc4070 */
[----:B------:R-:W-:Y:S02]  /*2100*/  IMAD.MOV R17, RZ, RZ, -R17 ;  /* 0x000000ffff117224 */ /* 0x000fe400078e0a11 */
[----:B------:R-:W-:Y:S01]  /*2110*/  @!P1 IMAD.IADD R10, R10, 0x1, -R0 ;  /* 0x000000010a0a9824 */ /* 0x000fe200078e0a00 */
[----:B------:R-:W-:Y:S01]  /*2120*/  ISETP.GE.AND P1, PT, R5, RZ, PT ;  /* 0x000000ff0500720c */ /* 0x000fe20003f26270 */
[----:B------:R-:W-:Y:S02]  /*2130*/  @!P5 IMAD.MOV R3, RZ, RZ, -R3 ;  /* 0x000000ffff03d224 */ /* 0x000fe400078e0a03 */
[----:B------:R-:W-:Y:S01]  /*2140*/  IMAD.HI.U32 R5, R8, R11, RZ ;  /* 0x0000000b08057227 */ /* 0x000fe200078e00ff */
[----:B------:R-:W-:Y:S02]  /*2150*/  ISETP.GT.U32.AND P5, PT, R0, R10, PT ;  /* 0x0000000a0000720c */ /* 0x000fe40003fa4070 */
[----:B------:R0:W-:Y:S01]  /*2160*/  STL [R1+0xd4], R3 ;  /* 0x0000d40301007387 */ /* 0x0001e20000100800 */
[----:B------:R-:W-:-:S02]  /*2170*/  IMAD.MOV R13, RZ, RZ, -R18 ;  /* 0x000000ffff0d7224 */ /* 0x000fc400078e0a12 */
[C---:B------:R-:W-:Y:S02]  /*2180*/  IMAD R16, R0.reuse, R17, R16 ;  /* 0x0000001100107224 */ /* 0x040fe400078e0210 */
[----:B------:R-:W-:Y:S02]  /*2190*/  IMAD.MOV R5, RZ, RZ, -R5 ;  /* 0x000000ffff057224 */ /* 0x000fe400078e0a05 */
[C---:B------:R-:W-:Y:S02]  /*21a0*/  IMAD R4, R0.reuse, R13, R4 ;  /* 0x0000000d00047224 */ /* 0x040fe400078e0204 */
[----:B------:R-:W-:Y:S01]  /*21b0*/  @!P2 IMAD.MOV R12, RZ, RZ, -R12 ;  /* 0x000000ffff0ca224 */ /* 0x000fe200078e0a0c */
[C---:B------:R-:W-:Y:S01]  /*21c0*/  ISETP.GT.U32.AND P2, PT, R0.reuse, R16, PT ;  /* 0x000000100000720c */ /* 0x040fe20003f44070 */
[----:B0-----:R-:W-:Y:S02]  /*21d0*/  IMAD.MOV.U32 R3, RZ, RZ, R6 ;  /* 0x000000ffff037224 */ /* 0x001fe400078e0006 */
[C---:B------:R-:W-:Y:S01]  /*21e0*/  IMAD R11, R0.reuse, R5, R11 ;  /* 0x00000005000b7224 */ /* 0x040fe200078e020b */
[----:B------:R-:W-:Y:S01]  /*21f0*/  STL [R1+0xd8], R12 ;  /* 0x0000d80c01007387 */ /* 0x000fe20000100800 */
[----:B------:R-:W-:Y:S01]  /*2200*/  @!P4 IMAD.MOV R3, RZ, RZ, -R3 ;  /* 0x000000ffff03c224 */ /* 0x000fe200078e0a03 */
[C---:B------:R-:W-:Y:S01]  /*2210*/  ISETP.GT.U32.AND P4, PT, R0.reuse, R4, PT ;  /* 0x000000040000720c */ /* 0x040fe20003f84070 */
[--C-:B------:R-:W-:Y:S01]  /*2220*/  @!P6 IMAD.IADD R15, R15, 0x1, -R0.reuse ;  /* 0x000000010f0fe824 */ /* 0x100fe200078e0a00 */
[----:B------:R-:W-:Y:S01]  /*2230*/  ISETP.GT.U32.AND P6, PT, R0, R11, PT ;  /* 0x0000000b0000720c */ /* 0x000fe20003fc4070 */
[C---:B------:R-:W-:Y:S01]  /*2240*/  VIADD R17, R7.reuse, 0x180 ;  /* 0x0000018007117836 */ /* 0x040fe20000000000 */
[----:B------:R0:W-:Y:S01]  /*2250*/  STL [R1+0xdc], R3 ;  /* 0x0000dc0301007387 */ /* 0x0001e20000100800 */
[--C-:B------:R-:W-:Y:S01]  /*2260*/  @!P5 IMAD.IADD R10, R10, 0x1, -R0.reuse ;  /* 0x000000010a0ad824 */ /* 0x100fe200078e0a00 */
[----:B------:R-:W-:Y:S01]  /*2270*/  ISETP.GE.AND P5, PT, R2, RZ, PT ;  /* 0x000000ff0200720c */ /* 0x000fe20003fa6270 */
[----:B------:R-:W-:Y:S01]  /*2280*/  VIADD R2, R7, 0x17c ;  /* 0x0000017c07027836 */ /* 0x000fe20000000000 */
[----:B------:R-:W-:Y:S01]  /*2290*/  IABS R5, R17 ;  /* 0x0000001100057213 */ /* 0x000fe20000000000 */
[--C-:B------:R-:W-:Y:S01]  /*22a0*/  @!P2 IMAD.IADD R16, R16, 0x1, -R0.reuse ;  /* 0x000000011010a824 */ /* 0x100fe200078e0a00 */
[----:B------:R-:W-:Y:S01]  /*22b0*/  ISETP.GE.AND P2, PT, R9, RZ, PT ;  /* 0x000000ff0900720c */ /* 0x000fe20003f46270 */
[----:B------:R-:W-:Y:S01]  /*22c0*/  VIADD R9, R7, 0x178 ;  /* 0x0000017807097836 */ /* 0x000fe20000000000 */
[----:B------:R-:W-:Y:S01]  /*22d0*/  IABS R6, R2 ;  /* 0x0000000200067213 */ /* 0x000fe20000000000 */
[----:B------:R-:W-:Y:S01]  /*22e0*/  @!P4 IMAD.IADD R4, R4, 0x1, -R0 ;  /* 0x000000010404c824 */ /* 0x000fe200078e0a00 */
[----:B------:R-:W-:Y:S01]  /*22f0*/  ISETP.GT.U32.AND P4, PT, R0, R16, PT ;  /* 0x000000100000720c */ /* 0x000fe20003f84070 */
[----:B------:R-:W-:Y:S01]  /*2300*/  IMAD.HI.U32 R13, R8, R5, RZ ;  /* 0x00000005080d7227 */ /* 0x000fe200078e00ff */
[----:B------:R-:W-:-:S03]  /*2310*/  IABS R19, R9 ;  /* 0x0000000900137213 */ /* 0x000fc60000000000 */
[----:B------:R-:W-:Y:S01]  /*2320*/  @!P6 IMAD.IADD R11, R11, 0x1, -R0 ;  /* 0x000000010b0be824 */ /* 0x000fe200078e0a00 */
[----:B------:R-:W-:Y:S01]  /*2330*/  ISETP.GT.U32.AND P6, PT, R0, R4, PT ;  /* 0x000000040000720c */ /* 0x000fe20003fc4070 */
[----:B0-----:R-:W-:Y:S02]  /*2340*/  IMAD.MOV.U32 R3, RZ, RZ, R10 ;  /* 0x000000ffff037224 */ /* 0x001fe400078e000a */
[----:B------:R-:W-:Y:S02]  /*2350*/  IMAD.MOV R13, RZ, RZ, -R13 ;  /* 0x000000ffff0d7224 */ /* 0x000fe400078e0a0d */
[----:B------:R-:W-:-:S04]  /*2360*/  IMAD.HI.U32 R10, R8, R6, RZ ;  /* 0x00000006080a7227 */ /* 0x000fc800078e00ff */
[----:B------:R-:W-:Y:S02]  /*2370*/  IMAD R5, R0, R13, R5 ;  /* 0x0000000d00057224 */ /* 0x000fe400078e0205 */
[----:B------:R-:W-:Y:S02]  /*2380*/  IMAD.MOV R10, RZ, RZ, -R10 ;  /* 0x000000ffff0a7224 */ /* 0x000fe400078e0a0a */
[----:B------:R-:W-:Y:S01]  /*2390*/  @!P4 IMAD.IADD R16, R16, 0x1, -R0 ;  /* 0x000000011010c824 */ /* 0x000fe200078e0a00 */
[C---:B------:R-:W-:Y:S01]  /*23a0*/  ISETP.GT.U32.AND P4, PT, R0.reuse, R5, PT ;  /* 0x000000050000720c */ /* 0x040fe20003f84070 */
[----:B------:R-:W-:Y:S02]  /*23b0*/  IMAD R6, R0, R10, R6 ;  /* 0x0000000a00067224 */ /* 0x000fe400078e0206 */
[----:B------:R-:W-:Y:S02]  /*23c0*/  @!P6 IMAD.IADD R4, R4, 0x1, -R0 ;  /* 0x000000010404e824 */ /* 0x000fe400078e0a00 */
[----:B------:R-:W-:Y:S01]  /*23d0*/  @!P0 IMAD.MOV R3, RZ, RZ, -R3 ;  /* 0x000000ffff038224 */ /* 0x000fe200078e0a03 */
[C---:B------:R-:W-:Y:S01]  /*23e0*/  ISETP.GT.U32.AND P6, PT, R0.reuse, R6, PT ;  /* 0x000000060000720c */ /* 0x040fe20003fc4070 */
[----:B------:R-:W-:Y:S01]  /*23f0*/  VIADD R13, R7, 0x174 ;  /* 0x00000174070d7836 */ /* 0x000fe20000000000 */
[----:B------:R-:W-:Y:S01]  /*2400*/  ISETP.GT.U32.AND P0, PT, R0, R11, PT ;  /* 0x0000000b0000720c */ /* 0x000fe20003f04070 */
[----:B------:R-:W-:Y:S01]  /*2410*/  IMAD.MOV.U32 R12, RZ, RZ, R15 ;  /* 0x000000ffff0c7224 */ /* 0x000fe200078e000f */
[----:B------:R0:W-:Y:S01]  /*2420*/  STL [R1+0xe0], R3 ;  /* 0x0000e00301007387 */ /* 0x0001e20000100800 */
[----:B------:R-:W-:Y:S01]  /*2430*/  IMAD.HI.U32 R20, R8, R19, RZ ;  /* 0x0000001308147227 */ /* 0x000fe200078e00ff */
[----:B------:R-:W-:-:S03]  /*2440*/  IABS R10, R13 ;  /* 0x0000000d000a7213 */ /* 0x000fc60000000000 */
[----:B------:R-:W-:Y:S01]  /*2450*/  @!P4 IMAD.IADD R5, R5, 0x1, -R0 ;  /* 0x000000010505c824 */ /* 0x000fe200078e0a00 */
[----:B------:R-:W-:Y:S01]  /*2460*/  ISETP.GE.AND P4, PT, R2, RZ, PT ;  /* 0x000000ff0200720c */ /* 0x000fe20003f86270 */
[----:B------:R-:W-:Y:S02]  /*2470*/  @!P3 IMAD.MOV R12, RZ, RZ, -R12 ;  /* 0x000000ffff0cb224 */ /* 0x000fe400078e0a0c */
[----:B------:R-:W-:Y:S01]  /*2480*/  @!P6 IMAD.IADD R6, R6, 0x1, -R0 ;  /* 0x000000010606e824 */ /* 0x000fe200078e0a00 */
[----:B------:R-:W-:Y:S01]  /*2490*/  ISETP.GT.U32.AND P6, PT, R0, R5, PT ;  /* 0x000000050000720c */ /* 0x000fe20003fc4070 */
[----:B0-----:R-:W-:Y:S01]  /*24a0*/  IMAD.MOV.U32 R3, RZ, RZ, R16 ;  /* 0x000000ffff037224 */ /* 0x001fe200078e0010 */
[----:B------:R-:W-:Y:S01]  /*24b0*/  STL [R1+0xe8], R12 ;  /* 0x0000e80c01007387 */ /* 0x000fe20000100800 */
[----:B------:R-:W-:Y:S02]  /*24c0*/  IMAD.MOV R20, RZ, RZ, -R20 ;  /* 0x000000ffff147224 */ /* 0x000fe400078e0a14 */
[----:B------:R-:W-:-:S04]  /*24d0*/  IMAD.HI.U32 R18, R8, R10, RZ ;  /* 0x0000000a08127227 */ /* 0x000fc800078e00ff */
[----:B------:R-:W-:Y:S01]  /*24e0*/  @!P1 IMAD.MOV R3, RZ, RZ, -R3 ;  /* 0x000000ffff039224 */ /* 0x000fe200078e0a03 */
[C---:B------:R-:W-:Y:S01]  /*24f0*/  ISETP.GT.U32.AND P1, PT, R0.reuse, R6, PT ;  /* 0x000000060000720c */ /* 0x040fe20003f24070 */
[----:B------:R-:W-:Y:S01]  /*2500*/  @!P0 IMAD.IADD R11, R11, 0x1, -R0 ;  /* 0x000000010b0b8824 */ /* 0x000fe200078e0a00 */
[----:B------:R-:W-:Y:S01]  /*2510*/  ISETP.GE.AND P0, PT, R17, RZ, PT ;  /* 0x000000ff1100720c */ /* 0x000fe20003f06270 */
[C---:B------:R-:W-:Y:S01]  /*2520*/  IMAD R2, R0.reuse, R20, R19 ;  /* 0x0000001400027224 */ /* 0x040fe200078e0213 */
[----:B------:R0:W-:Y:S01]  /*2530*/  STL [R1+0xec], R3 ;  /* 0x0000ec0301007387 */ /* 0x0001e20000100800 */
[----:B------:R-:W-:Y:S02]  /*2540*/  IMAD.MOV R18, RZ, RZ, -R18 ;  /* 0x000000ffff127224 */ /* 0x000fe400078e0a12 */
[----:B------:R-:W-:Y:S01]  /*2550*/  VIADD R14, R7, 0x170 ;  /* 0x00000170070e7836 */ /* 0x000fe20000000000 */
[C---:B------:R-:W-:Y:S01]  /*2560*/  ISETP.GT.U32.AND P3, PT, R0.reuse, R2, PT ;  /* 0x000000020000720c */ /* 0x040fe20003f64070 */
[----:B------:R-:W-:-:S02]  /*2570*/  IMAD R10, R0, R18, R10 ;  /* 0x00000012000a7224 */ /* 0x000fc400078e020a */
[----:B------:R-:W-:Y:S01]  /*2580*/  @!P5 IMAD.MOV R4, RZ, RZ, -R4 ;  /* 0x000000ffff04d224 */ /* 0x000fe200078e0a04 */
[----:B------:R-:W-:Y:S01]  /*2590*/  IABS R17, R14 ;  /* 0x0000000e00117213 */ /* 0x000fe20000000000 */
[--C-:B------:R-:W-:Y:S01]  /*25a0*/  @!P6 IMAD.IADD R5, R5, 0x1, -R0.reuse ;  /* 0x000000010505e824 */ /* 0x100fe200078e0a00 */
[----:B------:R-:W-:Y:S01]  /*25b0*/  ISETP.GT.U32.AND P6, PT, R0, R10, PT ;  /* 0x0000000a0000720c */ /* 0x000fe20003fc4070 */
[----:B0-----:R-:W-:Y:S01]  /*25c0*/  IMAD.MOV.U32 R3, RZ, RZ, R11 ;  /* 0x000000ffff037224 */ /* 0x001fe200078e000b */
[----:B------:R0:W-:Y:S01]  /*25d0*/  STL [R1+0xf0], R4 ;  /* 0x0000f00401007387 */ /* 0x0001e20000100800 */
[----:B------:R-:W-:Y:S01]  /*25e0*/  ISETP.GE.AND P5, PT, R9, RZ, PT ;  /* 0x000000ff0900720c */ /* 0x000fe20003fa6270 */
[----:B------:R-:W-:Y:S02]  /*25f0*/  VIADD R9, R7, 0x16c ;  /* 0x0000016c07097836 */ /* 0x000fe40000000000 */
[----:B------:R-:W-:Y:S01]  /*2600*/  @!P2 IMAD.MOV R3, RZ, RZ, -R3 ;  /* 0x000000ffff03a224 */ /* 0x000fe200078e0a03 */
[----:B------:R-:W-:Y:S01]  /*2610*/  ISETP.GE.AND P2, PT, R13, RZ, PT ;  /* 0x000000ff0d00720c */ /* 0x000fe20003f46270 */
[--C-:B------:R-:W-:Y:S01]  /*2620*/  @!P1 IMAD.IADD R6, R6, 0x1, -R0.reuse ;  /* 0x0000000106069824 */ /* 0x100fe200078e0a00 */
[----:B------:R-:W-:Y:S01]  /*2630*/  ISETP.GE.AND P1, PT, R14, RZ, PT ;  /* 0x000000ff0e00720c */ /* 0x000fe20003f26270 */
[----:B------:R-:W-:Y:S01]  /*2640*/  @!P3 IMAD.IADD R2, R2, 0x1, -R0 ;  /* 0x000000010202b824 */ /* 0x000fe200078e0a00 */
[----:B------:R1:W-:Y:S01]  /*2650*/  STL [R1+0xf8], R3 ;  /* 0x0000f80301007387 */ /* 0x0003e20000100800 */
[----:B0-----:R-:W-:Y:S01]  /*2660*/  IMAD.HI.U32 R4, R8, R17, RZ ;  /* 0x0000001108047227 */ /* 0x001fe200078e00ff */
[----:B------:R-:W-:-:S02]  /*2670*/  IABS R14, R9 ;  /* 0x00000009000e7213 */ /* 0x000fc40000000000 */
[----:B------:R-:W-:Y:S01]  /*2680*/  ISETP.GE.AND P3, PT, R9, RZ, PT ;  /* 0x000000ff0900720c */ /* 0x000fe20003f66270 */
[----:B------:R-:W-:Y:S02]  /*2690*/  IMAD.MOV R4, RZ, RZ, -R4 ;  /* 0x000000ffff047224 */ /* 0x000fe400078e0a04 */
[----:B------:R-:W-:Y:S01]  /*26a0*/  @!P6 IMAD.IADD R10, R10, 0x1, -R0 ;  /* 0x000000010a0ae824 */ /* 0x000fe200078e0a00 */
[C---:B------:R-:W-:Y:S01]  /*26b0*/  ISETP.GT.U32.AND P6, PT, R0.reuse, R2, PT ;  /* 0x000000020000720c */ /* 0x040fe20003fc4070 */
[----:B------:R-:W-:Y:S02]  /*26c0*/  IMAD R19, R0, R4, R17 ;  /* 0x0000000400137224 */ /* 0x000fe400078e0211 */
[----:B-1----:R-:W-:Y:S02]  /*26d0*/  IMAD.MOV.U32 R3, RZ, RZ, R5 ;  /* 0x000000ffff037224 */ /* 0x002fe400078e0005 */
[----:B------:R-:W-:-:S04]  /*26e0*/  IMAD.HI.U32 R5, R8, R14, RZ ;  /* 0x0000000e08057227 */ /* 0x000fc800078e00ff */
[----:B------:R-:W-:Y:S01]  /*26f0*/  @!P0 IMAD.MOV R3, RZ, RZ, -R3 ;  /* 0x000000ffff038224 */ /* 0x000fe200078e0a03 */
[C---:B------:R-:W-:Y:S01]  /*2700*/  ISETP.GT.U32.AND P0, PT, R0.reuse, R10, PT ;  /* 0x0000000a0000720c */ /* 0x040fe20003f04070 */
[----:B------:R-:W-:Y:S02]  /*2710*/  IMAD.MOV R5, RZ, RZ, -R5 ;  /* 0x000000ffff057224 */ /* 0x000fe400078e0a05 */
[C---:B------:R-:W-:Y:S01]  /*2720*/  VIADD R11, R7.reuse, 0x168 ;  /* 0x00000168070b7836 */ /* 0x040fe20000000000 */
[----:B------:R0:W-:Y:S01]  /*2730*/  STL [R1+0xfc], R3 ;  /* 0x0000fc0301007387 */ /* 0x0001e20000100800 */
[----:B------:R-:W-:Y:S02]  /*2740*/  IMAD R14, R0, R5, R14 ;  /* 0x00000005000e7224 */ /* 0x000fe400078e020e */
[C---:B------:R-:W-:Y:S01]  /*2750*/  VIADD R9, R7.reuse, 0x164 ;  /* 0x0000016407097836 */ /* 0x040fe20000000000 */
[----:B------:R-:W-:Y:S01]  /*2760*/  IABS R15, R11 ;  /* 0x0000000b000f7213 */ /* 0x000fe20000000000 */
[----:B------:R-:W-:Y:S01]  /*2770*/  @!P6 IMAD.IADD R2, R2, 0x1, -R0 ;  /* 0x000000010202e824 */ /* 0x000fe200078e0a00 */
[----:B------:R-:W-:Y:S01]  /*2780*/  ISETP.GT.U32.AND P6, PT, R0, R14, PT ;  /* 0x0000000e0000720c */ /* 0x000fe20003fc4070 */
[----:B------:R-:W-:Y:S01]  /*2790*/  VIADD R4, R7, 0x160 ;  /* 0x0000016007047836 */ /* 0x000fe20000000000 */
[----:B------:R-:W-:Y:S01]  /*27a0*/  IABS R17, R9 ;  /* 0x0000000900117213 */ /* 0x000fe20000000000 */
[----:B------:R-:W-:-:S03]  /*27b0*/  IMAD.HI.U32 R5, R8, R15, RZ ;  /* 0x0000000f08057227 */ /* 0x000fc600078e00ff */
[----:B------:R-:W-:Y:S01]  /*27c0*/  IABS R16, R4 ;  /* 0x0000000400107213 */ /* 0x000fe20000000000 */
[----:B0-----:R-:W-:Y:S02]  /*27d0*/  IMAD.MOV.U32 R3, RZ, RZ, R6 ;  /* 0x000000ffff037224 */ /* 0x001fe400078e0006 */
[----:B------:R-:W-:Y:S01]  /*27e0*/  @!P0 IMAD.IADD R10, R10, 0x1, -R0 ;  /* 0x000000010a0a8824 */ /* 0x000fe200078e0a00 */
[----:B------:R-:W-:Y:S01]  /*27f0*/  ISETP.GE.AND P0, PT, R11, RZ, PT ;  /* 0x000000ff0b00720c */ /* 0x000fe20003f06270 */
[----:B------:R-:W-:Y:S01]  /*2800*/  @!P4 IMAD.MOV R3, RZ, RZ, -R3 ;  /* 0x000000ffff03c224 */ /* 0x000fe200078e0a03 */
[----:B------:R-:W-:Y:S01]  /*2810*/  ISETP.GT.U32.AND P4, PT, R0, R19, PT ;  /* 0x000000130000720c */ /* 0x000fe20003f84070 */
[----:B------:R-:W-:-:S03]  /*2820*/  IMAD.HI.U32 R6, R8, R17, RZ ;  /* 0x0000001108067227 */ /* 0x000fc600078e00ff */
[----:B------:R0:W-:Y:S01]  /*2830*/  STL [R1+0x10c], R3 ;  /* 0x00010c0301007387 */ /* 0x0001e20000100800 */
[----:B------:R-:W-:Y:S02]  /*2840*/  IMAD.MOV R11, RZ, RZ, -R5 ;  /* 0x000000ffff0b7224 */ /* 0x000fe400078e0a05 */
[----:B------:R-:W-:Y:S02]  /*2850*/  IMAD.MOV R6, RZ, RZ, -R6 ;  /* 0x000000ffff067224 */ /* 0x000fe400078e0a06 */
[----:B------:R-:W-:Y:S02]  /*2860*/  IMAD R15, R0, R11, R15 ;  /* 0x0000000b000f7224 */ /* 0x000fe400078e020f */
[--C-:B------:R-:W-:Y:S02]  /*2870*/  @!P6 IMAD.IADD R14, R14, 0x1, -R0.reuse ;  /* 0x000000010e0ee824 */ /* 0x100fe400078e0a00 */
[----:B------:R-:W-:Y:S01]  /*2880*/  @!P4 IMAD.IADD R19, R19, 0x1, -R0 ;  /* 0x000000011313c824 */ /* 0x000fe200078e0a00 */
[----:B------:R-:W-:Y:S01]  /*2890*/  ISETP.GE.AND P4, PT, R9, RZ, PT ;  /* 0x000000ff0900720c */ /* 0x000fe20003f86270 */
[----:B0-----:R-:W-:Y:S01]  /*28a0*/  IMAD.MOV.U32 R3, RZ, RZ, R2 ;  /* 0x000000ffff037224 */ /* 0x001fe200078e0002 */
[C---:B------:R-:W-:Y:S01]  /*28b0*/  ISETP.GT.U32.AND P6, PT, R0.reuse, R14, PT ;  /* 0x0000000e0000720c */ /* 0x040fe20003fc4070 */
[----:B------:R-:W-:-:S02]  /*28c0*/  IMAD R17, R0, R6, R17 ;  /* 0x0000000600117224 */ /* 0x000fc400078e0211 */
[----:B------:R-:W-:Y:S01]  /*28d0*/  @!P5 IMAD.MOV R3, RZ, RZ, -R3 ;  /* 0x000000ffff03d224 */ /* 0x000fe200078e0a03 */
[----:B------:R-:W-:Y:S01]  /*28e0*/  ISETP.GT.U32.AND P5, PT, R0, R19, PT ;  /* 0x000000130000720c */ /* 0x000fe20003fa4070 */
[----:B------:R-:W-:-:S03]  /*28f0*/  IMAD.HI.U32 R5, R8, R16, RZ ;  /* 0x0000001008057227 */ /* 0x000fc600078e00ff */
[----:B------:R0:W-:Y:S01]  /*2900*/  STL [R1+0x114], R3 ;  /* 0x0001140301007387 */ /* 0x0001e20000100800 */
[----:B------:R-:W-:Y:S02]  /*2910*/  IMAD.MOV R5, RZ, RZ, -R5 ;  /* 0x000000ffff057224 */ /* 0x000fe400078e0a05 */
[----:B------:R-:W-:Y:S02]  /*2920*/  VIADD R11, R7, 0x15c ;  /* 0x0000015c070b7836 */ /* 0x000fe40000000000 */
[----:B------:R-:W-:Y:S02]  /*2930*/  IMAD R16, R0, R5, R16 ;  /* 0x0000000500107224 */ /* 0x000fe400078e0210 */
[--C-:B------:R-:W-:Y:S01]  /*2940*/  @!P6 IMAD.IADD R14, R14, 0x1, -R0.reuse ;  /* 0x000000010e0ee824 */ /* 0x100fe200078e0a00 */
[----:B------:R-:W-:Y:S01]  /*2950*/  IABS R18, R11 ;  /* 0x0000000b00127213 */ /* 0x000fe20000000000 */
[----:B------:R-:W-:Y:S01]  /*2960*/  @!P5 IMAD.IADD R19, R19, 0x1, -R0 ;  /* 0x000000011313d824 */ /* 0x000fe200078e0a00 */
[C---:B------:R-:W-:Y:S01]  /*2970*/  ISETP.GT.U32.AND P5, PT, R0.reuse, R17, PT ;  /* 0x000000110000720c */ /* 0x040fe20003fa4070 */
[----:B0-----:R-:W-:Y:S01]  /*2980*/  IMAD.MOV.U32 R3, RZ, RZ, R10 ;  /* 0x000000ffff037224 */ /* 0x001fe200078e000a */
[----:B------:R-:W-:Y:S01]  /*2990*/  ISETP.GT.U32.AND P6, PT, R0, R16, PT ;  /* 0x000000100000720c */ /* 0x000fe20003fc4070 */
[----:B------:R-:W-:-:S04]  /*29a0*/  IMAD.HI.U32 R20, R8, R18, RZ ;  /* 0x0000001208147227 */ /* 0x000fc800078e00ff */
[----:B------:R-:W-:Y:S01]  /*29b0*/  @!P2 IMAD.MOV R3, RZ, RZ, -R3 ;  /* 0x000000ffff03a224 */ /* 0x000fe200078e0a03 */
[----:B------:R-:W-:Y:S01]  /*29c0*/  ISETP.GT.U32.AND P2, PT, R0, R15, PT ;  /* 0x0000000f0000720c */ /* 0x000fe20003f44070 */
[----:B------:R-:W-:Y:S02]  /*29d0*/  VIADD R6, R7, 0x158 ;  /* 0x0000015807067836 */ /* 0x000fe40000000000 */
[----:B------:R-:W-:Y:S01]  /*29e0*/  IMAD.MOV R20, RZ, RZ, -R20 ;  /* 0x000000ffff147224 */ /* 0x000fe200078e0a14 */
[----:B------:R0:W-:Y:S01]  /*29f0*/  STL [R1+0x118], R3 ;  /* 0x0001180301007387 */ /* 0x0001e20000100800 */
[--C-:B------:R-:W-:Y:S01]  /*2a00*/  @!P5 IMAD.IADD R17, R17, 0x1, -R0.reuse ;  /* 0x000000011111d824 */ /* 0x100fe200078e0a00 */
[----:B------:R-:W-:Y:S01]  /*2a10*/  IABS R9, R6 ;  /* 0x0000000600097213 */ /* 0x000fe20000000000 */
[----:B------:R-:W-:Y:S02]  /*2a20*/  @!P6 IMAD.IADD R16, R16, 0x1, -R0 ;  /* 0x000000011010e824 */ /* 0x000fe400078e0a00 */
[----:B------:R-:W-:Y:S01]  /*2a30*/  VIADD R13, R7, 0x150 ;  /* 0x00000150070d7836 */ /* 0x000fe20000000000 */
[----:B------:R-:W-:Y:S01]  /*2a40*/  ISETP.GT.U32.AND P6, PT, R0, R17, PT ;  /* 0x000000110000720c */ /* 0x000fe20003fc4070 */
[----:B------:R-:W-:-:S02]  /*2a50*/  IMAD.MOV.U32 R12, RZ, RZ, R19 ;  /* 0x000000ffff0c7224 */ /* 0x000fc400078e0013 */
[----:B------:R-:W-:Y:S01]  /*2a60*/  @!P2 IMAD.IADD R15, R15, 0x1, -R0 ;  /* 0x000000010f0fa824 */ /* 0x000fe200078e0a00 */
[----:B------:R-:W-:Y:S01]  /*2a70*/  ISETP.GE.AND P2, PT, R4, RZ, PT ;  /* 0x000000ff0400720c */ /* 0x000fe20003f46270 */
[----:B0-----:R-:W-:Y:S01]  /*2a80*/  IMAD.MOV.U32 R3, RZ, RZ, R14 ;  /* 0x000000ffff037224 */ /* 0x001fe200078e000e */
[----:B------:R-:W-:Y:S01]  /*2a90*/  IABS R5, R13 ;  /* 0x0000000d00057213 */ /* 0x000fe20000000000 */
[----:B------:R-:W-:Y:S01]  /*2aa0*/  IMAD.HI.U32 R4, R8, R9, RZ ;  /* 0x0000000908047227 */ /* 0x000fe200078e00ff */
[----:B------:R-:W-:-:S03]  /*2ab0*/  ISETP.GT.U32.AND P5, PT, R0, R15, PT ;  /* 0x0000000f0000720c */ /* 0x000fc60003fa4070 */
[----:B------:R-:W-:Y:S01]  /*2ac0*/  @!P3 IMAD.MOV R3, RZ, RZ, -R3 ;  /* 0x000000ffff03b224 */ /* 0x000fe200078e0a03 */
[----:B------:R-:W-:Y:S01]  /*2ad0*/  ISETP.GE.AND P3, PT, R11, RZ, PT ;  /* 0x000000ff0b00720c */ /* 0x000fe20003f66270 */
[C---:B------:R-:W-:Y:S02]  /*2ae0*/  IMAD R11, R0.reuse, R20, R18 ;  /* 0x00000014000b7224 */ /* 0x040fe400078e0212 */
[----:B------:R-:W-:Y:S02]  /*2af0*/  IMAD.MOV R4, RZ, RZ, -R4 ;  /* 0x000000ffff047224 */ /* 0x000fe400078e0a04 */
[----:B------:R-:W-:Y:S01]  /*2b00*/  @!P1 IMAD.MOV R12, RZ, RZ, -R12 ;  /* 0x000000ffff0c9224 */ /* 0x000fe200078e0a0c */
[C---:B------:R-:W-:Y:S01]  /*2b10*/  ISETP.GT.U32.AND P1, PT, R0.reuse, R16, PT ;  /* 0x000000100000720c */ /* 0x040fe20003f24070 */
[C---:B------:R-:W-:Y:S02]  /*2b20*/  IMAD R9, R0.reuse, R4, R9 ;  /* 0x0000000400097224 */ /* 0x040fe400078e0209 */
[--C-:B------:R-:W-:Y:S01]  /*2b30*/  @!P5 IMAD.IADD R15, R15, 0x1, -R0.reuse ;  /* 0x000000010f0fd824 */ /* 0x100fe200078e0a00 */
[----:B------:R-:W-:Y:S01]  /*2b40*/  ISETP.GT.U32.AND P5, PT, R0, R11, PT ;  /* 0x0000000b0000720c */ /* 0x000fe20003fa4070 */
[----:B------:R-:W-:Y:S01]  /*2b50*/  IMAD.HI.U32 R18, R8, R5, RZ ;  /* 0x0000000508127227 */ /* 0x000fe200078e00ff */
[----:B------:R-:W-:Y:S03]  /*2b60*/  STL [R1+0x120], R12 ;  /* 0x0001200c01007387 */ /* 0x000fe60000100800 */
[----:B------:R-:W-:Y:S01]  /*2b70*/  @!P6 IMAD.IADD R17, R17, 0x1, -R0 ;  /* 0x000000011111e824 */ /* 0x000fe200078e0a00 */
[----:B------:R0:W-:Y:S01]  /*2b80*/  STL [R1+0x124], R3 ;  /* 0x0001240301007387 */ /* 0x0001e20000100800 */
[----:B------:R-:W-:Y:S01]  /*2b90*/  VIADD R2, R7, 0x154 ;  /* 0x0000015407027836 */ /* 0x000fe20000000000 */
[----:B------:R-:W-:Y:S01]  /*2ba0*/  ISETP.GT.U32.AND P6, PT, R0, R9, PT ;  /* 0x000000090000720c */ /* 0x000fe20003fc4070 */
[----:B------:R-:W-:-:S02]  /*2bb0*/  IMAD.MOV R18, RZ, RZ, -R18 ;  /* 0x000000ffff127224 */ /* 0x000fc400078e0a12 */
[----:B------:R-:W-:Y:S01]  /*2bc0*/  VIADD R4, R7, 0x14c ;  /* 0x0000014c07047836 */ /* 0x000fe20000000000 */
[----:B------:R-:W-:Y:S01]  /*2bd0*/  IABS R10, R2 ;  /* 0x00000002000a7213 */ /* 0x000fe20000000000 */
[--C-:B------:R-:W-:Y:S02]  /*2be0*/  @!P5 IMAD.IADD R11, R11, 0x1, -R0.reuse ;  /* 0x000000010b0bd824 */ /* 0x100fe400078e0a00 */
[C---:B------:R-:W-:Y:S01]  /*2bf0*/  IMAD R5, R0.reuse, R18, R5 ;  /* 0x0000001200057224 */ /* 0x040fe200078e0205 */
[----:B------:R-:W-:Y:S01]  /*2c00*/  IABS R14, R4 ;  /* 0x00000004000e7213 */ /* 0x000fe20000000000 */
[----:B0-----:R-:W-:Y:S02]  /*2c10*/  IMAD.MOV.U32 R3, RZ, RZ, R15 ;  /* 0x000000ffff037224 */ /* 0x001fe400078e000f */
[----:B------:R-:W-:Y:S02]  /*2c20*/  IMAD.MOV.U32 R12, RZ, RZ, R17 ;  /* 0x000000ffff0c7224 */ /* 0x000fe400078e0011 */
[----:B------:R-:W-:Y:S01]  /*2c30*/  @!P0 IMAD.MOV R3, RZ, RZ, -R3 ;  /* 0x000000ffff038224 */ /* 0x000fe200078e0a03 */
[----:B------:R-:W-:Y:S01]  /*2c40*/  ISETP.GT.U32.AND P0, PT, R0, R11, PT ;  /* 0x0000000b0000720c */ /* 0x000fe20003f04070 */
[----:B------:R-:W-:Y:S01]  /*2c50*/  @!P1 IMAD.IADD R16, R16, 0x1, -R0 ;  /* 0x0000000110109824 */ /* 0x000fe200078e0a00 */
[----:B------:R-:W-:Y:S01]  /*2c60*/  ISETP.GE.AND P1, PT, R6, RZ, PT ;  /* 0x000000ff0600720c */ /* 0x000fe20003f26270 */
[----:B------:R-:W-:Y:S01]  /*2c70*/  @!P4 IMAD.MOV R12, RZ, RZ, -R12 ;  /* 0x000000ffff0cc224 */ /* 0x000fe200078e0a0c */
[----:B------:R-:W-:Y:S01]  /*2c80*/  ISETP.GT.U32.AND P4, PT, R0, R5, PT ;  /* 0x000000050000720c */ /* 0x000fe20003f84070 */
[----:B------:R-:W-:Y:S01]  /*2c90*/  IMAD.HI.U32 R19, R8, R10, RZ ;  /* 0x0000000a08137227 */ /* 0x000fe200078e00ff */
[----:B------:R0:W-:Y:S03]  /*2ca0*/  STL [R1+0x12c], R3 ;  /* 0x00012c0301007387 */ /* 0x0001e60000100800 */
[----:B------:R-:W-:Y:S01]  /*2cb0*/  @!P6 IMAD.IADD R9, R9, 0x1, -R0 ;  /* 0x000000010909e824 */ /* 0x000fe200078e0a00 */
[----:B------:R-:W-:Y:S01]  /*2cc0*/  STL [R1+0x14c], R12 ;  /* 0x00014c0c01007387 */ /* 0x000fe20000100800 */
[----:B------:R-:W-:-:S02]  /*2cd0*/  IMAD.MOV R19, RZ, RZ, -R19 ;  /* 0x000000ffff137224 */ /* 0x000fc400078e0a13 */
[----:B------:R-:W-:Y:S01]  /*2ce0*/  IMAD.HI.U32 R18, R8, R14, RZ ;  /* 0x0000000e08127227 */ /* 0x000fe200078e00ff */
[----:B------:R-:W-:-:S03]  /*2cf0*/  ISETP.GT.U32.AND P6, PT, R0, R9, PT ;  /* 0x000000090000720c */ /* 0x000fc60003fc4070 */
[----:B0-----:R-:W-:Y:S02]  /*2d00*/  IMAD.MOV.U32 R3, RZ, RZ, R16 ;  /* 0x000000ffff037224 */ /* 0x001fe400078e0010 */
[----:B------:R-:W-:Y:S02]  /*2d10*/  IMAD R6, R0, R19, R10 ;  /* 0x0000001300067224 */ /* 0x000fe400078e020a */
[----:B------:R-:W-:Y:S01]  /*2d20*/  @!P2 IMAD.MOV R3, RZ, RZ, -R3 ;  /* 0x000000ffff03a224 */ /* 0x000fe200078e0a03 */
[----:B------:R-:W-:Y:S01]  /*2d30*/  ISETP.GE.AND P2, PT, R2, RZ, PT ;  /* 0x000000ff0200720c */ /* 0x000fe20003f46270 */
[----:B------:R-:W-:Y:S01]  /*2d40*/  VIADD R10, R7, 0x148 ;  /* 0x00000148070a7836 */ /* 0x000fe20000000000 */
[C---:B------:R-:W-:Y:S01]  /*2d50*/  ISETP.GT.U32.AND P5, PT, R0.reuse, R6, PT ;  /* 0x000000060000720c */ /* 0x040fe20003fa4070 */
[----:B------:R-:W-:Y:S01]  /*2d60*/  @!P0 IMAD.IADD R11, R11, 0x1, -R0 ;  /* 0x000000010b0b8824 */ /* 0x000fe200078e0a00 */
[----:B------:R0:W-:Y:S01]  /*2d70*/  STL [R1+0x150], R3 ;  /* 0x0001500301007387 */ /* 0x0001e20000100800 */
[----:B------:R-:W-:Y:S01]  /*2d80*/  IMAD.MOV R17, RZ, RZ, -R18 ;  /* 0x000000ffff117224 */ /* 0x000fe200078e0a12 */
[----:B------:R-:W-:Y:S01]  /*2d90*/  IABS R15, R10 ;  /* 0x0000000a000f7213 */ /* 0x000fe20000000000 */
[----:B------:R-:W-:Y:S01]  /*2da0*/  @!P4 IMAD.IADD R5, R5, 0x1, -R0 ;  /* 0x000000010505c824 */ /* 0x000fe200078e0a00 */
[----:B------:R-:W-:Y:S01]  /*2db0*/  ISETP.GE.AND P0, PT, R13, RZ, PT ;  /* 0x000000ff0d00720c */ /* 0x000fe20003f06270 */
[----:B------:R-:W-:Y:S01]  /*2dc0*/  IMAD R2, R0, R17, R14 ;  /* 0x0000001100027224 */ /* 0x000fe200078e020e */
[----:B------:R-:W-:Y:S01]  /*2dd0*/  ISETP.GE.AND P4, PT, R4, RZ, PT ;  /* 0x000000ff0400720c */ /* 0x000fe20003f86270 */
[----:B------:R-:W-:-:S04]  /*2de0*/  IMAD.HI.U32 R13, R8, R15, RZ ;  /* 0x0000000f080d7227 */ /* 0x000fc800078e00ff */
[----:B0-----:R-:W-:Y:S01]  /*2df0*/  IMAD.MOV.U32 R3, RZ, RZ, R11 ;  /* 0x000000ffff037224 */ /* 0x001fe200078e000b */
[----:B------:R-:W-:Y:S01]  /*2e00*/  @!P5 IADD3 R6, R6, -R0, RZ ;  /* 0x800000000606d210 */ /* 0x000fe20007ffe0ff */
[----:B------:R-:W-:Y:S01]  /*2e10*/  @!P6 IMAD.IADD R9, R9, 0x1, -R0 ;  /* 0x000000010909e824 */ /* 0x000fe200078e0a00 */
[C---:B------:R-:W-:Y:S01]  /*2e20*/  ISETP.GT.U32.AND P6, PT, R0.reuse, R2, PT ;  /* 0x000000020000720c */ /* 0x040fe20003fc4070 */
[----:B------:R-:W-:Y:S01]  /*2e30*/  @!P3 IMAD.MOV R3, RZ, RZ, -R3 ;  /* 0x000000ffff03b224 */ /* 0x000fe200078e0a03 */
[C---:B------:R-:W-:Y:S01]  /*2e40*/  ISETP.GT.U32.AND P3, PT, R0.reuse, R5, PT ;  /* 0x000000050000720c */ /* 0x040fe20003f64070 */
[----:B------:R-:W-:Y:S01]  /*2e50*/  IMAD.MOV R13, RZ, RZ, -R13 ;  /* 0x000000ffff0d7224 */ /* 0x000fe200078e0a0d */
[C---:B------:R-:W-:Y:S01]  /*2e60*/  ISETP.GT.U32.AND P5, PT, R0.reuse, R6, PT ;  /* 0x000000060000720c */ /* 0x040fe20003fa4070 */
[----:B------:R-:W-:Y:S01]  /*2e70*/  VIADD R14, R7, 0x144 ;  /* 0x00000144070e7836 */ /* 0x000fe20000000000 */
[----:B------:R0:W-:Y:S01]  /*2e80*/  STL [R1+0x15c], R3 ;  /* 0x00015c0301007387 */ /* 0x0001e20000100800 */
[----:B------:R-:W-:-:S02]  /*2e90*/  IMAD R4, R0, R13, R15 ;  /* 0x0000000d00047224 */ /* 0x000fc400078e020f */
[C---:B------:R-:W-:Y:S01]  /*2ea0*/  VIADD R13, R7.reuse, 0x140 ;  /* 0x00000140070d7836 */ /* 0x040fe20000000000 */
[----:B------:R-:W-:Y:S01]  /*2eb0*/  IABS R19, R14 ;  /* 0x0000000e00137213 */ /* 0x000fe20000000000 */
[----:B------:R-:W-:Y:S02]  /*2ec0*/  VIADD R11, R7, 0x13c ;  /* 0x0000013c070b7836 */ /* 0x000fe40000000000 */
[--C-:B------:R-:W-:Y:S02]  /*2ed0*/  @!P6 IMAD.IADD R2, R2, 0x1, -R0.reuse ;  /* 0x000000010202e824 */ /* 0x100fe400078e0a00 */
[--C-:B------:R-:W-:Y:S01]  /*2ee0*/  @!P3 IMAD.IADD R5, R5, 0x1, -R0.reuse ;  /* 0x000000010505b824 */ /* 0x100fe200078e0a00 */
[C---:B------:R-:W-:Y:S01]  /*2ef0*/  ISETP.GT.U32.AND P3, PT, R0.reuse, R4, PT ;  /* 0x000000040000720c */ /* 0x040fe20003f64070 */
[----:B0-----:R-:W-:Y:S01]  /*2f00*/  IMAD.MOV.U32 R3, RZ, RZ, R9 ;  /* 0x000000ffff037224 */ /* 0x001fe200078e0009 */
[----:B------:R-:W-:Y:S01]  /*2f10*/  ISETP.GT.U32.AND P6, PT, R0, R2, PT ;  /* 0x000000020000720c */ /* 0x000fe20003fc4070 */
[----:B------:R-:W-:Y:S01]  /*2f20*/  @!P5 IMAD.IADD R6, R6, 0x1, -R0 ;  /* 0x000000010606d824 */ /* 0x000fe200078e0a00 */
[----:B------:R-:W-:Y:S01]  /*2f30*/  ISETP.GE.AND P5, PT, R10, RZ, PT ;  /* 0x000000ff0a00720c */ /* 0x000fe20003fa6270 */
[----:B------:R-:W-:Y:S01]  /*2f40*/  @!P1 IMAD.MOV R3, RZ, RZ, -R3 ;  /* 0x000000ffff039224 */ /* 0x000fe200078e0a03 */
[----:B------:R-:W-:Y:S01]  /*2f50*/  ISETP.GE.AND P1, PT, R14, RZ, PT ;  /* 0x000000ff0e00720c */ /* 0x000fe20003f26270 */
[----:B------:R-:W-:Y:S01]  /*2f60*/  @!P2 IMAD.MOV R6, RZ, RZ, -R6 ;  /* 0x000000ffff06a224 */ /* 0x000fe200078e0a06 */
[----:B------:R-:W-:Y:S01]  /*2f70*/  ISETP.GE.AND P2, PT, R13, RZ, PT ;  /* 0x000000ff0d00720c */ /* 0x000fe20003f46270 */
[----:B------:R-:W-:Y:S01]  /*2f80*/  IMAD.HI.U32 R9, R8, R19, RZ ;  /* 0x0000001308097227 */ /* 0x000fe200078e00ff */
[----:B------:R0:W-:Y:S01]  /*2f90*/  STL [R1+0x160], R3 ;  /* 0x0001600301007387 */ /* 0x0001e20000100800 */
[----:B------:R-:W-:-:S02]  /*2fa0*/  IABS R13, R13 ;  /* 0x0000000d000d7213 */ /* 0x000fc40000000000 */
[--C-:B------:R-:W-:Y:S01]  /*2fb0*/  @!P3 IMAD.IADD R4, R4, 0x1, -R0.reuse ;  /* 0x000000010404b824 */ /* 0x100fe200078e0a00 */
[----:B------:R1:W-:Y:S01]  /*2fc0*/  STL [R1+0x164], R6 ;  /* 0x0001640601007387 */ /* 0x0003e20000100800 */
[----:B------:R-:W-:Y:S02]  /*2fd0*/  @!P6 IMAD.IADD R2, R2, 0x1, -R0 ;  /* 0x000000010202e824 */ /* 0x000fe400078e0a00 */
[----:B------:R-:W-:Y:S01]  /*2fe0*/  IMAD.MOV R9, RZ, RZ, -R9 ;  /* 0x000000ffff097224 */ /* 0x000fe200078e0a09 */
[C---:B------:R-:W-:Y:S01]  /*2ff0*/  ISETP.GT.U32.AND P3, PT, R0.reuse, R4, PT ;  /* 0x000000040000720c */ /* 0x040fe20003f64070 */
[----:B------:R-:W-:Y:S02]  /*3000*/  VIADD R10, R7, 0x138 ;  /* 0x00000138070a7836 */ /* 0x000fe40000000000 */
[----:B0-----:R-:W-:Y:S02]  /*3010*/  IMAD.MOV.U32 R3, RZ, RZ, R5 ;  /* 0x000000ffff037224 */ /* 0x001fe400078e0005 */
[----:B------:R-:W-:Y:S01]  /*3020*/  IMAD R19, R0, R9, R19 ;  /* 0x0000000900137224 */ /* 0x000fe200078e0213 */
[----:B------:R-:W-:Y:S01]  /*3030*/  ISETP.GE.AND P6, PT, R10, RZ, PT ;  /* 0x000000ff0a00720c */ /* 0x000fe20003fc6270 */
[----:B------:R-:W-:Y:S01]  /*3040*/  @!P0 IMAD.MOV R3, RZ, RZ, -R3 ;  /* 0x000000ffff038224 */ /* 0x000fe200078e0a03 */
[----:B------:R-:W-:Y:S01]  /*3050*/  ISETP.GE.AND P0, PT, R11, RZ, PT ;  /* 0x000000ff0b00720c */ /* 0x000fe20003f06270 */
[----:B-1----:R-:W-:Y:S01]  /*3060*/  IMAD.HI.U32 R6, R8, R13, RZ ;  /* 0x0000000d08067227 */ /* 0x002fe200078e00ff */
[----:B------:R-:W-:-:S02]  /*3070*/  IABS R11, R11 ;  /* 0x0000000b000b7213 */ /* 0x000fc40000000000 */
[----:B------:R0:W-:Y:S01]  /*3080*/  STL [R1+0x168], R3 ;  /* 0x0001680301007387 */ /* 0x0001e20000100800 */
[----:B------:R-:W-:Y:S01]  /*3090*/  IMAD.MOV R6, RZ, RZ, -R6 ;  /* 0x000000ffff067224 */ /* 0x000fe200078e0a06 */
[----:B------:R-:W-:Y:S01]  /*30a0*/  IABS R10, R10 ;  /* 0x0000000a000a7213 */ /* 0x000fe20000000000 */
[----:B------:R-:W-:-:S04]  /*30b0*/  IMAD.HI.U32 R5, R8, R11, RZ ;  /* 0x0000000b08057227 */ /* 0x000fc800078e00ff */
[----:B------:R-:W-:Y:S02]  /*30c0*/  IMAD.MOV R5, RZ, RZ, -R5 ;  /* 0x000000ffff057224 */ /* 0x000fe400078e0a05 */
[----:B------:R-:W-:Y:S02]  /*30d0*/  @!P3 IMAD.IADD R4, R4, 0x1, -R0 ;  /* 0x000000010404b824 */ /* 0x000fe400078e0a00 */
[----:B0-----:R-:W-:Y:S02]  /*30e0*/  IMAD.MOV.U32 R3, RZ, RZ, R2 ;  /* 0x000000ffff037224 */ /* 0x001fe400078e0002 */
[C---:B------:R-:W-:Y:S02]  /*30f0*/  IMAD R13, R0.reuse, R6, R13 ;  /* 0x00000006000d7224 */ /* 0x040fe400078e020d */
[----:B------:R-:W-:Y:S01]  /*3100*/  @!P4 IMAD.MOV R3, RZ, RZ, -R3 ;  /* 0x000000ffff03c224 */ /* 0x000fe200078e0a03 */
[C---:B------:R-:W-:Y:S01]  /*3110*/  ISETP.GT.U32.AND P4, PT, R0.reuse, R19, PT ;  /* 0x000000130000720c */ /* 0x040fe20003f84070 */
[C---:B------:R-:W-:Y:S01]  /*3120*/  IMAD R11, R0.reuse, R5, R11 ;  /* 0x00000005000b7224 */ /* 0x040fe200078e020b */
[----:B------:R-:W-:Y:S01]  /*3130*/  ISETP.GT.U32.AND P3, PT, R0, R13, PT ;  /* 0x0000000d0000720c */ /* 0x000fe20003f64070 */
[----:B------:R-:W-:Y:S01]  /*3140*/  IMAD.HI.U32 R2, R8, R10, RZ ;  /* 0x0000000a08027227 */ /* 0x000fe200078e00ff */
[----:B------:R0:W-:Y:S03]  /*3150*/  STL [R1+0x170], R3 ;  /* 0x0001700301007387 */ /* 0x0001e60000100800 */
[----:B------:R-:W-:-:S02]  /*3160*/  IMAD.MOV R2, RZ, RZ, -R2 ;  /* 0x000000ffff027224 */ /* 0x000fc400078e0a02 */
[C---:B------:R-:W-:Y:S02]  /*3170*/  VIADD R20, R7.reuse, 0x134 ;  /* 0x0000013407147836 */ /* 0x040fe40000000000 */
[----:B------:R-:W-:Y:S02]  /*3180*/  VIADD R16, R7, 0x130 ;  /* 0x0000013007107836 */ /* 0x000fe40000000000 */
[----:B------:R-:W-:Y:S02]  /*3190*/  @!P4 IMAD.IADD R19, R19, 0x1, -R0 ;  /* 0x000000011313c824 */ /* 0x000fe400078e0a00 */
[----:B0-----:R-:W-:Y:S01]  /*31a0*/  IMAD.MOV.U32 R3, RZ, RZ, R4 ;  /* 0x000000ffff037224 */ /* 0x001fe200078e0004 */
[----:B------:R-:W-:Y:S01]  /*31b0*/  IABS R18, R16 ;  /* 0x0000001000127213 */ /* 0x000fe20000000000 */
[C---:B------:R-:W-:Y:S01]  /*31c0*/  IMAD R10, R0.reuse, R2, R10 ;  /* 0x00000002000a7224 */ /* 0x040fe200078e020a */
[C---:B------:R-:W-:Y:S01]  /*31d0*/  ISETP.GT.U32.AND P4, PT, R0.reuse, R19, PT ;  /* 0x000000130000720c */ /* 0x040fe20003f84070 */
[----:B------:R-:W-:Y:S01]  /*31e0*/  @!P5 IMAD.MOV R3, RZ, RZ, -R3 ;  /* 0x000000ffff03d224 */ /* 0x000fe200078e0a03 */
[----:B------:R-:W-:Y:S01]  /*31f0*/  ISETP.GT.U32.AND P5, PT, R0, R11, PT ;  /* 0x0000000b0000720c */ /* 0x000fe20003fa4070 */
[----:B------:R-:W-:Y:S01]  /*3200*/  @!P3 IMAD.IADD R13, R13, 0x1, -R0 ;  /* 0x000000010d0db824 */ /* 0x000fe200078e0a00 */
[----:B------:R-:W-:Y:S01]  /*3210*/  IABS R2, R20 ;  /* 0x0000001400027213 */ /* 0x000fe20000000000 */
[----:B------:R-:W-:Y:S01]  /*3220*/  IMAD.HI.U32 R5, R8, R18, RZ ;  /* 0x0000001208057227 */ /* 0x000fe200078e00ff */
[----:B------:R0:W-:Y:S02]  /*3230*/  STL [R1+0x174], R3 ;  /* 0x0001740301007387 */ /* 0x0001e40000100800 */
[----:B------:R-:W-:Y:S01]  /*3240*/  ISETP.GT.U32.AND P3, PT, R0, R13, PT ;  /* 0x0000000d0000720c */ /* 0x000fe20003f64070 */
[----:B------:R-:W-:-:S04]  /*3250*/  IMAD.HI.U32 R14, R8, R2, RZ ;  /* 0x00000002080e7227 */ /* 0x000fc800078e00ff */
[----:B------:R-:W-:Y:S02]  /*3260*/  IMAD.MOV R14, RZ, RZ, -R14 ;  /* 0x000000ffff0e7224 */ /* 0x000fe400078e0a0e */
[--C-:B------:R-:W-:Y:S02]  /*3270*/  @!P5 IMAD.IADD R11, R11, 0x1, -R0.reuse ;  /* 0x000000010b0bd824 */ /* 0x100fe400078e0a00 */
[----:B------:R-:W-:Y:S02]  /*3280*/  IMAD.MOV R5, RZ, RZ, -R5 ;  /* 0x000000ffff057224 */ /* 0x000fe400078e0a05 */
[----:B------:R-:W-:Y:S01]  /*3290*/  @!P4 IMAD.IADD R19, R19, 0x1, -R0 ;  /* 0x000000011313c824 */ /* 0x000fe200078e0a00 */
[C---:B------:R-:W-:Y:S01]  /*32a0*/  ISETP.GT.U32.AND P5, PT, R0.reuse, R11, PT ;  /* 0x0000000b0000720c */ /* 0x040fe20003fa4070 */
[C---:B------:R-:W-:Y:S01]  /*32b0*/  IMAD R2, R0.reuse, R14, R2 ;  /* 0x0000000e00027224 */ /* 0x040fe200078e0202 */
[C---:B------:R-:W-:Y:S01]  /*32c0*/  ISETP.GT.U32.AND P4, PT, R0.reuse, R10, PT ;  /* 0x0000000a0000720c */ /* 0x040fe20003f84070 */
[----:B------:R-:W-:-:S02]  /*32d0*/  IMAD R18, R0, R5, R18 ;  /* 0x0000000500127224 */ /* 0x000fc400078e0212 */
[--C-:B------:R-:W-:Y:S01]  /*32e0*/  @!P3 IMAD.IADD R13, R13, 0x1, -R0.reuse ;  /* 0x000000010d0db824 */ /* 0x100fe200078e0a00 */
[C---:B------:R-:W-:Y:S01]  /*32f0*/  ISETP.GT.U32.AND P3, PT, R0.reuse, R2, PT ;  /* 0x000000020000720c */ /* 0x040fe20003f64070 */
[C---:B------:R-:W-:Y:S02]  /*3300*/  VIADD R4, R7.reuse, 0x12c ;  /* 0x0000012c07047836 */ /* 0x040fe40000000000 */
[----:B------:R-:W-:Y:S02]  /*3310*/  VIADD R5, R7, 0x124 ;  /* 0x0000012407057836 */ /* 0x000fe40000000000 */
[----:B0-----:R-:W-:Y:S01]  /*3320*/  IMAD.MOV.U32 R3, RZ, RZ, R19 ;  /* 0x000000ffff037224 */ /* 0x001fe200078e0013 */
[----:B------:R-:W-:Y:S01]  /*3330*/  IABS R6, R4 ;  /* 0x0000000400067213 */ /* 0x000fe20000000000 */
[--C-:B------:R-:W-:Y:S01]  /*3340*/  @!P5 IMAD.IADD R11, R11, 0x1, -R0.reuse ;  /* 0x000000010b0bd824 */ /* 0x100fe200078e0a00 */
[----:B------:R-:W-:Y:S01]  /*3350*/  ISETP.GT.U32.AND P5, PT, R0, R18, PT ;  /* 0x000000120000720c */ /* 0x000fe20003fa4070 */
[--C-:B------:R-:W-:Y:S01]  /*3360*/  @!P4 IMAD.IADD R10, R10, 0x1, -R0.reuse ;  /* 0x000000010a0ac824 */ /* 0x100fe200078e0a00 */
[----:B------:R-:W-:Y:S01]  /*3370*/  IABS R19, R5 ;  /* 0x0000000500137213 */ /* 0x000fe20000000000 */
[----:B------:R-:W-:Y:S01]  /*3380*/  VIADD R9, R7, 0x128 ;  /* 0x0000012807097836 */ /* 0x000fe20000000000 */
[----:B------:R-:W-:Y:S01]  /*3390*/  ISETP.GE.AND P4, PT, R20, RZ, PT ;  /* 0x000000ff1400720c */ /* 0x000fe20003f86270 */
[----:B------:R-:W-:Y:S01]  /*33a0*/  @!P1 IMAD.MOV R3, RZ, RZ, -R3 ;  /* 0x000000ffff039224 */ /* 0x000fe200078e0a03 */
[----:B------:R-:W-:Y:S01]  /*33b0*/  ISETP.GT.U32.AND P1, PT, R0, R10, PT ;  /* 0x0000000a0000720c */ /* 0x000fe20003f24070 */
[--C-:B------:R-:W-:Y:S01]  /*33c0*/  @!P3 IMAD.IADD R2, R2, 0x1, -R0.reuse ;  /* 0x000000010202b824 */ /* 0x100fe200078e0a00 */
[----:B------:R-:W-:Y:S01]  /*33d0*/  IABS R17, R9 ;  /* 0x0000000900117213 */ /* 0x000fe20000000000 */
[----:B------:R-:W-:Y:S01]  /*33e0*/  IMAD.HI.U32 R15, R8, R6, RZ ;  /* 0x00000006080f7227 */ /* 0x000fe200078e00ff */
[----:B------:R-:W-:Y:S01]  /*33f0*/  ISETP.GE.AND P3, PT, R16, RZ, PT ;  /* 0x000000ff1000720c */ /* 0x000fe20003f66270 */
[----:B------:R0:W-:Y:S02]  /*3400*/  STL [R1+0x188], R3 ;  /* 0x0001880301007387 */ /* 0x0001e40000100800 */
[----:B------:R-:W-:-:S02]  /*3410*/  @!P5 IMAD.IADD R18, R18, 0x1, -R0 ;  /* 0x000000011212d824 */ /* 0x000fc400078e0a00 */
[----:B------:R-:W-:Y:S02]  /*3420*/  IMAD.MOV.U32 R16, RZ, RZ, R19 ;  /* 0x000000ffff107224 */ /* 0x000fe400078e0013 */
[----:B------:R-:W-:Y:S01]  /*3430*/  IMAD.MOV R15, RZ, RZ, -R15 ;  /* 0x000000ffff0f7224 */ /* 0x000fe200078e0a0f */
[----:B------:R-:W-:Y:S01]  /*3440*/  ISETP.GT.U32.AND P5, PT, R0, R18, PT ;  /* 0x000000120000720c */ /* 0x000fe20003fa4070 */
[----:B------:R-:W-:-:S04]  /*3450*/  IMAD.HI.U32 R14, R8, R17, RZ ;  /* 0x00000011080e7227 */ /* 0x000fc800078e00ff */
[----:B0-----:R-:W-:Y:S02]  /*3460*/  IMAD.MOV.U32 R3, RZ, RZ, R13 ;  /* 0x000000ffff037224 */ /* 0x001fe400078e000d */
[----:B------:R-:W-:-:S04]  /*3470*/  IMAD.HI.U32 R13, R8, R16, RZ ;  /* 0x00000010080d7227 */ /* 0x000fc800078e00ff */
[----:B------:R-:W-:Y:S01]  /*3480*/  @!P2 IMAD.MOV R3, RZ, RZ, -R3 ;  /* 0x000000ffff03a224 */ /* 0x000fe200078e0a03 */
[C---:B------:R-:W-:Y:S01]  /*3490*/  ISETP.GT.U32.AND P2, PT, R0.reuse, R2, PT ;  /* 0x000000020000720c */ /* 0x040fe20003f44070 */
[----:B------:R-:W-:Y:S02]  /*34a0*/  IMAD R6, R0, R15, R6 ;  /* 0x0000000f00067224 */ /* 0x000fe400078e0206 */
[----:B------:R-:W-:Y:S01]  /*34b0*/  IMAD.MOV R14, RZ, RZ, -R14 ;  /* 0x000000ffff0e7224 */ /* 0x000fe200078e0a0e */
[----:B------:R0:W-:Y:S01]  /*34c0*/  STL [R1+0x184], R3 ;  /* 0x0001840301007387 */ /* 0x0001e20000100800 */
[----:B------:R-:W-:Y:S01]  /*34d0*/  @!P1 IMAD.IADD R10, R10, 0x1, -R0 ;  /* 0x000000010a0a9824 */ /* 0x000fe200078e0a00 */
[C---:B------:R-:W-:Y:S01]  /*34e0*/  ISETP.GT.U32.AND P1, PT, R0.reuse, R6, PT ;  /* 0x000000060000720c */ /* 0x040fe20003f24070 */
[----:B------:R-:W-:Y:S02]  /*34f0*/  IMAD.MOV R13, RZ, RZ, -R13 ;  /* 0x000000ffff0d7224 */ /* 0x000fe400078e0a0d */
[----:B------:R-:W-:-:S02]  /*3500*/  IMAD R17, R0, R14, R17 ;  /* 0x0000000e00117224 */ /* 0x000fc400078e0211 */
[----:B------:R-:W-:Y:S02]  /*3510*/  IMAD R16, R0, R13, R16 ;  /* 0x0000000d00107224 */ /* 0x000fe400078e0210 */
[----:B------:R-:W-:Y:S02]  /*3520*/  @!P5 IMAD.IADD R18, R18, 0x1, -R0 ;  /* 0x000000011212d824 */ /* 0x000fe400078e0a00 */
[----:B0-----:R-:W-:Y:S01]  /*3530*/  IMAD.MOV.U32 R3, RZ, RZ, R10 ;  /* 0x000000ffff037224 */ /* 0x001fe200078e000a */
[----:B------:R-:W-:Y:S01]  /*3540*/  ISETP.GT.U32.AND P5, PT, R0, R16, PT ;  /* 0x000000100000720c */ /* 0x000fe20003fa4070 */
[----:B------:R-:W-:Y:S01]  /*3550*/  @!P0 IMAD.MOV R11, RZ, RZ, -R11 ;  /* 0x000000ffff0b8224 */ /* 0x000fe200078e0a0b */
[----:B------:R-:W-:Y:S01]  /*3560*/  ISETP.GE.AND P0, PT, R4, RZ, PT ;  /* 0x000000ff0400720c */ /* 0x000fe20003f06270 */
[----:B------:R-:W-:Y:S01]  /*3570*/  @!P6 IMAD.MOV R3, RZ, RZ, -R3 ;  /* 0x000000ffff03e224 */ /* 0x000fe200078e0a03 */
[----:B------:R-:W-:Y:S01]  /*3580*/  ISETP.GT.U32.AND P6, PT, R0, R17, PT ;  /* 0x000000110000720c */ /* 0x000fe20003fc4070 */
[C---:B------:R-:W-:Y:S01]  /*3590*/  VIADD R4, R7.reuse, 0x120 ;  /* 0x0000012007047836 */ /* 0x040fe20000000000 */
[----:B------:R0:W-:Y:S01]  /*35a0*/  STL [R1+0x180], R11 ;  /* 0x0001800b01007387 */ /* 0x0001e20000100800 */
[----:B------:R-:W-:-:S02]  /*35b0*/  VIADD R10, R7, 0x11c ;  /* 0x0000011c070a7836 */ /* 0x000fc40000000000 */
[--C-:B------:R-:W-:Y:S01]  /*35c0*/  @!P1 IMAD.IADD R6, R6, 0x1, -R0.reuse ;  /* 0x0000000106069824 */ /* 0x100fe200078e0a00 */
[----:B------:R-:W-:Y:S01]  /*35d0*/  ISETP.GE.AND P1, PT, R5, RZ, PT ;  /* 0x000000ff0500720c */ /* 0x000fe20003f26270 */
[--C-:B------:R-:W-:Y:S01]  /*35e0*/  @!P2 IMAD.IADD R2, R2, 0x1, -R0.reuse ;  /* 0x000000010202a824 */ /* 0x100fe200078e0a00 */
[----:B------:R-:W-:Y:S01]  /*35f0*/  IABS R5, R10 ;  /* 0x0000000a00057213 */ /* 0x000fe20000000000 */
[----:B------:R1:W-:Y:S01]  /*3600*/  STL [R1+0x1a0], R3 ;  /* 0x0001a00301007387 */ /* 0x0003e20000100800 */
[--C-:B------:R-:W-:Y:S01]  /*3610*/  @!P5 IMAD.IADD R16, R16, 0x1, -R0.reuse ;  /* 0x000000011010d824 */ /* 0x100fe200078e0a00 */
[----:B------:R-:W-:Y:S01]  /*3620*/  ISETP.GE.AND P2, PT, R9, RZ, PT ;  /* 0x000000ff0900720c */ /* 0x000fe20003f46270 */
[----:B------:R-:W-:Y:S01]  /*3630*/  VIADD R15, R7, 0x118 ;  /* 0x00000118070f7836 */ /* 0x000fe20000000000 */
[----:B0-----:R-:W-:Y:S01]  /*3640*/  IABS R11, R4 ;  /* 0x00000004000b7213 */ /* 0x001fe20000000000 */
[----:B------:R-:W-:Y:S01]  /*3650*/  @!P6 IMAD.IADD R17, R17, 0x1, -R0 ;  /* 0x000000011111e824 */ /* 0x000fe200078e0a00 */
[----:B------:R-:W-:Y:S01]  /*3660*/  ISETP.GT.U32.AND P6, PT, R0, R6, PT ;  /* 0x000000060000720c */ /* 0x000fe20003fc4070 */
[----:B------:R-:W-:Y:S01]  /*3670*/  VIADD R13, R7, 0x114 ;  /* 0x00000114070d7836 */ /* 0x000fe20000000000 */
[----:B------:R-:W-:Y:S01]  /*3680*/  IABS R14, R15 ;  /* 0x0000000f000e7213 */ /* 0x000fe20000000000 */
[----:B------:R-:W-:Y:S01]  /*3690*/  IMAD.HI.U32 R9, R8, R11, RZ ;  /* 0x0000000b08097227 */ /* 0x000fe200078e00ff */
[----:B------:R-:W-:-:S02]  /*36a0*/  ISETP.GT.U32.AND P5, PT, R0, R17, PT ;  /* 0x000000110000720c */ /* 0x000fc40003fa4070 */
[----:B------:R-:W-:Y:S01]  /*36b0*/  IABS R20, R13 ;  /* 0x0000000d00147213 */ /* 0x000fe20000000000 */
[----:B-1----:R-:W-:Y:S02]  /*36c0*/  IMAD.MOV.U32 R3, RZ, RZ, R2 ;  /* 0x000000ffff037224 */ /* 0x002fe400078e0002 */
[----:B------:R-:W-:Y:S02]  /*36d0*/  IMAD.MOV.U32 R2, RZ, RZ, R5 ;  /* 0x000000ffff027224 */ /* 0x000fe400078e0005 */
[----:B------:R-:W-:Y:S01]  /*36e0*/  @!P4 IMAD.MOV R3, RZ, RZ, -R3 ;  /* 0x000000ffff03c224 */ /* 0x000fe200078e0a03 */
[----:B------:R-:W-:Y:S01]  /*36f0*/  ISETP.GT.U32.AND P4, PT, R0, R16, PT ;  /* 0x000000100000720c */ /* 0x000fe20003f84070 */
[----:B------:R-:W-:Y:S02]  /*3700*/  IMAD.MOV R9, RZ, RZ, -R9 ;  /* 0x000000ffff097224 */ /* 0x000fe400078e0a09 */
[----:B------:R-:W-:Y:S01]  /*3710*/  IMAD.HI.U32 R5, R8, R2, RZ ;  /* 0x0000000208057227 */ /* 0x000fe200078e00ff */
[----:B------:R0:W-:Y:S03]  /*3720*/  STL [R1+0x1b8], R3 ;  /* 0x0001b80301007387 */ /* 0x0001e60000100800 */
[----:B------:R-:W-:-:S02]  /*3730*/  IMAD R11, R0, R9, R11 ;  /* 0x00000009000b7224 */ /* 0x000fc400078e020b */
[----:B------:R-:W-:Y:S02]  /*3740*/  IMAD.MOV R5, RZ, RZ, -R5 ;  /* 0x000000ffff057224 */ /* 0x000fe400078e0a05 */
[----:B------:R-:W-:Y:S01]  /*3750*/  @!P6 IMAD.IADD R6, R6, 0x1, -R0 ;  /* 0x000000010606e824 */ /* 0x000fe200078e0a00 */
[C---:B------:R-:W-:Y:S01]  /*3760*/  ISETP.GT.U32.AND P6, PT, R0.reuse, R11, PT ;  /* 0x0000000b0000720c */ /* 0x040fe20003fc4070 */
[----:B------:R-:W-:Y:S02]  /*3770*/  IMAD R2, R0, R5, R2 ;  /* 0x0000000500027224 */ /* 0x000fe400078e0202 */
[----:B------:R-:W-:Y:S02]  /*3780*/  @!P4 IMAD.IADD R16, R16, 0x1, -R0 ;  /* 0x000000011010c824 */ /* 0x000fe400078e0a00 */
[----:B------:R-:W-:Y:S01]  /*3790*/  IMAD.HI.U32 R5, R8, R14, RZ ;  /* 0x0000000e08057227 */ /* 0x000fe200078e00ff */
[----:B------:R-:W-:-:S03]  /*37a0*/  ISETP.GT.U32.AND P4, PT, R0, R2, PT ;  /* 0x000000020000720c */ /* 0x000fc60003f84070 */
[----:B------:R-:W-:Y:S02]  /*37b0*/  IMAD.MOV.U32 R12, RZ, RZ, R18 ;  /* 0x000000ffff0c7224 */ /* 0x000fe400078e0012 */
[--C-:B------:R-:W-:Y:S01]  /*37c0*/  @!P5 IMAD.IADD R17, R17, 0x1, -R0.reuse ;  /* 0x000000011111d824 */ /* 0x100fe200078e0a00 */
[----:B------:R-:W-:Y:S01]  /*37d0*/  ISETP.GE.AND P5, PT, R4, RZ, PT ;  /* 0x000000ff0400720c */ /* 0x000fe20003fa6270 */
[----:B------:R-:W-:Y:S01]  /*37e0*/  @!P6 IMAD.IADD R11, R11, 0x1, -R0 ;  /* 0x000000010b0be824 */ /* 0x000fe200078e0a00 */
[----:B------:R-:W-:Y:S01]  /*37f0*/  ISETP.GE.AND P6, PT, R10, RZ, PT ;  /* 0x000000ff0a00720c */ /* 0x000fe20003fc6270 */
[----:B------:R-:W-:-:S04]  /*3800*/  IMAD.HI.U32 R9, R8, R20, RZ ;  /* 0x0000001408097227 */ /* 0x000fc800078e00ff */
[C---:B------:R-:W-:Y:S02]  /*3810*/  VIADD R4, R7.reuse, 0x110 ;  /* 0x0000011007047836 */ /* 0x040fe40000000000 */
[----:B------:R-:W-:Y:S02]  /*3820*/  IMAD.MOV R5, RZ, RZ, -R5 ;  /* 0x000000ffff057224 */ /* 0x000fe400078e0a05 */
[----:B------:R-:W-:Y:S02]  /*3830*/  @!P4 IMAD.IADD R2, R2, 0x1, -R0 ;  /* 0x000000010202c824 */ /* 0x000fe400078e0a00 */
[----:B------:R-:W-:Y:S01]  /*3840*/  @!P3 IMAD.MOV R12, RZ, RZ, -R12 ;  /* 0x000000ffff0cb224 */ /* 0x000fe200078e0a0c */
[C---:B------:R-:W-:Y:S01]  /*3850*/  ISETP.GT.U32.AND P3, PT, R0.reuse, R11, PT ;  /* 0x0000000b0000720c */ /* 0x040fe20003f64070 */
[----:B0-----:R-:W-:Y:S01]  /*3860*/  IMAD.MOV.U32 R3, RZ, RZ, R6 ;  /* 0x000000ffff037224 */ /* 0x001fe200078e0006 */
[----:B------:R-:W-:Y:S01]  /*3870*/  ISETP.GT.U32.AND P4, PT, R0, R2, PT ;  /* 0x000000020000720c */ /* 0x000fe20003f84070 */
[----:B------:R-:W-:Y:S01]  /*3880*/  IMAD.MOV R9, RZ, RZ, -R9 ;  /* 0x000000ffff097224 */ /* 0x000fe200078e0a09 */
[----:B------:R0:W-:Y:S01]  /*3890*/  STL [R1+0x194], R12 ;  /* 0x0001940c01007387 */ /* 0x0001e20000100800 */
[----:B------:R-:W-:-:S02]  /*38a0*/  VIADD R10, R7, 0x10c ;  /* 0x0000010c070a7836 */ /* 0x000fc40000000000 */
[C---:B------:R-:W-:Y:S01]  /*38b0*/  IMAD R14, R0.reuse, R5, R14 ;  /* 0x00000005000e7224 */ /* 0x040fe200078e020e */
[----:B------:R-:W-:Y:S01]  /*38c0*/  IABS R5, R4 ;  /* 0x0000000400057213 */ /* 0x000fe20000000000 */
[----:B------:R-:W-:Y:S02]  /*38d0*/  @!P0 IMAD.MOV R3, RZ, RZ, -R3 ;  /* 0x000000ffff038224 */ /* 0x000fe400078e0a03 */
[----:B------:R-:W-:Y:S01]  /*38e0*/  IMAD R20, R0, R9, R20 ;  /* 0x0000000900147224 */ /* 0x000fe200078e0214 */
[----:B------:R-:W-:Y:S01]  /*38f0*/  IABS R9, R10 ;  /* 0x0000000a00097213 */ /* 0x000fe20000000000 */
[----:B------:R-:W-:Y:S01]  /*3900*/  IMAD.HI.U32 R6, R8, R5, RZ ;  /* 0x0000000508067227 */ /* 0x000fe200078e00ff */
[----:B------:R1:W-:Y:S01]  /*3910*/  STL [R1+0x1b4], R3 ;  /* 0x0001b40301007387 */ /* 0x0003e20000100800 */
[----:B------:R-:W-:Y:S02]  /*3920*/  ISETP.GT.U32.AND P0, PT, R0, R14, PT ;  /* 0x0000000e0000720c */ /* 0x000fe40003f04070 */
[----:B0-----:R-:W-:-:S02]  /*3930*/  IMAD.MOV.U32 R12, RZ, RZ, R17 ;  /* 0x000000ffff0c7224 */ /* 0x001fc400078e0011 */
[----:B------:R-:W-:Y:S01]  /*3940*/  @!P3 IMAD.IADD R11, R11, 0x1, -R0 ;  /* 0x000000010b0bb824 */ /* 0x000fe200078e0a00 */
[----:B------:R-:W-:Y:S01]  /*3950*/  ISETP.GE.AND P3, PT, R13, RZ, PT ;  /* 0x000000ff0d00720c */ /* 0x000fe20003f66270 */
[----:B------:R-:W-:Y:S01]  /*3960*/  @!P2 IMAD.MOV R12, RZ, RZ, -R12 ;  /* 0x000000ffff0ca224 */ /* 0x000fe200078e0a0c */
[----:B------:R-:W-:Y:S01]  /*3970*/  ISETP.GT.U32.AND P2, PT, R0, R20, PT ;  /* 0x000000140000720c */ /* 0x000fe20003f44070 */
[----:B------:R-:W-:Y:S02]  /*3980*/  IMAD.MOV R6, RZ, RZ, -R6 ;  /* 0x000000ffff067224 */ /* 0x000fe400078e0a06 */
[----:B-1----:R-:W-:Y:S01]  /*3990*/  IMAD.MOV.U32 R3, RZ, RZ, R16 ;  /* 0x000000ffff037224 */ /* 0x002fe200078e0010 */
[----:B------:R0:W-:Y:S01]  /*39a0*/  STL [R1+0x19c], R12 ;  /* 0x00019c0c01007387 */ /* 0x0001e20000100800 */
[----:B------:R-:W-:-:S04]  /*39b0*/  IMAD.HI.U32 R16, R8, R9, RZ ;  /* 0x0000000908107227 */ /* 0x000fc800078e00ff */
[----:B------:R-:W-:Y:S01]  /*39c0*/  @!P1 IMAD.MOV R3, RZ, RZ, -R3 ;  /* 0x000000ffff039224 */ /* 0x000fe200078e0a03 */
[----:B------:R-:W-:Y:S01]  /*39d0*/  ISETP.GE.AND P1, PT, R15, RZ, PT ;  /* 0x000000ff0f00720c */ /* 0x000fe20003f26270 */
[----:B------:R-:W-:Y:S02]  /*39e0*/  IMAD.MOV R16, RZ, RZ, -R16 ;  /* 0x000000ffff107224 */ /* 0x000fe400078e0a10 */
[----:B------:R-:W-:Y:S01]  /*39f0*/  @!P4 IMAD.IADD R2, R2, 0x1, -R0 ;  /* 0x000000010202c824 */ /* 0x000fe200078e0a00 */
[----:B------:R1:W-:Y:S01]  /*3a00*/  STL [R1+0x1b0], R3 ;  /* 0x0001b00301007387 */ /* 0x0003e20000100800 */
[----:B------:R-:W-:Y:S01]  /*3a10*/  IMAD R5, R0, R6, R5 ;  /* 0x0000000600057224 */ /* 0x000fe200078e0205 */
[----:B------:R-:W-:Y:S01]  /*3a20*/  ISETP.GE.AND P4, PT, R4, RZ, PT ;  /* 0x000000ff0400720c */ /* 0x000fe20003f86270 */
[----:B0-----:R-:W-:Y:S02]  /*3a30*/  IMAD.MOV.U32 R12, RZ, RZ, R11 ;  /* 0x000000ffff0c7224 */ /* 0x001fe400078e000b */
[----:B------:R-:W-:-:S02]  /*3a40*/  IMAD R9, R0, R16, R9 ;  /* 0x0000001000097224 */ /* 0x000fc400078e0209 */
[----:B------:R-:W-:Y:S01]  /*3a50*/  @!P5 IMAD.MOV R12, RZ, RZ, -R12 ;  /* 0x000000ffff0cd224 */ /* 0x000fe200078e0a0c */
[----:B------:R-:W-:Y:S01]  /*3a60*/  ISETP.GT.U32.AND P5, PT, R0, R5, PT ;  /* 0x000000050000720c */ /* 0x000fe20003fa4070 */
[----:B------:R-:W-:Y:S02]  /*3a70*/  @!P2 IMAD.IADD R20, R20, 0x1, -R0 ;  /* 0x000000011414a824 */ /* 0x000fe400078e0a00 */
[----:B-1----:R-:W-:Y:S01]  /*3a80*/  IMAD.MOV.U32 R3, RZ, RZ, R2 ;  /* 0x000000ffff037224 */ /* 0x002fe200078e0002 */
[----:B------:R-:W-:Y:S01]  /*3a90*/  STL [R1+0x1a4], R12 ;  /* 0x0001a40c01007387 */ /* 0x000fe20000100800 */
[C---:B------:R-:W-:Y:S01]  /*3aa0*/  VIADD R4, R7.reuse, 0x108 ;  /* 0x0000010807047836 */ /* 0x040fe20000000000 */
[C---:B------:R-:W-:Y:S01]  /*3ab0*/  ISETP.GT.U32.AND P2, PT, R0.reuse, R20, PT ;  /* 0x000000140000720c */ /* 0x040fe20003f44070 */
[----:B------:R-:W-:Y:S01]  /*3ac0*/  @!P6 IMAD.MOV R3, RZ, RZ, -R3 ;  /* 0x000000ffff03e224 */ /* 0x000fe200078e0a03 */
[----:B------:R-:W-:Y:S01]  /*3ad0*/  ISETP.GT.U32.AND P6, PT, R0, R9, PT ;  /* 0x000000090000720c */ /* 0x000fe20003fc4070 */
[----:B------:R-:W-:Y:S01]  /*3ae0*/  VIADD R6, R7, 0x104 ;  /* 0x0000010407067836 */ /* 0x000fe20000000000 */
[----:B------:R-:W-:Y:S01]  /*3af0*/  IABS R13, R4 ;  /* 0x00000004000d7213 */ /* 0x000fe20000000000 */
[--C-:B------:R-:W-:Y:S01]  /*3b00*/  @!P0 IMAD.IADD R14, R14, 0x1, -R0.reuse ;  /* 0x000000010e0e8824 */ /* 0x100fe200078e0a00 */
[----:B------:R0:W-:Y:S01]  /*3b10*/  STL [R1+0x1ac], R3 ;  /* 0x0001ac0301007387 */ /* 0x0001e20000100800 */
[----:B------:R-:W-:Y:S01]  /*3b20*/  @!P5 IMAD.IADD R5, R5, 0x1, -R0 ;  /* 0x000000010505d824 */ /* 0x000fe200078e0a00 */
[----:B------:R-:W-:Y:S01]  /*3b30*/  IABS R2, R6 ;  /* 0x0000000600027213 */ /* 0x000fe20000000000 */
[----:B------:R-:W-:Y:S01]  /*3b40*/  IMAD.HI.U32 R11, R8, R13, RZ ;  /* 0x0000000d080b7227 */ /* 0x000fe200078e00ff */
[----:B------:R-:W-:-:S02]  /*3b50*/  ISETP.GT.U32.AND P0, PT, R0, R14, PT ;  /* 0x0000000e0000720c */ /* 0x000fc40003f04070 */
[----:B------:R-:W-:Y:S01]  /*3b60*/  ISETP.GT.U32.AND P5, PT, R0, R5, PT ;  /* 0x000000050000720c */ /* 0x000fe20003fa4070 */
[--C-:B------:R-:W-:Y:S01]  /*3b70*/  @!P2 IMAD.IADD R20, R20, 0x1, -R0.reuse ;  /* 0x000000011414a824 */ /* 0x100fe200078e0a00 */
[----:B------:R-:W-:Y:S01]  /*3b80*/  ISETP.GE.AND P2, PT, R4, RZ, PT ;  /* 0x000000ff0400720c */ /* 0x000fe20003f46270 */
[----:B------:R-:W-:Y:S02]  /*3b90*/  @!P6 IMAD.IADD R9, R9, 0x1, -R0 ;  /* 0x000000010909e824 */ /* 0x000fe400078e0a00 */
[----:B------:R-:W-:-:S03]  /*3ba0*/  IMAD.HI.U32 R4, R8, R2, RZ ;  /* 0x0000000208047227 */ /* 0x000fc600078e00ff */
[C---:B------:R-:W-:Y:S01]  /*3bb0*/  ISETP.GT.U32.AND P6, PT, R0.reuse, R9, PT ;  /* 0x000000090000720c */ /* 0x040fe20003fc4070 */
[----:B------:R-:W-:Y:S02]  /*3bc0*/  IMAD.MOV R11, RZ, RZ, -R11 ;  /* 0x000000ffff0b7224 */ /* 0x000fe400078e0a0b */
[----:B------:R-:W-:Y:S02]  /*3bd0*/  IMAD.MOV R4, RZ, RZ, -R4 ;  /* 0x000000ffff047224 */ /* 0x000fe400078e0a04 */
[C---:B------:R-:W-:Y:S02]  /*3be0*/  IMAD R13, R0.reuse, R11, R13 ;  /* 0x0000000b000d7224 */ /* 0x040fe400078e020d */
[C---:B------:R-:W-:Y:S02]  /*3bf0*/  IMAD R2, R0.reuse, R4, R2 ;  /* 0x0000000400027224 */ /* 0x040fe400078e0202 */
[--C-:B------:R-:W-:Y:S01]  /*3c00*/  @!P5 IMAD.IADD R5, R5, 0x1, -R0.reuse ;  /* 0x000000010505d824 */ /* 0x100fe200078e0a00 */
[----:B------:R-:W-:Y:S01]  /*3c10*/  ISETP.GT.U32.AND P5, PT, R0, R13, PT ;  /* 0x0000000d0000720c */ /* 0x000fe20003fa4070 */
[--C-:B------:R-:W-:Y:S01]  /*3c20*/  @!P0 IMAD.IADD R14, R14, 0x1, -R0.reuse ;  /* 0x000000010e0e8824 */ /* 0x100fe200078e0a00 */
[----:B------:R-:W-:Y:S01]  /*3c30*/  ISETP.GE.AND P0, PT, R10, RZ, PT ;  /* 0x000000ff0a00720c */ /* 0x000fe20003f06270 */
[----:B------:R-:W-:Y:S01]  /*3c40*/  @!P6 IMAD.IADD R9, R9, 0x1, -R0 ;  /* 0x000000010909e824 */ /* 0x000fe200078e0a00 */
[----:B------:R-:W-:Y:S01]  /*3c50*/  ISETP.GT.U32.AND P6, PT, R0, R2, PT ;  /* 0x000000020000720c */ /* 0x000fe20003fc4070 */
[----:B0-----:R-:W-:-:S02]  /*3c60*/  IMAD.MOV.U32 R3, RZ, RZ, R14 ;  /* 0x000000ffff037224 */ /* 0x001fc400078e000e */
[C---:B------:R-:W-:Y:S02]  /*3c70*/  VIADD R14, R7.reuse, 0xfc ;  /* 0x000000fc070e7836 */ /* 0x040fe40000000000 */
[----:B------:R-:W-:Y:S01]  /*3c80*/  @!P1 IMAD.MOV R3, RZ, RZ, -R3 ;  /* 0x000000ffff039224 */ /* 0x000fe200078e0a03 */
[----:B------:R-:W-:Y:S01]  /*3c90*/  ISETP.GE.AND P1, PT, R6, RZ, PT ;  /* 0x000000ff0600720c */ /* 0x000fe20003f26270 */
[----:B------:R-:W-:Y:S01]  /*3ca0*/  VIADD R16, R7, 0xf8 ;  /* 0x000000f807107836 */ /* 0x000fe20000000000 */
[----:B------:R-:W-:Y:S01]  /*3cb0*/  IABS R18, R14 ;  /* 0x0000000e00127213 */ /* 0x000fe20000000000 */
[--C-:B------:R-:W-:Y:S01]  /*3cc0*/  @!P5 IMAD.IADD R13, R13, 0x1, -R0.reuse ;  /* 0x000000010d0dd824 */ /* 0x100fe200078e0a00 */
[----:B------:R0:W-:Y:S01]  /*3cd0*/  STL [R1+0x1a8], R3 ;  /* 0x0001a80301007387 */ /* 0x0001e20000100800 */
[----:B------:R-:W-:Y:S01]  /*3ce0*/  VIADD R10, R7, 0x100 ;  /* 0x00000100070a7836 */ /* 0x000fe20000000000 */
[----:B------:R-:W-:Y:S01]  /*3cf0*/  IABS R17, R16 ;  /* 0x0000001000117213 */ /* 0x000fe20000000000 */
[----:B------:R-:W-:Y:S01]  /*3d00*/  @!P6 IMAD.IADD R2, R2, 0x1, -R0 ;  /* 0x000000010202e824 */ /* 0x000fe200078e0a00 */
[----:B------:R-:W-:Y:S01]  /*3d10*/  ISETP.GT.U32.AND P6, PT, R0, R13, PT ;  /* 0x0000000d0000720c */ /* 0x000fe20003fc4070 */
[----:B------:R-:W-:Y:S01]  /*3d20*/  IMAD.HI.U32 R21, R8, R18, RZ ;  /* 0x0000001208157227 */ /* 0x000fe200078e00ff */
[----:B------:R-:W-:-:S03]  /*3d30*/  IABS R15, R10 ;  /* 0x0000000a000f7213 */ /* 0x000fc60000000000 */
[----:B------:R-:W-:Y:S02]  /*3d40*/  VIADD R4, R7, 0xf4 ;  /* 0x000000f407047836 */ /* 0x000fe40000000000 */
[----:B0-----:R-:W-:Y:S02]  /*3d50*/  IMAD.MOV.U32 R3, RZ, RZ, R20 ;  /* 0x000000ffff037224 */ /* 0x001fe400078e0014 */
[----:B------:R-:W-:Y:S01]  /*3d60*/  IMAD.HI.U32 R19, R8, R17, RZ ;  /* 0x0000001108137227 */ /* 0x000fe200078e00ff */
[----:B------:R-:W-:-:S03]  /*3d70*/  IABS R11, R4 ;  /* 0x00000004000b7213 */ /* 0x000fc60000000000 */
[----:B------:R-:W-:Y:S01]  /*3d80*/  @!P3 IMAD.MOV R3, RZ, RZ, -R3 ;  /* 0x000000ffff03b224 */ /* 0x000fe200078e0a03 */
[----:B------:R-:W-:Y:S01]  /*3d90*/  ISETP.GE.AND P3, PT, R10, RZ, PT ;  /* 0x000000ff0a00720c */ /* 0x000fe20003f66270 */
[----:B------:R-:W-:Y:S02]  /*3da0*/  IMAD.MOV R21, RZ, RZ, -R21 ;  /* 0x000000ffff157224 */ /* 0x000fe400078e0a15 */
[----:B------:R-:W-:Y:S01]  /*3db0*/  IMAD.MOV R19, RZ, RZ, -R19 ;  /* 0x000000ffff137224 */ /* 0x000fe200078e0a13 */
[----:B------:R0:W-:Y:S01]  /*3dc0*/  STL [R1+0x198], R3 ;  /* 0x0001980301007387 */ /* 0x0001e20000100800 */
[----:B------:R-:W-:Y:S02]  /*3dd0*/  IMAD R10, R0, R21, R18 ;  /* 0x00000015000a7224 */ /* 0x000fe400078e0212 */
[----:B------:R-:W-:Y:S02]  /*3de0*/  @!P6 IMAD.IADD R13, R13, 0x1, -R0 ;  /* 0x000000010d0de824 */ /* 0x000fe400078e0a00 */
[----:B------:R-:W-:Y:S01]  /*3df0*/  IMAD.HI.U32 R6, R8, R15, RZ ;  /* 0x0000000f08067227 */ /* 0x000fe200078e00ff */
[----:B------:R-:W-:-:S03]  /*3e00*/  ISETP.GT.U32.AND P6, PT, R0, R10, PT ;  /* 0x0000000a0000720c */ /* 0x000fc60003fc4070 */
[----:B------:R-:W-:Y:S02]  /*3e10*/  IMAD.MOV.U32 R20, RZ, RZ, R11 ;  /* 0x000000ffff147224 */ /* 0x000fe400078e000b */
[----:B0-----:R-:W-:Y:S02]  /*3e20*/  IMAD.MOV.U32 R3, RZ, RZ, R5 ;  /* 0x000000ffff037224 */ /* 0x001fe400078e0005 */
[C---:B------:R-:W-:Y:S02]  /*3e30*/  IMAD R11, R0.reuse, R19, R17 ;  /* 0x00000013000b7224 */ /* 0x040fe400078e0211 */
[----:B------:R-:W-:Y:S01]  /*3e40*/  @!P4 IMAD.MOV R3, RZ, RZ, -R3 ;  /* 0x000000ffff03c224 */ /* 0x000fe200078e0a03 */
[----:B------:R-:W-:Y:S01]  /*3e50*/  ISETP.GT.U32.AND P4, PT, R0, R2, PT ;  /* 0x000000020000720c */ /* 0x000fe20003f84070 */
[----:B------:R-:W-:Y:S02]  /*3e60*/  IMAD.MOV R6, RZ, RZ, -R6 ;  /* 0x000000ffff067224 */ /* 0x000fe400078e0a06 */
[----:B------:R-:W-:Y:S01]  /*3e70*/  IMAD.HI.U32 R5, R8, R20, RZ ;  /* 0x0000001408057227 */ /* 0x000fe200078e00ff */
[----:B------:R0:W-:Y:S03]  /*3e80*/  STL [R1+0x18c], R3 ;  /* 0x00018c0301007387 */ /* 0x0001e60000100800 */
[----:B------:R-:W-:-:S02]  /*3e90*/  IMAD R15, R0, R6, R15 ;  /* 0x00000006000f7224 */ /* 0x000fc400078e020f */
[----:B------:R-:W-:Y:S02]  /*3ea0*/  IMAD.MOV R5, RZ, RZ, -R5 ;  /* 0x000000ffff057224 */ /* 0x000fe400078e0a05 */
[----:B------:R-:W-:Y:S01]  /*3eb0*/  VIADD R6, R7, 0xf0 ;  /* 0x000000f007067836 */ /* 0x000fe20000000000 */
[C---:B------:R-:W-:Y:S01]  /*3ec0*/  ISETP.GT.U32.AND P5, PT, R0.reuse, R15, PT ;  /* 0x0000000f0000720c */ /* 0x040fe20003fa4070 */
[----:B------:R-:W-:Y:S02]  /*3ed0*/  IMAD R17, R0, R5, R20 ;  /* 0x0000000500117224 */ /* 0x000fe400078e0214 */
[----:B0-----:R-:W-:Y:S01]  /*3ee0*/  IMAD.MOV.U32 R3, RZ, RZ, R13 ;  /* 0x000000ffff037224 */ /* 0x001fe200078e000d */
[----:B------:R-:W-:Y:S01]  /*3ef0*/  IABS R18, R6 ;  /* 0x0000000600127213 */ /* 0x000fe20000000000 */
[----:B------:R-:W-:Y:S01]  /*3f00*/  @!P6 IMAD.IADD R10, R10, 0x1, -R0 ;  /* 0x000000010a0ae824 */ /* 0x000fe200078e0a00 */
[C---:B------:R-:W-:Y:S01]  /*3f10*/  ISETP.GT.U32.AND P6, PT, R0.reuse, R17, PT ;  /* 0x000000110000720c */ /* 0x040fe20003fc4070 */
[----:B------:R-:W-:Y:S01]  /*3f20*/  @!P2 IMAD.MOV R3, RZ, RZ, -R3 ;  /* 0x000000ffff03a224 */ /* 0x000fe200078e0a03 */
[----:B------:R-:W-:Y:S01]  /*3f30*/  ISETP.GT.U32.AND P2, PT, R0, R11, PT ;  /* 0x0000000b0000720c */ /* 0x000fe20003f44070 */
[----:B------:R-:W-:-:S02]  /*3f40*/  IMAD.MOV.U32 R12, RZ, RZ, R9 ;  /* 0x000000ffff0c7224 */ /* 0x000fc400078e0009 */
[----:B------:R-:W-:-:S04]  /*3f50*/  IMAD.HI.U32 R9, R8, R18, RZ ;  /* 0x0000001208097227 */ /* 0x000fc800078e00ff */
[----:B------:R-:W-:Y:S01]  /*3f60*/  @!P0 IMAD.MOV R12, RZ, RZ, -R12 ;  /* 0x000000ffff0c8224 */ /* 0x000fe200078e0a0c */
[----:B------:R-:W-:Y:S01]  /*3f70*/  ISETP.GE.AND P0, PT, R14, RZ, PT ;  /* 0x000000ff0e00720c */ /* 0x000fe20003f06270 */
[--C-:B------:R-:W-:Y:S02]  /*3f80*/  @!P5 IMAD.IADD R15, R15, 0x1, -R0.reuse ;  /* 0x000000010f0fd824 */ /* 0x100fe400078e0a00 */
[----:B------:R-:W-:Y:S01]  /*3f90*/  IMAD.MOV R9, RZ, RZ, -R9 ;  /* 0x000000ffff097224 */ /* 0x000fe200078e0a09 */
[----:B------:R-:W-:Y:S01]  /*3fa0*/  STL [R1+0x17c], R12 ;  /* 0x00017c0c01007387 */ /* 0x000fe20000100800 */
[----:B------:R-:W-:Y:S01]  /*3fb0*/  @!P2 IADD3 R11, R11, -R0, RZ ;  /* 0x800000000b0ba210 */ /* 0x000fe20007ffe0ff */
[----:B------:R-:W-:Y:S01]  /*3fc0*/  @!P4 IMAD.IADD R2, R2, 0x1, -R0 ;  /* 0x000000010202c824 */ /* 0x000fe200078e0a00 */
[C---:B------:R-:W-:Y:S01]  /*3fd0*/  ISETP.GT.U32.AND P2, PT, R0.reuse, R10, PT ;  /* 0x0000000a0000720c */ /* 0x040fe20003f44070 */
[----:B------:R-:W-:Y:S01]  /*3fe0*/  VIADD R5, R7, 0xec ;  /* 0x000000ec07057836 */ /* 0x000fe20000000000 */
[----:B------:R0:W-:Y:S01]  /*3ff0*/  STL [R1+0x178], R3 ;  /* 0x0001780301007387 */ /* 0x0001e20000100800 */
[C---:B------:R-:W-:Y:S01]  /*4000*/  ISETP.GT.U32.AND P5, PT, R0.reuse, R15, PT ;  /* 0x0000000f0000720c */ /* 0x040fe20003fa4070 */
[----:B------:R-:W-:Y:S01]  /*4010*/  IMAD R9, R0, R9, R18 ;  /* 0x0000000900097224 */ /* 0x000fe200078e0212 */
[----:B------:R-:W-:Y:S01]  /*4020*/  ISETP.GE.AND P4, PT, R16, RZ, PT ;  /* 0x000000ff1000720c */ /* 0x000fe20003f86270 */
[----:B------:R-:W-:Y:S01]  /*4030*/  @!P6 IMAD.IADD R17, R17, 0x1, -R0 ;  /* 0x000000011111e824 */ /* 0x000fe200078e0a00 */
[----:B------:R-:W-:Y:S01]  /*4040*/  IABS R14, R5 ;  /* 0x00000005000e7213 */ /* 0x000fe20000000000 */
[----:B------:R-:W-:-:S02]  /*4050*/  VIADD R18, R7, 0xe4 ;  /* 0x000000e407127836 */ /* 0x000fc40000000000 */
[----:B------:R-:W-:Y:S01]  /*4060*/  VIADD R16, R7, 0xe0 ;  /* 0x000000e007107836 */ /* 0x000fe20000000000 */
[----:B------:R-:W-:Y:S01]  /*4070*/  ISETP.GT.U32.AND P6, PT, R0, R17, PT ;  /* 0x000000110000720c */ /* 0x000fe20003fc4070 */
[----:B0-----:R-:W-:Y:S02]  /*4080*/  IMAD.MOV.U32 R3, RZ, RZ, R2 ;  /* 0x000000ffff037224 */ /* 0x001fe400078e0002 */
[----:B------:R-:W-:Y:S01]  /*4090*/  @!P2 IMAD.IADD R10, R10, 0x1, -R0 ;  /* 0x000000010a0aa824 */ /* 0x000fe200078e0a00 */
[C---:B------:R-:W-:Y:S01]  /*40a0*/  ISETP.GT.U32.AND P2, PT, R0.reuse, R9, PT ;  /* 0x000000090000720c */ /* 0x040fe20003f44070 */
[----:B------:R-:W-:Y:S01]  /*40b0*/  @!P1 IMAD.MOV R3, RZ, RZ, -R3 ;  /* 0x000000ffff039224 */ /* 0x000fe200078e0a03 */
[----:B------:R-:W-:Y:S01]  /*40c0*/  ISETP.GT.U32.AND P1, PT, R0, R11, PT ;  /* 0x0000000b0000720c */ /* 0x000fe20003f24070 */
[----:B------:R-:W-:Y:S01]  /*40d0*/  IMAD.HI.U32 R19, R8, R14, RZ ;  /* 0x0000000e08137227 */ /* 0x000fe200078e00ff */
[----:B------:R-:W-:Y:S02]  /*40e0*/  IABS R2, R16 ;  /* 0x0000001000027213 */ /* 0x000fe40000000000 */
[----:B------:R0:W-:Y:S01]  /*40f0*/  STL [R1+0x16c], R3 ;  /* 0x00016c0301007387 */ /* 0x0001e20000100800 */
[----:B------:R-:W-:-:S02]  /*4100*/  IMAD.MOV R19, RZ, RZ, -R19 ;  /* 0x000000ffff137224 */ /* 0x000fc400078e0a13 */
[----:B------:R-:W-:Y:S01]  /*4110*/  @!P5 IMAD.IADD R15, R15, 0x1, -R0 ;  /* 0x000000010f0fd824 */ /* 0x000fe200078e0a00 */
[----:B------:R-:W-:Y:S01]  /*4120*/  ISETP.GE.AND P5, PT, R4, RZ, PT ;  /* 0x000000ff0400720c */ /* 0x000fe20003fa6270 */
[----:B------:R-:W-:Y:S01]  /*4130*/  IMAD R14, R0, R19, R14 ;  /* 0x00000013000e7224 */ /* 0x000fe200078e020e */
[----:B------:R-:W-:Y:S01]  /*4140*/  IABS R4, R18 ;  /* 0x0000001200047213 */ /* 0x000fe20000000000 */
[----:B------:R-:W-:Y:S02]  /*4150*/  VIADD R13, R7, 0xe8 ;  /* 0x000000e8070d7836 */ /* 0x000fe40000000000 */
[--C-:B------:R-:W-:Y:S01]  /*4160*/  @!P1 IMAD.IADD R11, R11, 0x1, -R0.reuse ;  /* 0x000000010b0b9824 */ /* 0x100fe200078e0a00 */
[----:B------:R-:W-:Y:S01]  /*4170*/  ISETP.GE.AND P1, PT, R6, RZ, PT ;  /* 0x000000ff0600720c */ /* 0x000fe20003f26270 */
[----:B------:R-:W-:Y:S01]  /*4180*/  @!P2 IMAD.IADD R9, R9, 0x1, -R0 ;  /* 0x000000010909a824 */ /* 0x000fe200078e0a00 */
[----:B------:R-:W-:Y:S01]  /*4190*/  IABS R20, R13 ;  /* 0x0000000d00147213 */ /* 0x000fe20000000000 */
[----:B------:R-:W-:Y:S01]  /*41a0*/  IMAD.MOV.U32 R12, RZ, RZ, R15 ;  /* 0x000000ffff0c7224 */ /* 0x000fe200078e000f */
[----:B------:R-:W-:Y:S01]  /*41b0*/  ISETP.GE.AND P2, PT, R5, RZ, PT ;  /* 0x000000ff0500720c */ /* 0x000fe20003f46270 */
[----:B------:R-:W-:-:S04]  /*41c0*/  IMAD.HI.U32 R6, R8, R4, RZ ;  /* 0x0000000408067227 */ /* 0x000fc800078e00ff */
[----:B------:R-:W-:Y:S01]  /*41d0*/  @!P6 IMAD.IADD R17, R17, 0x1, -R0 ;  /* 0x000000011111e824 */ /* 0x000fe200078e0a00 */
[C---:B------:R-:W-:Y:S01]  /*41e0*/  ISETP.GT.U32.AND P6, PT, R0.reuse, R14, PT ;  /* 0x0000000e0000720c */ /* 0x040fe20003fc4070 */
[----:B------:R-:W-:Y:S01]  /*41f0*/  @!P3 IMAD.MOV R12, RZ, RZ, -R12 ;  /* 0x000000ffff0cb224 */ /* 0x000fe200078e0a0c */
[----:B------:R-:W-:Y:S01]  /*4200*/  ISETP.GT.U32.AND P3, PT, R0, R9, PT ;  /* 0x000000090000720c */ /* 0x000fe20003f64070 */
[----:B------:R-:W-:-:S03]  /*4210*/  IMAD.HI.U32 R19, R8, R2, RZ ;  /* 0x0000000208137227 */ /* 0x000fc600078e00ff */
[----:B------:R-:W-:Y:S01]  /*4220*/  STL [R1+0x158], R12 ;  /* 0x0001580c01007387 */ /* 0x000fe20000100800 */
[----:B------:R-:W-:Y:S02]  /*4230*/  IMAD.MOV R6, RZ, RZ, -R6 ;  /* 0x000000ffff067224 */ /* 0x000fe400078e0a06 */
[----:B0-----:R-:W-:Y:S02]  /*4240*/  IMAD.MOV.U32 R3, RZ, RZ, R10 ;  /* 0x000000ffff037224 */ /* 0x001fe400078e000a */
[----:B------:R-:W-:-:S04]  /*4250*/  IMAD.HI.U32 R21, R8, R20, RZ ;  /* 0x0000001408157227 */ /* 0x000fc800078e00ff */
[----:B------:R-:W-:Y:S02]  /*4260*/  IMAD.MOV R19, RZ, RZ, -R19 ;  /* 0x000000ffff137224 */ /* 0x000fe400078e0a13 */
[C---:B------:R-:W-:Y:S02]  /*4270*/  IMAD R4, R0.reuse, R6, R4 ;  /* 0x0000000600047224 */ /* 0x040fe400078e0204 */
[----:B------:R-:W-:Y:S02]  /*4280*/  @!P0 IMAD.MOV R3, RZ, RZ, -R3 ;  /* 0x000000ffff038224 */ /* 0x000fe400078e0a03 */
[----:B------:R-:W-:Y:S02]  /*4290*/  IMAD.MOV R21, RZ, RZ, -R21 ;  /* 0x000000ffff157224 */ /* 0x000fe400078e0a15 */
[C---:B------:R-:W-:Y:S01]  /*42a0*/  IMAD R2, R0.reuse, R19, R2 ;  /* 0x0000001300027224 */ /* 0x040fe200078e0202 */
[----:B------:R0:W-:Y:S01]  /*42b0*/  STL [R1+0x148], R3 ;  /* 0x0001480301007387 */ /* 0x0001e20000100800 */
[----:B------:R-:W-:Y:S01]  /*42c0*/  @!P4 IMAD.MOV R11, RZ, RZ, -R11 ;  /* 0x000000ffff0bc224 */ /* 0x000fe200078e0a0b */
[----:B------:R-:W-:Y:S01]  /*42d0*/  ISETP.GT.U32.AND P4, PT, R0, R4, PT ;  /* 0x000000040000720c */ /* 0x000fe20003f84070 */
[----:B------:R-:W-:-:S02]  /*42e0*/  VIADD R6, R7, 0xdc ;  /* 0x000000dc07067836 */ /* 0x000fc40000000000 */
[----:B------:R-:W-:Y:S01]  /*42f0*/  @!P6 IMAD.IADD R14, R14, 0x1, -R0 ;  /* 0x000000010e0ee824 */ /* 0x000fe200078e0a00 */
[----:B------:R1:W-:Y:S01]  /*4300*/  STL [R1+0x144], R11 ;  /* 0x0001440b01007387 */ /* 0x0003e20000100800 */
[C---:B------:R-:W-:Y:S01]  /*4310*/  IMAD R5, R0.reuse, R21, R20 ;  /* 0x0000001500057224 */ /* 0x040fe200078e0214 */
[----:B------:R-:W-:Y:S01]  /*4320*/  IABS R20, R6 ;  /* 0x0000000600147213 */ /* 0x000fe20000000000 */
[----:B------:R-:W-:Y:S01]  /*4330*/  @!P3 IMAD.IADD R9, R9, 0x1, -R0 ;  /* 0x000000010909b824 */ /* 0x000fe200078e0a00 */
[C---:B------:R-:W-:Y:S01]  /*4340*/  ISETP.GT.U32.AND P3, PT, R0.reuse, R2, PT ;  /* 0x000000020000720c */ /* 0x040fe20003f64070 */
[----:B0-----:R-:W-:Y:S01]  /*4350*/  IMAD.MOV.U32 R3, RZ, RZ, R17 ;  /* 0x000000ffff037224 */ /* 0x001fe200078e0011 */
[C---:B------:R-:W-:Y:S01]  /*4360*/  ISETP.GT.U32.AND P0, PT, R0.reuse, R14, PT ;  /* 0x0000000e0000720c */ /* 0x040fe20003f04070 */
[----:B------:R-:W-:Y:S01]  /*4370*/  VIADD R19, R7, 0xd8 ;  /* 0x000000d807137836 */ /* 0x000fe20000000000 */
[----:B------:R-:W-:Y:S01]  /*4380*/  ISETP.GT.U32.AND P6, PT, R0, R5, PT ;  /* 0x000000050000720c */ /* 0x000fe20003fc4070 */
[----:B------:R-:W-:Y:S01]  /*4390*/  @!P5 IMAD.MOV R3, RZ, RZ, -R3 ;  /* 0x000000ffff03d224 */ /* 0x000fe200078e0a03 */
[----:B------:R-:W-:Y:S01]  /*43a0*/  ISETP.GE.AND P5, PT, R13, RZ, PT ;  /* 0x000000ff0d00720c */ /* 0x000fe20003fa6270 */
[----:B------:R-:W-:Y:S01]  /*43b0*/  IMAD.MOV.U32 R10, RZ, RZ, R20 ;  /* 0x000000ffff0a7224 */ /* 0x000fe200078e0014 */
[----:B------:R-:W-:Y:S01]  /*43c0*/  IABS R15, R19 ;  /* 0x00000013000f7213 */ /* 0x000fe20000000000 */
[----:B------:R-:W-:Y:S01]  /*43d0*/  @!P4 IMAD.IADD R4, R4, 0x1, -R0 ;  /* 0x000000010404c824 */ /* 0x000fe200078e0a00 */
[----:B------:R0:W-:Y:S01]  /*43e0*/  STL [R1+0x140], R3 ;  /* 0x0001400301007387 */ /* 0x0001e20000100800 */
[----:B------:R-:W-:-:S04]  /*43f0*/  IMAD.HI.U32 R17, R8, R10, RZ ;  /* 0x0000000a08117227 */ /* 0x000fc800078e00ff */
[----:B-1----:R-:W-:Y:S02]  /*4400*/  IMAD.MOV.U32 R11, RZ, RZ, R15 ;  /* 0x000000ffff0b7224 */ /* 0x002fe400078e000f */
[--C-:B------:R-:W-:Y:S01]  /*4410*/  @!P3 IMAD.IADD R2, R2, 0x1, -R0.reuse ;  /* 0x000000010202b824 */ /* 0x100fe200078e0a00 */
[----:B------:R-:W-:Y:S01]  /*4420*/  ISETP.GT.U32.AND P3, PT, R0, R4, PT ;  /* 0x000000040000720c */ /* 0x000fe20003f64070 */
[----:B------:R-:W-:Y:S02]  /*4430*/  IMAD.MOV R17, RZ, RZ, -R17 ;  /* 0x000000ffff117224 */ /* 0x000fe400078e0a11 */
[----:B0-----:R-:W-:Y:S02]  /*4440*/  IMAD.MOV.U32 R3, RZ, RZ, R9 ;  /* 0x000000ffff037224 */ /* 0x001fe400078e0009 */
[----:B------:R-:W-:Y:S01]  /*4450*/  @!P0 IMAD.IADD R14, R14, 0x1, -R0 ;  /* 0x000000010e0e8824 */ /* 0x000fe200078e0a00 */
[----:B------:R-:W-:Y:S01]  /*4460*/  ISETP.GE.AND P0, PT, R18, RZ, PT ;  /* 0x000000ff1200720c */ /* 0x000fe20003f06270 */
[----:B------:R-:W-:Y:S01]  /*4470*/  @!P1 IMAD.MOV R3, RZ, RZ, -R3 ;  /* 0x000000ffff039224 */ /* 0x000fe200078e0a03 */
[----:B------:R-:W-:Y:S01]  /*4480*/  ISETP.GT.U32.AND P1, PT, R0, R2, PT ;  /* 0x000000020000720c */ /* 0x000fe20003f24070 */
[----:B------:R-:W-:-:S03]  /*4490*/  IMAD.HI.U32 R13, R8, R11, RZ ;  /* 0x0000000b080d7227 */ /* 0x000fc600078e00ff */
[----:B------:R0:W-:Y:S01]  /*44a0*/  STL [R1+0x13c], R3 ;  /* 0x00013c0301007387 */ /* 0x0001e20000100800 */
[----:B------:R-:W-:Y:S01]  /*44b0*/  @!P6 IMAD.IADD R5, R5, 0x1, -R0 ;  /* 0x000000010505e824 */ /* 0x000fe200078e0a00 */
[----:B------:R-:W-:Y:S01]  /*44c0*/  ISETP.GE.AND P6, PT, R16, RZ, PT ;  /* 0x000000ff1000720c */ /* 0x000fe20003fc6270 */
[C---:B------:R-:W-:Y:S02]  /*44d0*/  IMAD R10, R0.reuse, R17, R10 ;  /* 0x00000011000a7224 */ /* 0x040fe400078e020a */
[----:B------:R-:W-:Y:S01]  /*44e0*/  IMAD.MOV R13, RZ, RZ, -R13 ;  /* 0x000000ffff0d7224 */ /* 0x000fe200078e0a0d */
[----:B------:R-:W-:Y:S01]  /*44f0*/  ISETP.GT.U32.AND P4, PT, R0, R5, PT ;  /* 0x000000050000720c */ /* 0x000fe20003f84070 */
[----:B------:R-:W-:Y:S02]  /*4500*/  @!P3 IMAD.IADD R4, R4, 0x1, -R0 ;  /* 0x000000010404b824 */ /* 0x000fe400078e0a00 */
[----:B------:R-:W-:Y:S02]  /*4510*/  IMAD R9, R0, R13, R11 ;  /* 0x0000000d00097224 */ /* 0x000fe400078e020b */
[----:B0-----:R-:W-:-:S02]  /*4520*/  IMAD.MOV.U32 R3, RZ, RZ, R14 ;  /* 0x000000ffff037224 */ /* 0x001fc400078e000e */
        /* <DEDUP_REMOVED lines=11> */
[----:B------:R-:W-:-:S02]  /*45e0*/  ISETP.GE.AND P4, PT, R6, RZ, PT ;  /* 0x000000ff0600720c */ /* 0x000fc40003f86270 */
[----:B------:R-:W-:Y:S01]  /*45f0*/  ISETP.GE.AND P1, PT, R19, RZ, PT ;  /* 0x000000ff1300720c */ /* 0x000fe20003f26270 */
[--C-:B------:R-:W-:Y:S02]  /*4600*/  @!P3 IMAD.IADD R9, R9, 0x1, -R0.reuse ;  /* 0x000000010909b824 */ /* 0x100fe400078e0a00 */
[----:B------:R-:W-:Y:S01]  /*4610*/  @!P2 IMAD.IADD R10, R10, 0x1, -R0 ;  /* 0x000000010a0aa824 */ /* 0x000fe200078e0a00 */
[----:B------:R-:W-:Y:S01]  /*4620*/  ISETP.GE.AND P2, PT, R15, RZ, PT ;  /* 0x000000ff0f00720c */ /* 0x000fe20003f46270 */
[----:B0-----:R-:W-:Y:S02]  /*4630*/  IMAD.MOV.U32 R3, RZ, RZ, R5 ;  /* 0x000000ffff037224 */ /* 0x001fe400078e0005 */
[----:B------:R-:W-:Y:S01]  /*4640*/  IMAD.HI.U32 R17, R8, R13, RZ ;  /* 0x0000000d08117227 */ /* 0x000fe200078e00ff */
[----:B------:R-:W-:-:S03]  /*4650*/  ISETP.GT.U32.AND P3, PT, R0, R10, PT ;  /* 0x0000000a0000720c */ /* 0x000fc60003f64070 */
[----:B------:R-:W-:Y:S01]  /*4660*/  @!P5 IMAD.MOV R3, RZ, RZ, -R3 ;  /* 0x000000ffff03d224 */ /* 0x000fe200078e0a03 */
[C---:B------:R-:W-:Y:S01]  /*4670*/  ISETP.GT.U32.AND P5, PT, R0.reuse, R9, PT ;  /* 0x000000090000720c */ /* 0x040fe20003fa4070 */
[----:B------:R-:W-:Y:S02]  /*4680*/  IMAD.MOV R18, RZ, RZ, -R18 ;  /* 0x000000ffff127224 */ /* 0x000fe400078e0a12 */
[----:B------:R-:W-:Y:S01]  /*4690*/  IMAD.MOV R15, RZ, RZ, -R17 ;  /* 0x000000ffff0f7224 */ /* 0x000fe200078e0a11 */
[----:B------:R0:W-:Y:S01]  /*46a0*/  STL [R1+0x108], R3 ;  /* 0x0001080301007387 */ /* 0x0001e20000100800 */
[----:B------:R-:W-:Y:S02]  /*46b0*/  IMAD.MOV.U32 R12, RZ, RZ, R4 ;  /* 0x000000ffff0c7224 */ /* 0x000fe400078e0004 */
[----:B------:R-:W-:Y:S02]  /*46c0*/  IMAD R5, R0, R18, R14 ;  /* 0x0000001200057224 */ /* 0x000fe400078e020e */
[----:B------:R-:W-:-:S02]  /*46d0*/  VIADD R6, R7, 0xcc ;  /* 0x000000cc07067836 */ /* 0x000fc40000000000 */
[C---:B------:R-:W-:Y:S02]  /*46e0*/  IMAD R4, R0.reuse, R15, R13 ;  /* 0x0000000f00047224 */ /* 0x040fe400078e020d */
[----:B------:R-:W-:Y:S01]  /*46f0*/  @!P0 IMAD.MOV R12, RZ, RZ, -R12 ;  /* 0x000000ffff0c8224 */ /* 0x000fe200078e0a0c */
[----:B------:R-:W-:Y:S01]  /*4700*/  ISETP.GT.U32.AND P0, PT, R0, R5, PT ;  /* 0x000000050000720c */ /* 0x000fe20003f04070 */
[----:B0-----:R-:W-:Y:S01]  /*4710*/  IMAD.MOV.U32 R3, RZ, RZ, R2 ;  /* 0x000000ffff037224 */ /* 0x001fe200078e0002 */
[----:B------:R-:W-:Y:S01]  /*4720*/  IABS R16, R6 ;  /* 0x0000000600107213 */ /* 0x000fe20000000000 */
[----:B------:R-:W-:Y:S01]  /*4730*/  @!P3 IMAD.IADD R10, R10, 0x1, -R0 ;  /* 0x000000010a0ab824 */ /* 0x000fe200078e0a00 */
[----:B------:R-:W-:Y:S01]  /*4740*/  ISETP.GT.U32.AND P3, PT, R0, R4, PT ;  /* 0x000000040000720c */ /* 0x000fe20003f64070 */
[----:B------:R-:W-:Y:S01]  /*4750*/  @!P6 IMAD.MOV R3, RZ, RZ, -R3 ;  /* 0x000000ffff03e224 */ /* 0x000fe200078e0a03 */
[----:B------:R-:W-:Y:S01]  /*4760*/  STL [R1+0x104], R12 ;  /* 0x0001040c01007387 */ /* 0x000fe20000100800 */
[----:B------:R-:W-:Y:S01]  /*4770*/  IMAD.HI.U32 R2, R8, R16, RZ ;  /* 0x0000001008027227 */ /* 0x000fe200078e00ff */
[----:B------:R-:W-:-:S02]  /*4780*/  ISETP.GE.AND P6, PT, R11, RZ, PT ;  /* 0x000000ff0b00720c */ /* 0x000fc40003fc6270 */
[----:B------:R0:W-:Y:S01]  /*4790*/  STL [R1+0x128], R3 ;  /* 0x0001280301007387 */ /* 0x0001e20000100800 */
[----:B------:R-:W-:Y:S02]  /*47a0*/  IMAD.MOV R2, RZ, RZ, -R2 ;  /* 0x000000ffff027224 */ /* 0x000fe400078e0a02 */
[--C-:B------:R-:W-:Y:S01]  /*47b0*/  @!P5 IMAD.IADD R9, R9, 0x1, -R0.reuse ;  /* 0x000000010909d824 */ /* 0x100fe200078e0a00 */
[----:B------:R-:W-:Y:S01]  /*47c0*/  ISETP.GE.AND P5, PT, R6, RZ, PT ;  /* 0x000000ff0600720c */ /* 0x000fe20003fa6270 */
[----:B------:R-:W-:Y:S02]  /*47d0*/  @!P0 IMAD.IADD R5, R5, 0x1, -R0 ;  /* 0x0000000105058824 */ /* 0x000fe400078e0a00 */
[----:B------:R-:W-:Y:S02]  /*47e0*/  IMAD R16, R0, R2, R16 ;  /* 0x0000000200107224 */ /* 0x000fe400078e0210 */
[----:B------:R-:W-:Y:S01]  /*47f0*/  @!P3 IMAD.IADD R4, R4, 0x1, -R0 ;  /* 0x000000010404b824 */ /* 0x000fe200078e0a00 */
[----:B------:R-:W-:Y:S01]  /*4800*/  ISETP.GT.U32.AND P0, PT, R0, R5, PT ;  /* 0x000000050000720c */ /* 0x000fe20003f04070 */
[----:B0-----:R-:W-:-:S02]  /*4810*/  IMAD.MOV.U32 R3, RZ, RZ, R10 ;  /* 0x000000ffff037224 */ /* 0x001fc400078e000a */
[C---:B------:R-:W-:Y:S01]  /*4820*/  VIADD R6, R7.reuse, 0xc8 ;  /* 0x000000c807067836 */ /* 0x040fe20000000000 */
[----:B------:R-:W-:Y:S01]  /*4830*/  ISETP.GT.U32.AND P3, PT, R0, R4, PT ;  /* 0x000000040000720c */ /* 0x000fe20003f64070 */
[----:B------:R-:W-:Y:S02]  /*4840*/  @!P4 IMAD.MOV R3, RZ, RZ, -R3 ;  /* 0x000000ffff03c224 */ /* 0x000fe400078e0a03 */
[C---:B------:R-:W-:Y:S01]  /*4850*/  VIADD R11, R7.reuse, 0xc4 ;  /* 0x000000c4070b7836 */ /* 0x040fe20000000000 */
[----:B------:R-:W-:Y:S01]  /*4860*/  IABS R10, R6 ;  /* 0x00000006000a7213 */ /* 0x000fe20000000000 */
[C---:B------:R-:W-:Y:S01]  /*4870*/  VIADD R2, R7.reuse, 0xc0 ;  /* 0x000000c007027836 */ /* 0x040fe20000000000 */
[----:B------:R0:W-:Y:S01]  /*4880*/  STL [R1+0x130], R3 ;  /* 0x0001300301007387 */ /* 0x0001e20000100800 */
[----:B------:R-:W-:Y:S01]  /*4890*/  ISETP.GE.AND P4, PT, R6, RZ, PT ;  /* 0x000000ff0600720c */ /* 0x000fe20003f86270 */
[----:B------:R-:W-:Y:S01]  /*48a0*/  VIADD R22, R7, 0xb8 ;  /* 0x000000b807167836 */ /* 0x000fe20000000000 */
[----:B------:R-:W-:Y:S01]  /*48b0*/  IABS R15, R11 ;  /* 0x0000000b000f7213 */ /* 0x000fe20000000000 */
[----:B------:R-:W-:Y:S01]  /*48c0*/  IMAD.HI.U32 R13, R8, R10, RZ ;  /* 0x0000000a080d7227 */ /* 0x000fe200078e00ff */
[----:B------:R-:W-:-:S03]  /*48d0*/  IABS R17, R2 ;  /* 0x0000000200117213 */ /* 0x000fc60000000000 */
[--C-:B------:R-:W-:Y:S01]  /*48e0*/  @!P0 IMAD.IADD R5, R5, 0x1, -R0.reuse ;  /* 0x0000000105058824 */ /* 0x100fe200078e0a00 */
[----:B------:R-:W-:Y:S01]  /*48f0*/  ISETP.GE.AND P0, PT, R11, RZ, PT ;  /* 0x000000ff0b00720c */ /* 0x000fe20003f06270 */
[----:B0-----:R-:W-:Y:S02]  /*4900*/  IMAD.MOV.U32 R3, RZ, RZ, R9 ;  /* 0x000000ffff037224 */ /* 0x001fe400078e0009 */
[----:B------:R-:W-:Y:S02]  /*4910*/  IMAD.MOV R11, RZ, RZ, -R13 ;  /* 0x000000ffff0b7224 */ /* 0x000fe400078e0a0d */
[----:B------:R-:W-:Y:S01]  /*4920*/  @!P1 IMAD.MOV R3, RZ, RZ, -R3 ;  /* 0x000000ffff039224 */ /* 0x000fe200078e0a03 */
[----:B------:R-:W-:Y:S01]  /*4930*/  ISETP.GT.U32.AND P1, PT, R0, R16, PT ;  /* 0x000000100000720c */ /* 0x000fe20003f24070 */
[----:B------:R-:W-:Y:S01]  /*4940*/  @!P3 IMAD.IADD R4, R4, 0x1, -R0 ;  /* 0x000000010404b824 */ /* 0x000fe200078e0a00 */
[----:B------:R-:W-:Y:S01]  /*4950*/  ISETP.GE.AND P3, PT, R2, RZ, PT ;  /* 0x000000ff0200720c */ /* 0x000fe20003f66270 */
[----:B------:R-:W-:Y:S01]  /*4960*/  IMAD R2, R0, R11, R10 ;  /* 0x0000000b00027224 */ /* 0x000fe200078e020a */
[----:B------:R0:W-:Y:S01]  /*4970*/  STL [R1+0x138], R3 ;  /* 0x0001380301007387 */ /* 0x0001e20000100800 */
[----:B------:R-:W-:Y:S01]  /*4980*/  IMAD.HI.U32 R9, R8, R15, RZ ;  /* 0x0000000f08097227 */ /* 0x000fe200078e00ff */
[----:B------:R-:W-:-:S03]  /*4990*/  IABS R11, R22 ;  /* 0x00000016000b7213 */ /* 0x000fc60000000000 */
[----:B------:R-:W-:Y:S02]  /*49a0*/  IMAD.MOV R9, RZ, RZ, -R9 ;  /* 0x000000ffff097224 */ /* 0x000fe400078e0a09 */
[----:B------:R-:W-:Y:S02]  /*49b0*/  VIADD R13, R7, 0xbc ;  /* 0x000000bc070d7836 */ /* 0x000fe40000000000 */
[----:B------:R-:W-:Y:S02]  /*49c0*/  @!P1 IMAD.IADD R16, R16, 0x1, -R0 ;  /* 0x0000000110109824 */ /* 0x000fe400078e0a00 */
[----:B0-----:R-:W-:Y:S02]  /*49d0*/  IMAD.MOV.U32 R3, RZ, RZ, R4 ;  /* 0x000000ffff037224 */ /* 0x001fe400078e0004 */
[C---:B------:R-:W-:Y:S01]  /*49e0*/  IMAD R15, R0.reuse, R9, R15 ;  /* 0x00000009000f7224 */ /* 0x040fe200078e020f */
[C---:B------:R-:W-:Y:S01]  /*49f0*/  ISETP.GT.U32.AND P1, PT, R0.reuse, R16, PT ;  /* 0x000000100000720c */ /* 0x040fe20003f24070 */
[----:B------:R-:W-:Y:S01]  /*4a00*/  @!P6 IMAD.MOV R3, RZ, RZ, -R3 ;  /* 0x000000ffff03e224 */ /* 0x000fe200078e0a03 */
[----:B------:R-:W-:Y:S01]  /*4a10*/  ISETP.GT.U32.AND P6, PT, R0, R2, PT ;  /* 0x000000020000720c */ /* 0x000fe20003fc4070 */
[----:B------:R-:W-:-:S02]  /*4a20*/  IMAD.MOV.U32 R12, RZ, RZ, R5 ;  /* 0x000000ffff0c7224 */ /* 0x000fc400078e0005 */
[----:B------:R-:W-:-:S04]  /*4a30*/  IMAD.HI.U32 R6, R8, R17, RZ ;  /* 0x0000001108067227 */ /* 0x000fc800078e00ff */
[----:B------:R-:W-:Y:S01]  /*4a40*/  @!P2 IMAD.MOV R12, RZ, RZ, -R12 ;  /* 0x000000ffff0ca224 */ /* 0x000fe200078e0a0c */
[----:B------:R-:W-:Y:S01]  /*4a50*/  ISETP.GE.AND P2, PT, R13, RZ, PT ;  /* 0x000000ff0d00720c */ /* 0x000fe20003f46270 */
[----:B------:R-:W-:Y:S01]  /*4a60*/  IMAD.MOV R6, RZ, RZ, -R6 ;  /* 0x000000ffff067224 */ /* 0x000fe200078e0a06 */
[----:B------:R-:W-:Y:S01]  /*4a70*/  IABS R13, R13 ;  /* 0x0000000d000d7213 */ /* 0x000fe20000000000 */
[--C-:B------:R-:W-:Y:S01]  /*4a80*/  @!P1 IMAD.IADD R16, R16, 0x1, -R0.reuse ;  /* 0x0000000110109824 */ /* 0x100fe200078e0a00 */
[----:B------:R-:W-:Y:S01]  /*4a90*/  ISETP.GT.U32.AND P1, PT, R0, R15, PT ;  /* 0x0000000f0000720c */ /* 0x000fe20003f24070 */
[----:B------:R-:W-:Y:S01]  /*4aa0*/  @!P6 IMAD.IADD R2, R2, 0x1, -R0 ;  /* 0x000000010202e824 */ /* 0x000fe200078e0a00 */
[----:B------:R-:W-:Y:S01]  /*4ab0*/  STL [R1+0x134], R12 ;  /* 0x0001340c01007387 */ /* 0x000fe20000100800 */
[----:B------:R-:W-:-:S03]  /*4ac0*/  IMAD.HI.U32 R18, R8, R13, RZ ;  /* 0x0000000d08127227 */ /* 0x000fc600078e00ff */
[C---:B------:R-:W-:Y:S01]  /*4ad0*/  ISETP.GT.U32.AND P6, PT, R0.reuse, R2, PT ;  /* 0x000000020000720c */ /* 0x040fe20003fc4070 */
[----:B------:R0:W-:Y:S01]  /*4ae0*/  STL [R1+0x154], R3 ;  /* 0x0001540301007387 */ /* 0x0001e20000100800 */
[C---:B------:R-:W-:Y:S02]  /*4af0*/  IMAD R17, R0.reuse, R6, R17 ;  /* 0x0000000600117224 */ /* 0x040fe400078e0211 */
[----:B------:R-:W-:Y:S02]  /*4b00*/  IMAD.MOV R18, RZ, RZ, -R18 ;  /* 0x000000ffff127224 */ /* 0x000fe400078e0a12 */
[----:B------:R-:W-:Y:S02]  /*4b10*/  VIADD R20, R7, 0xb4 ;  /* 0x000000b407147836 */ /* 0x000fe40000000000 */
[----:B------:R-:W-:Y:S02]  /*4b20*/  @!P1 IMAD.IADD R15, R15, 0x1, -R0 ;  /* 0x000000010f0f9824 */ /* 0x000fe400078e0a00 */
[C---:B------:R-:W-:Y:S01]  /*4b30*/  IMAD R13, R0.reuse, R18, R13 ;  /* 0x00000012000d7224 */ /* 0x040fe200078e020d */
[----:B------:R-:W-:Y:S01]  /*4b40*/  IABS R10, R20 ;  /* 0x00000014000a7213 */ /* 0x000fe20000000000 */
[----:B0-----:R-:W-:Y:S01]  /*4b50*/  IMAD.MOV.U32 R3, RZ, RZ, R16 ;  /* 0x000000ffff037224 */ /* 0x001fe200078e0010 */
[----:B------:R-:W-:Y:S01]  /*4b60*/  ISETP.GT.U32.AND P1, PT, R0, R15, PT ;  /* 0x0000000f0000720c */ /* 0x000fe20003f24070 */
[----:B------:R-:W-:-:S04]  /*4b70*/  IMAD.HI.U32 R6, R8, R11, RZ ;  /* 0x0000000b08067227 */ /* 0x000fc800078e00ff */
[----:B------:R-:W-:Y:S01]  /*4b80*/  @!P5 IMAD.MOV R3, RZ, RZ, -R3 ;  /* 0x000000ffff03d224 */ /* 0x000fe200078e0a03 */
[----:B------:R-:W-:Y:S01]  /*4b90*/  ISETP.GT.U32.AND P5, PT, R0, R17, PT ;  /* 0x000000110000720c */ /* 0x000fe20003fa4070 */
[----:B------:R-:W-:Y:S01]  /*4ba0*/  @!P6 IMAD.IADD R2, R2, 0x1, -R0 ;  /* 0x000000010202e824 */ /* 0x000fe200078e0a00 */
[----:B------:R-:W-:Y:S01]  /*4bb0*/  ISETP.GT.U32.AND P6, PT, R0, R13, PT ;  /* 0x0000000d0000720c */ /* 0x000fe20003fc4070 */
[----:B------:R-:W-:Y:S01]  /*4bc0*/  IMAD.MOV R6, RZ, RZ, -R6 ;  /* 0x000000ffff067224 */ /* 0x000fe200078e0a06 */
[----:B------:R0:W-:Y:S01]  /*4bd0*/  STL [R1+0x11c], R3 ;  /* 0x00011c0301007387 */ /* 0x0001e20000100800 */
[----:B------:R-:W-:-:S04]  /*4be0*/  IMAD.HI.U32 R4, R8, R10, RZ ;  /* 0x0000000a08047227 */ /* 0x000fc800078e00ff */
[----:B------:R-:W-:Y:S02]  /*4bf0*/  VIADD R21, R7, 0xb0 ;  /* 0x000000b007157836 */ /* 0x000fe40000000000 */
[C---:B------:R-:W-:Y:S02]  /*4c00*/  IMAD R11, R0.reuse, R6, R11 ;  /* 0x00000006000b7224 */ /* 0x040fe400078e020b */
[----:B------:R-:W-:Y:S01]  /*4c10*/  IMAD.MOV R16, RZ, RZ, -R4 ;  /* 0x000000ffff107224 */ /* 0x000fe200078e0a04 */
[----:B------:R-:W-:Y:S01]  /*4c20*/  IABS R9, R21 ;  /* 0x0000001500097213 */ /* 0x000fe20000000000 */
[--C-:B------:R-:W-:Y:S01]  /*4c30*/  @!P1 IMAD.IADD R15, R15, 0x1, -R0.reuse ;  /* 0x000000010f0f9824 */ /* 0x100fe200078e0a00 */
[C---:B------:R-:W-:Y:S01]  /*4c40*/  ISETP.GT.U32.AND P1, PT, R0.reuse, R11, PT ;  /* 0x0000000b0000720c */ /* 0x040fe20003f24070 */
[----:B------:R-:W-:Y:S02]  /*4c50*/  @!P5 IMAD.IADD R17, R17, 0x1, -R0 ;  /* 0x000000011111d824 */ /* 0x000fe400078e0a00 */
[----:B------:R-:W-:-:S02]  /*4c60*/  IMAD R10, R0, R16, R10 ;  /* 0x00000010000a7224 */ /* 0x000fc400078e020a */
[----:B------:R-:W-:Y:S01]  /*4c70*/  @!P6 IMAD.IADD R13, R13, 0x1, -R0 ;  /* 0x000000010d0de824 */ /* 0x000fe200078e0a00 */
[----:B------:R-:W-:Y:S01]  /*4c80*/  ISETP.GT.U32.AND P6, PT, R0, R17, PT ;  /* 0x000000110000720c */ /* 0x000fe20003fc4070 */
[----:B------:R-:W-:Y:S01]  /*4c90*/  IMAD.HI.U32 R6, R8, R9, RZ ;  /* 0x0000000908067227 */ /* 0x000fe200078e00ff */
[----:B------:R-:W-:-:S03]  /*4ca0*/  ISETP.GT.U32.AND P5, PT, R0, R10, PT ;  /* 0x0000000a0000720c */ /* 0x000fc60003fa4070 */
[----:B------:R-:W-:Y:S02]  /*4cb0*/  IMAD.MOV R6, RZ, RZ, -R6 ;  /* 0x000000ffff067224 */ /* 0x000fe400078e0a06 */
[----:B0-----:R-:W-:Y:S02]  /*4cc0*/  IMAD.MOV.U32 R3, RZ, RZ, R2 ;  /* 0x000000ffff037224 */ /* 0x001fe400078e0002 */
[----:B------:R-:W-:Y:S02]  /*4cd0*/  VIADD R14, R7, 0xac ;  /* 0x000000ac070e7836 */ /* 0x000fe40000000000 */
[C---:B------:R-:W-:Y:S02]  /*4ce0*/  IMAD R9, R0.reuse, R6, R9 ;  /* 0x0000000600097224 */ /* 0x040fe400078e0209 */
[--C-:B------:R-:W-:Y:S01]  /*4cf0*/  @!P1 IMAD.IADD R11, R11, 0x1, -R0.reuse ;  /* 0x000000010b0b9824 */ /* 0x100fe200078e0a00 */
[C---:B------:R-:W-:Y:S01]  /*4d00*/  ISETP.GT.U32.AND P1, PT, R0.reuse, R13, PT ;  /* 0x0000000d0000720c */ /* 0x040fe20003f24070 */
[----:B------:R-:W-:Y:S01]  /*4d10*/  @!P4 IMAD.MOV R3, RZ, RZ, -R3 ;  /* 0x000000ffff03c224 */ /* 0x000fe200078e0a03 */
[----:B------:R-:W-:Y:S01]  /*4d20*/  IABS R5, R14 ;  /* 0x0000000e00057213 */ /* 0x000fe20000000000 */
[--C-:B------:R-:W-:Y:S01]  /*4d30*/  @!P6 IMAD.IADD R17, R17, 0x1, -R0.reuse ;  /* 0x000000011111e824 */ /* 0x100fe200078e0a00 */
[----:B------:R-:W-:Y:S01]  /*4d40*/  ISETP.GT.U32.AND P4, PT, R0, R11, PT ;  /* 0x0000000b0000720c */ /* 0x000fe20003f84070 */
[----:B------:R-:W-:Y:S01]  /*4d50*/  @!P5 IMAD.IADD R10, R10, 0x1, -R0 ;  /* 0x000000010a0ad824 */ /* 0x000fe200078e0a00 */
[----:B------:R-:W-:Y:S01]  /*4d60*/  ISETP.GT.U32.AND P6, PT, R0, R9, PT ;  /* 0x000000090000720c */ /* 0x000fe20003fc4070 */
[----:B------:R0:W-:Y:S01]  /*4d70*/  STL [R1+0x100], R3 ;  /* 0x0001000301007387 */ /* 0x0001e20000100800 */
[----:B------:R-:W-:-:S02]  /*4d80*/  IMAD.HI.U32 R4, R8, R5, RZ ;  /* 0x0000000508047227 */ /* 0x000fc400078e00ff */
[----:B------:R-:W-:Y:S02]  /*4d90*/  ISETP.GT.U32.AND P5, PT, R0, R10, PT ;  /* 0x0000000a0000720c */ /* 0x000fe40003fa4070 */
[C---:B------:R-:W-:Y:S02]  /*4da0*/  VIADD R16, R7.reuse, 0xa0 ;  /* 0x000000a007107836 */ /* 0x040fe40000000000 */
[----:B------:R-:W-:Y:S02]  /*4db0*/  VIADD R18, R7, 0xa8 ;  /* 0x000000a807127836 */ /* 0x000fe40000000000 */
[----:B------:R-:W-:Y:S01]  /*4dc0*/  IMAD.MOV R4, RZ, RZ, -R4 ;  /* 0x000000ffff047224 */ /* 0x000fe200078e0a04 */
[----:B------:R-:W-:Y:S01]  /*4dd0*/  IABS R2, R16 ;  /* 0x0000001000027213 */ /* 0x000fe20000000000 */
[----:B0-----:R-:W-:Y:S01]  /*4de0*/  IMAD.MOV.U32 R3, RZ, RZ, R15 ;  /* 0x000000ffff037224 */ /* 0x001fe200078e000f */
[----:B------:R-:W-:Y:S01]  /*4df0*/  IABS R6, R18 ;  /* 0x0000001200067213 */ /* 0x000fe20000000000 */
[----:B------:R-:W-:-:S02]  /*4e00*/  @!P1 IMAD.IADD R13, R13, 0x1, -R0 ;  /* 0x000000010d0d9824 */ /* 0x000fc400078e0a00 */
[----:B------:R-:W-:Y:S02]  /*4e10*/  @!P0 IMAD.MOV R3, RZ, RZ, -R3 ;  /* 0x000000ffff038224 */ /* 0x000fe400078e0a03 */
[----:B------:R-:W-:Y:S02]  /*4e20*/  IMAD.MOV.U32 R12, RZ, RZ, R17 ;  /* 0x000000ffff0c7224 */ /* 0x000fe400078e0011 */
[----:B------:R-:W-:Y:S01]  /*4e30*/  IMAD R5, R0, R4, R5 ;  /* 0x0000000400057224 */ /* 0x000fe200078e0205 */
[----:B------:R0:W-:Y:S01]  /*4e40*/  STL [R1+0xf4], R3 ;  /* 0x0000f40301007387 */ /* 0x0001e20000100800 */
[--C-:B------:R-:W-:Y:S01]  /*4e50*/  @!P4 IMAD.IADD R11, R11, 0x1, -R0.reuse ;  /* 0x000000010b0bc824 */ /* 0x100fe200078e0a00 */
[----:B------:R-:W-:Y:S01]  /*4e60*/  ISETP.GE.AND P4, PT, R22, RZ, PT ;  /* 0x000000ff1600720c */ /* 0x000fe20003f86270 */
[----:B------:R-:W-:Y:S01]  /*4e70*/  @!P6 IMAD.IADD R9, R9, 0x1, -R0 ;  /* 0x000000010909e824 */ /* 0x000fe200078e0a00 */
[----:B------:R-:W-:Y:S01]  /*4e80*/  ISETP.GE.AND P6, PT, R20, RZ, PT ;  /* 0x000000ff1400720c */ /* 0x000fe20003fc6270 */
[----:B------:R-:W-:Y:S01]  /*4e90*/  IMAD.HI.U32 R22, R8, R2, RZ ;  /* 0x0000000208167227 */ /* 0x000fe200078e00ff */
[----:B------:R-:W-:-:S02]  /*4ea0*/  ISETP.GT.U32.AND P1, PT, R0, R5, PT ;  /* 0x000000050000720c */ /* 0x000fc40003f24070 */
[----:B------:R-:W-:Y:S01]  /*4eb0*/  ISETP.GT.U32.AND P0, PT, R0, R9, PT ;  /* 0x000000090000720c */ /* 0x000fe20003f04070 */
[----:B------:R-:W-:Y:S02]  /*4ec0*/  @!P3 IMAD.MOV R12, RZ, RZ, -R12 ;  /* 0x000000ffff0cb224 */ /* 0x000fe400078e0a0c */
[----:B0-----:R-:W-:Y:S02]  /*4ed0*/  IMAD.MOV.U32 R3, RZ, RZ, R13 ;  /* 0x000000ffff037224 */ /* 0x001fe400078e000d */
[----:B------:R-:W-:Y:S01]  /*4ee0*/  IMAD.HI.U32 R23, R8, R6, RZ ;  /* 0x0000000608177227 */ /* 0x000fe200078e00ff */
[----:B------:R-:W-:Y:S03]  /*4ef0*/  STL [R1+0xe4], R12 ;  /* 0x0000e40c01007387 */ /* 0x000fe60000100800 */
[----:B------:R-:W-:Y:S02]  /*4f00*/  @!P2 IMAD.MOV R3, RZ, RZ, -R3 ;  /* 0x000000ffff03a224 */ /* 0x000fe400078e0a03 */
[----:B------:R-:W-:-:S02]  /*4f10*/  @!P5 IMAD.IADD R10, R10, 0x1, -R0 ;  /* 0x000000010a0ad824 */ /* 0x000fc400078e0a00 */
[----:B------:R-:W-:Y:S01]  /*4f20*/  IMAD.MOV R22, RZ, RZ, -R22 ;  /* 0x000000ffff167224 */ /* 0x000fe200078e0a16 */
[----:B------:R0:W-:Y:S01]  /*4f30*/  STL [R1+0xcc], R3 ;  /* 0x0000cc0301007387 */ /* 0x0001e20000100800 */
[----:B------:R-:W-:Y:S02]  /*4f40*/  VIADD R19, R7, 0xa4 ;  /* 0x000000a407137836 */ /* 0x000fe40000000000 */
[----:B------:R-:W-:Y:S02]  /*4f50*/  IMAD.MOV R23, RZ, RZ, -R23 ;  /* 0x000000ffff177224 */ /* 0x000fe400078e0a17 */
[C---:B------:R-:W-:Y:S01]  /*4f60*/  IMAD R2, R0.reuse, R22, R2 ;  /* 0x0000001600027224 */ /* 0x040fe200078e0202 */
[----:B------:R-:W-:Y:S01]  /*4f70*/  IABS R4, R19 ;  /* 0x0000001300047213 */ /* 0x000fe20000000000 */
[C---:B------:R-:W-:Y:S02]  /*4f80*/  IMAD R6, R0.reuse, R23, R6 ;  /* 0x0000001700067224 */ /* 0x040fe400078e0206 */
[----:B------:R-:W-:Y:S01]  /*4f90*/  @!P1 IMAD.IADD R5, R5, 0x1, -R0 ;  /* 0x0000000105059824 */ /* 0x000fe200078e0a00 */
[----:B------:R-:W-:Y:S01]  /*4fa0*/  ISETP.GE.AND P1, PT, R21, RZ, PT ;  /* 0x000000ff1500720c */ /* 0x000fe20003f26270 */
[----:B0-----:R-:W-:Y:S01]  /*4fb0*/  IMAD.MOV.U32 R3, RZ, RZ, R10 ;  /* 0x000000ffff037224 */ /* 0x001fe200078e000a */
[----:B------:R-:W-:Y:S01]  /*4fc0*/  ISETP.GT.U32.AND P5, PT, R0, R6, PT ;  /* 0x000000060000720c */ /* 0x000fe20003fa4070 */
[----:B------:R-:W-:Y:S01]  /*4fd0*/  IMAD.HI.U32 R23, R8, R4, RZ ;  /* 0x0000000408177227 */ /* 0x000fe200078e00ff */
[----:B------:R-:W-:-:S03]  /*4fe0*/  ISETP.GT.U32.AND P3, PT, R0, R5, PT ;  /* 0x000000050000720c */ /* 0x000fc60003f64070 */
[----:B------:R-:W-:Y:S01]  /*4ff0*/  @!P6 IMAD.MOV R3, RZ, RZ, -R3 ;  /* 0x000000ffff03e224 */ /* 0x000fe200078e0a03 */
[----:B------:R-:W-:Y:S01]  /*5000*/  ISETP.GT.U32.AND P6, PT, R0, R2, PT ;  /* 0x000000020000720c */ /* 0x000fe20003fc4070 */
[----:B------:R-:W-:Y:S01]  /*5010*/  @!P4 IMAD.MOV R11, RZ, RZ, -R11 ;  /* 0x000000ffff0bc224 */ /* 0x000fe200078e0a0b */
[----:B------:R-:W-:Y:S01]  /*5020*/  ISETP.GE.AND P4, PT, R14, RZ, PT ;  /* 0x000000ff0e00720c */ /* 0x000fe20003f86270 */
[----:B------:R-:W-:Y:S02]  /*5030*/  IMAD.MOV R23, RZ, RZ, -R23 ;  /* 0x000000ffff177224 */ /* 0x000fe400078e0a17 */
[----:B------:R-:W-:Y:S01]  /*5040*/  VIADD R20, R7, 0x9c ;  /* 0x0000009c07147836 */ /* 0x000fe20000000000 */
[----:B------:R-:W-:Y:S01]  /*5050*/  STL [R1+0xc8], R11 ;  /* 0x0000c80b01007387 */ /* 0x000fe20000100800 */
[----:B------:R-:W-:Y:S01]  /*5060*/  @!P0 IMAD.IADD R9, R9, 0x1, -R0 ;  /* 0x0000000109098824 */ /* 0x000fe200078e0a00 */
[----:B------:R-:W-:Y:S01]  /*5070*/  ISETP.GE.AND P0, PT, R18, RZ, PT ;  /* 0x000000ff1200720c */ /* 0x000fe20003f06270 */
[----:B------:R-:W-:Y:S01]  /*5080*/  IMAD R4, R0, R23, R4 ;  /* 0x0000001700047224 */ /* 0x000fe200078e0204 */
[----:B------:R0:W-:Y:S01]  /*5090*/  STL [R1+0xc4], R3 ;  /* 0x0000c40301007387 */ /* 0x0001e20000100800 */
[----:B------:R-:W-:Y:S01]  /*50a0*/  IABS R21, R20 ;  /* 0x0000001400157213 */ /* 0x000fe20000000000 */
[----:B------:R-:W-:-:S02]  /*50b0*/  @!P5 IMAD.IADD R6, R6, 0x1, -R0 ;  /* 0x000000010606d824 */ /* 0x000fc400078e0a00 */
[----:B------:R-:W-:Y:S01]  /*50c0*/  @!P6 IMAD.IADD R2, R2, 0x1, -R0 ;  /* 0x000000010202e824 */ /* 0x000fe200078e0a00 */
[----:B------:R-:W-:Y:S01]  /*50d0*/  ISETP.GT.U32.AND P5, PT, R0, R4, PT ;  /* 0x000000040000720c */ /* 0x000fe20003fa4070 */
[----:B------:R-:W-:Y:S01]  /*50e0*/  IMAD.HI.U32 R10, R8, R21, RZ ;  /* 0x00000015080a7227 */ /* 0x000fe200078e00ff */
[----:B------:R-:W-:-:S03]  /*50f0*/  ISETP.GT.U32.AND P2, PT, R0, R6, PT ;  /* 0x000000060000720c */ /* 0x000fc60003f44070 */
[----:B0-----:R-:W-:Y:S02]  /*5100*/  IMAD.MOV.U32 R3, RZ, RZ, R9 ;  /* 0x000000ffff037224 */ /* 0x001fe400078e0009 */
[----:B------:R-:W-:Y:S02]  /*5110*/  IMAD.MOV R10, RZ, RZ, -R10 ;  /* 0x000000ffff0a7224 */ /* 0x000fe400078e0a0a */
[----:B------:R-:W-:Y:S01]  /*5120*/  @!P1 IMAD.MOV R3, RZ, RZ, -R3 ;  /* 0x000000ffff039224 */ /* 0x000fe200078e0a03 */
[C---:B------:R-:W-:Y:S01]  /*5130*/  ISETP.GT.U32.AND P1, PT, R0.reuse, R2, PT ;  /* 0x000000020000720c */ /* 0x040fe20003f24070 */
[----:B------:R-:W-:Y:S02]  /*5140*/  IMAD R18, R0, R10, R21 ;  /* 0x0000000a00127224 */ /* 0x000fe400078e0215 */
[--C-:B------:R-:W-:Y:S01]  /*5150*/  @!P5 IMAD.IADD R4, R4, 0x1, -R0.reuse ;  /* 0x000000010404d824 */ /* 0x100fe200078e0a00 */
[----:B------:R0:W-:Y:S01]  /*5160*/  STL [R1+0x6c], R3 ;  /* 0x00006c0301007387 */ /* 0x0001e20000100800 */
[----:B------:R-:W-:Y:S01]  /*5170*/  VIADD R11, R7, 0x94 ;  /* 0x00000094070b7836 */ /* 0x000fe20000000000 */
[----:B------:R-:W-:Y:S01]  /*5180*/  ISETP.GE.AND P5, PT, R20, RZ, PT ;  /* 0x000000ff1400720c */ /* 0x000fe20003fa6270 */
[--C-:B------:R-:W-:Y:S01]  /*5190*/  @!P3 IMAD.IADD R5, R5, 0x1, -R0.reuse ;  /* 0x000000010505b824 */ /* 0x100fe200078e0a00 */
[----:B------:R-:W-:Y:S01]  /*51a0*/  ISETP.GT.U32.AND P6, PT, R0, R4, PT ;  /* 0x000000040000720c */ /* 0x000fe20003fc4070 */
[--C-:B------:R-:W-:Y:S01]  /*51b0*/  @!P2 IMAD.IADD R6, R6, 0x1, -R0.reuse ;  /* 0x000000010606a824 */ /* 0x100fe200078e0a00 */
[----:B------:R-:W-:Y:S01]  /*51c0*/  IABS R13, R11 ;  /* 0x0000000b000d7213 */ /* 0x000fe20000000000 */
[----:B------:R-:W-:Y:S01]  /*51d0*/  VIADD R10, R7, 0x98 ;  /* 0x00000098070a7836 */ /* 0x000fe20000000000 */
[----:B------:R-:W-:Y:S01]  /*51e0*/  ISETP.GE.AND P3, PT, R19, RZ, PT ;  /* 0x000000ff1300720c */ /* 0x000fe20003f66270 */
[----:B------:R-:W-:Y:S01]  /*51f0*/  @!P1 IMAD.IADD R2, R2, 0x1, -R0 ;  /* 0x0000000102029824 */ /* 0x000fe200078e0a00 */
[----:B------:R-:W-:Y:S01]  /*5200*/  ISETP.GT.U32.AND P1, PT, R0, R18, PT ;  /* 0x000000120000720c */ /* 0x000fe20003f24070 */
[----:B------:R-:W-:Y:S01]  /*5210*/  IMAD.MOV.U32 R12, RZ, RZ, R5 ;  /* 0x000000ffff0c7224 */ /* 0x000fe200078e0005 */
[----:B------:R-:W-:Y:S01]  /*5220*/  ISETP.GE.AND P2, PT, R16, RZ, PT ;  /* 0x000000ff1000720c */ /* 0x000fe20003f46270 */
[----:B0-----:R-:W-:Y:S01]  /*5230*/  IMAD.MOV.U32 R3, RZ, RZ, R6 ;  /* 0x000000ffff037224 */ /* 0x001fe200078e0006 */
[----:B------:R-:W-:Y:S01]  /*5240*/  IABS R19, R10 ;  /* 0x0000000a00137213 */ /* 0x000fe20000000000 */
[----:B------:R-:W-:-:S04]  /*5250*/  IMAD.HI.U32 R6, R8, R13, RZ ;  /* 0x0000000d08067227 */ /* 0x000fc800078e00ff */
[----:B------:R-:W-:Y:S01]  /*5260*/  @!P4 IMAD.MOV R12, RZ, RZ, -R12 ;  /* 0x000000ffff0cc224 */ /* 0x000fe200078e0a0c */
[----:B------:R-:W-:Y:S01]  /*5270*/  ISETP.GE.AND P4, PT, R10, RZ, PT ;  /* 0x000000ff0a00720c */ /* 0x000fe20003f86270 */
[----:B------:R-:W-:Y:S02]  /*5280*/  VIADD R9, R7, 0x90 ;  /* 0x0000009007097836 */ /* 0x000fe40000000000 */
[----:B------:R-:W-:Y:S01]  /*5290*/  @!P0 IMAD.MOV R3, RZ, RZ, -R3 ;  /* 0x000000ffff038224 */ /* 0x000fe200078e0a03 */
[----:B------:R-:W-:Y:S01]  /*52a0*/  ISETP.GE.AND P0, PT, R11, RZ, PT ;  /* 0x000000ff0b00720c */ /* 0x000fe20003f06270 */
[----:B------:R-:W-:Y:S01]  /*52b0*/  IMAD.HI.U32 R11, R8, R19, RZ ;  /* 0x00000013080b7227 */ /* 0x000fe200078e00ff */
[----:B------:R0:W-:Y:S01]  /*52c0*/  STL [R1+0x44], R12 ;  /* 0x0000440c01007387 */ /* 0x0001e20000100800 */
[----:B------:R-:W-:Y:S02]  /*52d0*/  IABS R14, R9 ;  /* 0x00000009000e7213 */ /* 0x000fe40000000000 */
[----:B------:R-:W-:Y:S01]  /*52e0*/  IMAD.MOV R6, RZ, RZ, -R6 ;  /* 0x000000ffff067224 */ /* 0x000fe200078e0a06 */
[----:B------:R1:W-:Y:S01]  /*52f0*/  STL [R1+0x3c], R3 ;  /* 0x00003c0301007387 */ /* 0x0003e20000100800 */
[----:B------:R-:W-:-:S02]  /*5300*/  @!P1 IMAD.IADD R18, R18, 0x1, -R0 ;  /* 0x0000000112129824 */ /* 0x000fc400078e0a00 */
[----:B------:R-:W-:Y:S01]  /*5310*/  @!P6 IMAD.IADD R4, R4, 0x1, -R0 ;  /* 0x000000010404e824 */ /* 0x000fe200078e0a00 */
[----:B------:R-:W-:Y:S01]  /*5320*/  ISETP.GE.AND P6, PT, R9, RZ, PT ;  /* 0x000000ff0900720c */ /* 0x000fe20003fc6270 */
[----:B------:R-:W-:Y:S01]  /*5330*/  VIADD R5, R7, 0x8c ;  /* 0x0000008c07057836 */ /* 0x000fe20000000000 */
[C---:B------:R-:W-:Y:S01]  /*5340*/  ISETP.GT.U32.AND P1, PT, R0.reuse, R18, PT ;  /* 0x000000120000720c */ /* 0x040fe20003f24070 */
[----:B------:R-:W-:Y:S01]  /*5350*/  IMAD.MOV R11, RZ, RZ, -R11 ;  /* 0x000000ffff0b7224 */ /* 0x000fe200078e0a0b */
[----:B0-----:R-:W-:Y:S01]  /*5360*/  MOV R12, R4 ;  /* 0x00000004000c7202 */ /* 0x001fe20000000f00 */
[----:B------:R-:W-:Y:S01]  /*5370*/  IMAD R13, R0, R6, R13 ;  /* 0x00000006000d7224 */ /* 0x000fe200078e020d */
[----:B------:R-:W-:Y:S01]  /*5380*/  IABS R17, R5 ;  /* 0x0000000500117213 */ /* 0x000fe20000000000 */
[----:B-1----:R-:W-:Y:S02]  /*5390*/  IMAD.MOV.U32 R3, RZ, RZ, R2 ;  /* 0x000000ffff037224 */ /* 0x002fe400078e0002 */
[----:B------:R-:W-:-:S04]  /*53a0*/  IMAD.HI.U32 R9, R8, R14, RZ ;  /* 0x0000000e08097227 */ /* 0x000fc800078e00ff */
[C---:B------:R-:W-:Y:S02]  /*53b0*/  IMAD R19, R0.reuse, R11, R19 ;  /* 0x0000000b00137224 */ /* 0x040fe400078e0213 */
[----:B------:R-:W-:Y:S01]  /*53c0*/  @!P2 IMAD.MOV R3, RZ, RZ, -R3 ;  /* 0x000000ffff03a224 */ /* 0x000fe200078e0a03 */
[C---:B------:R-:W-:Y:S01]  /*53d0*/  ISETP.GT.U32.AND P2, PT, R0.reuse, R13, PT ;  /* 0x0000000d0000720c */ /* 0x040fe20003f44070 */
[----:B------:R-:W-:Y:S02]  /*53e0*/  VIADD R10, R7, 0x88 ;  /* 0x00000088070a7836 */ /* 0x000fe40000000000 */
[----:B------:R-:W-:Y:S02]  /*53f0*/  IMAD.MOV R9, RZ, RZ, -R9 ;  /* 0x000000ffff097224 */ /* 0x000fe400078e0a09 */
[----:B------:R-:W-:Y:S01]  /*5400*/  @!P3 IMAD.MOV R12, RZ, RZ, -R12 ;  /* 0x000000ffff0cb224 */ /* 0x000fe200078e0a0c */
[----:B------:R-:W-:Y:S01]  /*5410*/  ISETP.GT.U32.AND P3, PT, R0, R19, PT ;  /* 0x000000130000720c */ /* 0x000fe20003f64070 */
[----:B------:R-:W-:Y:S01]  /*5420*/  IMAD.HI.U32 R6, R8, R17, RZ ;  /* 0x0000001108067227 */ /* 0x000fe200078e00ff */
[----:B------:R-:W-:-:S02]  /*5430*/  IABS R16, R10 ;  /* 0x0000000a00107213 */ /* 0x000fc40000000000 */
[----:B------:R-:W-:Y:S01]  /*5440*/  STL [R1+0xa8], R12 ;  /* 0x0000a80c01007387 */ /* 0x000fe20000100800 */
[----:B------:R-:W-:Y:S02]  /*5450*/  IMAD R14, R0, R9, R14 ;  /* 0x00000009000e7224 */ /* 0x000fe400078e020e */
[----:B------:R-:W-:Y:S01]  /*5460*/  IMAD.MOV R6, RZ, RZ, -R6 ;  /* 0x000000ffff067224 */ /* 0x000fe200078e0a06 */
[----:B------:R0:W-:Y:S01]  /*5470*/  STL [R1+0xc0], R3 ;  /* 0x0000c00301007387 */ /* 0x0001e20000100800 */
[----:B------:R-:W-:Y:S02]  /*5480*/  VIADD R4, R7, 0x84 ;  /* 0x0000008407047836 */ /* 0x000fe40000000000 */
[----:B------:R-:W-:Y:S01]  /*5490*/  @!P1 IMAD.IADD R18, R18, 0x1, -R0 ;  /* 0x0000000112129824 */ /* 0x000fe200078e0a00 */
[----:B------:R-:W-:Y:S01]  /*54a0*/  ISETP.GT.U32.AND P1, PT, R0, R14, PT ;  /* 0x0000000e0000720c */ /* 0x000fe20003f24070 */
[----:B------:R-:W-:-:S04]  /*54b0*/  IMAD.HI.U32 R9, R8, R16, RZ ;  /* 0x0000001008097227 */ /* 0x000fc800078e00ff */
[C---:B------:R-:W-:Y:S01]  /*54c0*/  IMAD R17, R0.reuse, R6, R17 ;  /* 0x0000000600117224 */ /* 0x040fe200078e0211 */
[----:B------:R-:W-:Y:S01]  /*54d0*/  IABS R6, R4 ;  /* 0x0000000400067213 */ /* 0x000fe20000000000 */
[----:B------:R-:W-:Y:S02]  /*54e0*/  @!P2 IMAD.IADD R13, R13, 0x1, -R0 ;  /* 0x000000010d0da824 */ /* 0x000fe400078e0a00 */
[----:B0-----:R-:W-:Y:S02]  /*54f0*/  IMAD.MOV.U32 R3, RZ, RZ, R18 ;  /* 0x000000ffff037224 */ /* 0x001fe400078e0012 */
[----:B------:R-:W-:Y:S02]  /*5500*/  IMAD.MOV R2, RZ, RZ, -R9 ;  /* 0x000000ffff027224 */ /* 0x000fe400078e0a09 */
[----:B------:R-:W-:Y:S01]  /*5510*/  @!P3 IMAD.IADD R19, R19, 0x1, -R0 ;  /* 0x000000011313b824 */ /* 0x000fe200078e0a00 */
[C---:B------:R-:W-:Y:S01]  /*5520*/  ISETP.GT.U32.AND P3, PT, R0.reuse, R17, PT ;  /* 0x000000110000720c */ /* 0x040fe20003f64070 */
[----:B------:R-:W-:Y:S01]  /*5530*/  @!P5 IMAD.MOV R3, RZ, RZ, -R3 ;  /* 0x000000ffff03d224 */ /* 0x000fe200078e0a03 */
[C---:B------:R-:W-:Y:S01]  /*5540*/  ISETP.GT.U32.AND P5, PT, R0.reuse, R13, PT ;  /* 0x0000000d0000720c */ /* 0x040fe20003fa4070 */
[C---:B------:R-:W-:Y:S01]  /*5550*/  IMAD R16, R0.reuse, R2, R16 ;  /* 0x0000000200107224 */ /* 0x040fe200078e0210 */
[----:B------:R-:W-:Y:S01]  /*5560*/  ISETP.GT.U32.AND P2, PT, R0, R19, PT ;  /* 0x000000130000720c */ /* 0x000fe20003f44070 */
[----:B------:R-:W-:Y:S01]  /*5570*/  IMAD.HI.U32 R2, R8, R6, RZ ;  /* 0x0000000608027227 */ /* 0x000fe200078e00ff */
[----:B------:R0:W-:Y:S03]  /*5580*/  STL [R1+0xb8], R3 ;  /* 0x0000b80301007387 */ /* 0x0001e60000100800 */
[----:B------:R-:W-:-:S02]  /*5590*/  IMAD.MOV R2, RZ, RZ, -R2 ;  /* 0x000000ffff027224 */ /* 0x000fc400078e0a02 */
[----:B------:R-:W-:Y:S02]  /*55a0*/  @!P1 IMAD.IADD R14, R14, 0x1, -R0 ;  /* 0x000000010e0e9824 */ /* 0x000fe400078e0a00 */
[----:B------:R-:W-:Y:S02]  /*55b0*/  VIADD R11, R7, 0x80 ;  /* 0x00000080070b7836 */ /* 0x000fe40000000000 */
[C---:B------:R-:W-:Y:S01]  /*55c0*/  IMAD R6, R0.reuse, R2, R6 ;  /* 0x0000000200067224 */ /* 0x040fe200078e0206 */
[C---:B------:R-:W-:Y:S01]  /*55d0*/  ISETP.GT.U32.AND P1, PT, R0.reuse, R14, PT ;  /* 0x0000000e0000720c */ /* 0x040fe20003f24070 */
[--C-:B------:R-:W-:Y:S01]  /*55e0*/  @!P3 IMAD.IADD R17, R17, 0x1, -R0.reuse ;  /* 0x000000011111b824 */ /* 0x100fe200078e0a00 */
[----:B------:R-:W-:Y:S01]  /*55f0*/  IABS R9, R11 ;  /* 0x0000000b00097213 */ /* 0x000fe20000000000 */
[--C-:B------:R-:W-:Y:S01]  /*5600*/  @!P5 IMAD.IADD R13, R13, 0x1, -R0.reuse ;  /* 0x000000010d0dd824 */ /* 0x100fe200078e0a00 */
[C---:B------:R-:W-:Y:S01]  /*5610*/  ISETP.GT.U32.AND P5, PT, R0.reuse, R6, PT ;  /* 0x000000060000720c */ /* 0x040fe20003fa4070 */
[----:B------:R-:W-:Y:S01]  /*5620*/  @!P2 IMAD.IADD R19, R19, 0x1, -R0 ;  /* 0x000000011313a824 */ /* 0x000fe200078e0a00 */
[----:B------:R-:W-:Y:S01]  /*5630*/  ISETP.GT.U32.AND P3, PT, R0, R17, PT ;  /* 0x000000110000720c */ /* 0x000fe20003f64070 */
[----:B------:R-:W-:Y:S01]  /*5640*/  IMAD.HI.U32 R18, R8, R9, RZ ;  /* 0x0000000908127227 */ /* 0x000fe200078e00ff */
[----:B------:R-:W-:-:S03]  /*5650*/  ISETP.GT.U32.AND P2, PT, R0, R16, PT ;  /* 0x000000100000720c */ /* 0x000fc60003f44070 */
[----:B------:R-:W-:Y:S02]  /*5660*/  VIADD R2, R7, 0x78 ;  /* 0x0000007807027836 */ /* 0x000fe40000000000 */
[----:B------:R-:W-:Y:S02]  /*5670*/  IMAD.MOV R18, RZ, RZ, -R18 ;  /* 0x000000ffff127224 */ /* 0x000fe400078e0a12 */
[--C-:B------:R-:W-:Y:S01]  /*5680*/  @!P1 IMAD.IADD R14, R14, 0x1, -R0.reuse ;  /* 0x000000010e0e9824 */ /* 0x100fe200078e0a00 */
[----:B------:R-:W-:Y:S01]  /*5690*/  ISETP.GE.AND P1, PT, R5, RZ, PT ;  /* 0x000000ff0500720c */ /* 0x000fe20003f26270 */
[----:B0-----:R-:W-:Y:S02]  /*56a0*/  IMAD.MOV.U32 R3, RZ, RZ, R19 ;  /* 0x000000ffff037224 */ /* 0x001fe400078e0013 */
[----:B------:R-:W-:Y:S01]  /*56b0*/  IMAD R5, R0, R18, R9 ;  /* 0x0000001200057224 */ /* 0x000fe200078e0209 */
[----:B------:R-:W-:Y:S01]  /*56c0*/  IABS R18, R2 ;  /* 0x0000000200127213 */ /* 0x000fe20000000000 */
[----:B------:R-:W-:Y:S01]  /*56d0*/  @!P5 IMAD.IADD R6, R6, 0x1, -R0 ;  /* 0x000000010606d824 */ /* 0x000fe200078e0a00 */
[----:B------:R-:W-:Y:S01]  /*56e0*/  ISETP.GE.AND P5, PT, R4, RZ, PT ;  /* 0x000000ff0400720c */ /* 0x000fe20003fa6270 */
[----:B------:R-:W-:-:S02]  /*56f0*/  @!P0 IMAD.MOV R13, RZ, RZ, -R13 ;  /* 0x000000ffff0d8224 */ /* 0x000fc400078e0a0d */
[----:B------:R-:W-:Y:S01]  /*5700*/  @!P4 IMAD.MOV R3, RZ, RZ, -R3 ;  /* 0x000000ffff03c224 */ /* 0x000fe200078e0a03 */
[C---:B------:R-:W-:Y:S01]  /*5710*/  ISETP.GT.U32.AND P0, PT, R0.reuse, R6, PT ;  /* 0x000000060000720c */ /* 0x040fe20003f04070 */
[----:B------:R-:W-:Y:S01]  /*5720*/  @!P3 IMAD.IADD R17, R17, 0x1, -R0 ;  /* 0x000000011111b824 */ /* 0x000fe200078e0a00 */
[----:B------:R-:W-:Y:S01]  /*5730*/  STL [R1+0x7d8], R13 ;  /* 0x0007d80d01007387 */ /* 0x000fe20000100800 */
[----:B------:R-:W-:Y:S01]  /*5740*/  VIADD R15, R7, 0x7c ;  /* 0x0000007c070f7836 */ /* 0x000fe20000000000 */
[----:B------:R-:W-:Y:S01]  /*5750*/  ISETP.GT.U32.AND P3, PT, R0, R5, PT ;  /* 0x000000050000720c */ /* 0x000fe20003f64070 */
[----:B------:R-:W-:Y:S01]  /*5760*/  IMAD.HI.U32 R19, R8, R18, RZ ;  /* 0x0000001208137227 */ /* 0x000fe200078e00ff */
[----:B------:R0:W-:Y:S02]  /*5770*/  STL [R1], R3 ;  /* 0x0000000301007387 */ /* 0x0001e40000100800 */
[----:B------:R-:W-:Y:S01]  /*5780*/  IABS R20, R15 ;  /* 0x0000000f00147213 */ /* 0x000fe20000000000 */
[----:B------:R-:W-:-:S02]  /*5790*/  IMAD.MOV R19, RZ, RZ, -R19 ;  /* 0x000000ffff137224 */ /* 0x000fc400078e0a13 */
[----:B------:R-:W-:Y:S01]  /*57a0*/  @!P2 IMAD.IADD R16, R16, 0x1, -R0 ;  /* 0x000000011010a824 */ /* 0x000fe200078e0a00 */
[----:B------:R-:W-:Y:S01]  /*57b0*/  ISETP.GE.AND P2, PT, R10, RZ, PT ;  /* 0x000000ff0a00720c */ /* 0x000fe20003f46270 */
[----:B------:R-:W-:-:S04]  /*57c0*/  IMAD.HI.U32 R21, R8, R20, RZ ;  /* 0x0000001408157227 */ /* 0x000fc800078e00ff */
[----:B0-----:R-:W-:Y:S02]  /*57d0*/  IMAD.MOV.U32 R3, RZ, RZ, R17 ;  /* 0x000000ffff037224 */ /* 0x001fe400078e0011 */
[----:B------:R-:W-:Y:S02]  /*57e0*/  @!P0 IMAD.IADD R6, R6, 0x1, -R0 ;  /* 0x0000000106068824 */ /* 0x000fe400078e0a00 */
[----:B------:R-:W-:Y:S01]  /*57f0*/  @!P1 IMAD.MOV R3, RZ, RZ, -R3 ;  /* 0x000000ffff039224 */ /* 0x000fe200078e0a03 */
[----:B------:R-:W-:Y:S01]  /*5800*/  ISETP.GE.AND P1, PT, R11, RZ, PT ;  /* 0x000000ff0b00720c */ /* 0x000fe20003f26270 */
[C---:B------:R-:W-:Y:S02]  /*5810*/  IMAD R11, R0.reuse, R19, R18 ;  /* 0x00000013000b7224 */ /* 0x040fe400078e0212 */
[----:B------:R-:W-:Y:S02]  /*5820*/  IMAD.MOV R21, RZ, RZ, -R21 ;  /* 0x000000ffff157224 */ /* 0x000fe400078e0a15 */
[----:B------:R-:W-:Y:S01]  /*5830*/  @!P3 IMAD.IADD R5, R5, 0x1, -R0 ;  /* 0x000000010505b824 */ /* 0x000fe200078e0a00 */
[C---:B------:R-:W-:Y:S01]  /*5840*/  ISETP.GT.U32.AND P0, PT, R0.reuse, R11, PT ;  /* 0x0000000b0000720c */ /* 0x040fe20003f04070 */
[C---:B------:R-:W-:Y:S01]  /*5850*/  IMAD R4, R0.reuse, R21, R20 ;  /* 0x0000001500047224 */ /* 0x040fe200078e0214 */
[C---:B------:R-:W-:Y:S01]  /*5860*/  ISETP.GT.U32.AND P3, PT, R0.reuse, R16, PT ;  /* 0x000000100000720c */ /* 0x040fe20003f64070 */
[C---:B------:R-:W-:Y:S01]  /*5870*/  VIADD R9, R7.reuse, 0x74 ;  /* 0x0000007407097836 */ /* 0x040fe20000000000 */
[C---:B------:R-:W-:Y:S01]  /*5880*/  ISETP.GT.U32.AND P4, PT, R0.reuse, R5, PT ;  /* 0x000000050000720c */ /* 0x040fe20003f84070 */
[----:B------:R-:W-:Y:S01]  /*5890*/  @!P6 IMAD.MOV R14, RZ, RZ, -R14 ;  /* 0x000000ffff0ee224 */ /* 0x000fe200078e0a0e */
[----:B------:R-:W-:Y:S01]  /*58a0*/  ISETP.GT.U32.AND P6, PT, R0, R4, PT ;  /* 0x000000040000720c */ /* 0x000fe20003fc4070 */
[----:B------:R-:W-:Y:S01]  /*58b0*/  @!P5 IMAD.MOV R6, RZ, RZ, -R6 ;  /* 0x000000ffff06d224 */ /* 0x000fe200078e0a06 */
[----:B------:R-:W-:Y:S01]  /*58c0*/  IABS R10, R9 ;  /* 0x00000009000a7213 */ /* 0x000fe20000000000 */
[----:B------:R-:W-:Y:S01]  /*58d0*/  VIADD R13, R7, 0x34 ;  /* 0x00000034070d7836 */ /* 0x000fe20000000000 */
[----:B------:R-:W-:Y:S03]  /*58e0*/  STL [R1+0x7dc], R14 ;  /* 0x0007dc0e01007387 */ /* 0x000fe60000100800 */
[--C-:B------:R-:W-:Y:S01]  /*58f0*/  @!P0 IMAD.IADD R11, R11, 0x1, -R0.reuse ;  /* 0x000000010b0b8824 */ /* 0x100fe200078e0a00 */
[----:B------:R0:W-:Y:S01]  /*5900*/  STL [R1+0x58], R3 ;  /* 0x0000580301007387 */ /* 0x0001e20000100800 */
[----:B------:R-:W-:Y:S01]  /*5910*/  @!P3 IMAD.IADD R16, R16, 0x1, -R0 ;  /* 0x000000011010b824 */ /* 0x000fe200078e0a00 */
[----:B------:R-:W-:Y:S01]  /*5920*/  ISETP.GE.AND P3, PT, R15, RZ, PT ;  /* 0x000000ff0f00720c */ /* 0x000fe20003f66270 */
[----:B------:R-:W-:Y:S01]  /*5930*/  IMAD.HI.U32 R17, R8, R10, RZ ;  /* 0x0000000a08117227 */ /* 0x000fe200078e00ff */
[----:B------:R-:W-:-:S02]  /*5940*/  ISETP.GT.U32.AND P5, PT, R0, R11, PT ;  /* 0x0000000b0000720c */ /* 0x000fc40003fa4070 */
[----:B------:R-:W-:Y:S01]  /*5950*/  IABS R26, R13 ;  /* 0x0000000d001a7213 */ /* 0x000fe20000000000 */
[----:B------:R-:W-:Y:S02]  /*5960*/  IMAD.MOV R17, RZ, RZ, -R17 ;  /* 0x000000ffff117224 */ /* 0x000fe400078e0a11 */
[----:B------:R-:W-:Y:S01]  /*5970*/  @!P6 IMAD.IADD R4, R4, 0x1, -R0 ;  /* 0x000000010404e824 */ /* 0x000fe200078e0a00 */
[----:B------:R-:W-:Y:S01]  /*5980*/  ISETP.GE.AND P6, PT, R9, RZ, PT ;  /* 0x000000ff0900720c */ /* 0x000fe20003fc6270 */
[----:B0-----:R-:W-:Y:S02]  /*5990*/  IMAD.MOV.U32 R3, RZ, RZ, R16 ;  /* 0x000000ffff037224 */ /* 0x001fe400078e0010 */
[----:B------:R-:W-:Y:S01]  /*59a0*/  @!P4 IMAD.IADD R5, R5, 0x1, -R0 ;  /* 0x000000010505c824 */ /* 0x000fe200078e0a00 */
[----:B------:R-:W-:Y:S01]  /*59b0*/  ISETP.GE.AND P4, PT, R2, RZ, PT ;  /* 0x000000ff0200720c */ /* 0x000fe20003f86270 */
[----:B------:R-:W-:Y:S01]  /*59c0*/  @!P2 IMAD.MOV R3, RZ, RZ, -R3 ;  /* 0x000000ffff03a224 */ /* 0x000fe200078e0a03 */
[C---:B------:R-:W-:Y:S01]  /*59d0*/  ISETP.GT.U32.AND P2, PT, R0.reuse, R4, PT ;  /* 0x000000040000720c */ /* 0x040fe20003f44070 */
[----:B------:R-:W-:-:S02]  /*59e0*/  IMAD R2, R0, R17, R10 ;  /* 0x0000001100027224 */ /* 0x000fc400078e020a */
[----:B------:R-:W-:Y:S01]  /*59f0*/  VIADD R10, R7, 0x70 ;  /* 0x00000070070a7836 */ /* 0x000fe20000000000 */
[----:B------:R0:W-:Y:S01]  /*5a00*/  STL [R1+0x5c], R3 ;  /* 0x00005c0301007387 */ /* 0x0001e20000100800 */
[--C-:B------:R-:W-:Y:S01]  /*5a10*/  @!P5 IMAD.IADD R11, R11, 0x1, -R0.reuse ;  /* 0x000000010b0bd824 */ /* 0x100fe200078e0a00 */
[----:B------:R-:W-:Y:S01]  /*5a20*/  ISETP.GT.U32.AND P5, PT, R0, R2, PT ;  /* 0x000000020000720c */ /* 0x000fe20003fa4070 */
[C---:B------:R-:W-:Y:S01]  /*5a30*/  VIADD R9, R7.reuse, 0x6c ;  /* 0x0000006c07097836 */ /* 0x040fe20000000000 */
[----:B------:R1:W-:Y:S01]  /*5a40*/  STL [R1+0x9c], R6 ;  /* 0x00009c0601007387 */ /* 0x0003e20000100800 */
[C---:B------:R-:W-:Y:S01]  /*5a50*/  VIADD R16, R7.reuse, 0x68 ;  /* 0x0000006807107836 */ /* 0x040fe20000000000 */
[----:B------:R-:W-:Y:S01]  /*5a60*/  ISETP.GE.AND P0, PT, R10, RZ, PT ;  /* 0x000000ff0a00720c */ /* 0x000fe20003f06270 */
[----:B------:R-:W-:Y:S01]  /*5a70*/  VIADD R14, R7, 0x38 ;  /* 0x00000038070e7836 */ /* 0x000fe20000000000 */
[----:B------:R-:W-:Y:S01]  /*5a80*/  IABS R15, R9 ;  /* 0x00000009000f7213 */ /* 0x000fe20000000000 */
[----:B------:R-:W-:Y:S01]  /*5a90*/  @!P2 IMAD.IADD R4, R4, 0x1, -R0 ;  /* 0x000000010404a824 */ /* 0x000fe200078e0a00 */
[----:B------:R-:W-:Y:S01]  /*5aa0*/  ISETP.GE.AND P2, PT, R16, RZ, PT ;  /* 0x000000ff1000720c */ /* 0x000fe20003f46270 */
[----:B0-----:R-:W-:Y:S01]  /*5ab0*/  IMAD.MOV.U32 R3, RZ, RZ, R5 ;  /* 0x000000ffff037224 */ /* 0x001fe200078e0005 */
[----:B------:R-:W-:Y:S01]  /*5ac0*/  IABS R16, R16 ;  /* 0x0000001000107213 */ /* 0x000fe20000000000 */
[----:B------:R-:W-:Y:S01]  /*5ad0*/  IMAD.HI.U32 R19, R8, R15, RZ ;  /* 0x0000000f08137227 */ /* 0x000fe200078e00ff */
[----:B-1----:R-:W-:-:S02]  /*5ae0*/  IABS R6, R10 ;  /* 0x0000000a00067213 */ /* 0x002fc40000000000 */
[----:B------:R-:W-:Y:S01]  /*5af0*/  IABS R25, R14 ;  /* 0x0000000e00197213 */ /* 0x000fe20000000000 */
[----:B------:R-:W-:Y:S01]  /*5b00*/  @!P1 IMAD.MOV R3, RZ, RZ, -R3 ;  /* 0x000000ffff039224 */ /* 0x000fe200078e0a03 */
[----:B------:R-:W-:Y:S01]  /*5b10*/  ISETP.GE.AND P1, PT, R9, RZ, PT ;  /* 0x000000ff0900720c */ /* 0x000fe20003f26270 */
[----:B------:R-:W-:-:S03]  /*5b20*/  IMAD.HI.U32 R20, R8, R6, RZ ;  /* 0x0000000608147227 */ /* 0x000fc600078e00ff */
[----:B------:R0:W-:Y:S01]  /*5b30*/  STL [R1+0xa0], R3 ;  /* 0x0000a00301007387 */ /* 0x0001e20000100800 */
[----:B------:R-:W-:Y:S02]  /*5b40*/  IMAD.MOV R20, RZ, RZ, -R20 ;  /* 0x000000ffff147224 */ /* 0x000fe400078e0a14 */
[----:B------:R-:W-:Y:S02]  /*5b50*/  @!P5 IMAD.IADD R2, R2, 0x1, -R0 ;  /* 0x000000010202d824 */ /* 0x000fe400078e0a00 */
[C---:B------:R-:W-:Y:S02]  /*5b60*/  IMAD R6, R0.reuse, R20, R6 ;  /* 0x0000001400067224 */ /* 0x040fe400078e0206 */
[----:B------:R-:W-:Y:S01]  /*5b70*/  VIADD R9, R7, 0x64 ;  /* 0x0000006407097836 */ /* 0x000fe20000000000 */
[----:B------:R-:W-:Y:S01]  /*5b80*/  ISETP.GT.U32.AND P5, PT, R0, R2, PT ;  /* 0x000000020000720c */ /* 0x000fe20003fa4070 */
[----:B------:R-:W-:-:S03]  /*5b90*/  IMAD.HI.U32 R5, R8, R16, RZ ;  /* 0x0000001008057227 */ /* 0x000fc600078e00ff */
[----:B------:R-:W-:Y:S01]  /*5ba0*/  IABS R17, R9 ;  /* 0x0000000900117213 */ /* 0x000fe20000000000 */
[----:B0-----:R-:W-:Y:S02]  /*5bb0*/  IMAD.MOV.U32 R3, RZ, RZ, R4 ;  /* 0x000000ffff037224 */ /* 0x001fe400078e0004 */
[----:B------:R-:W-:Y:S02]  /*5bc0*/  IMAD.MOV R19, RZ, RZ, -R19 ;  /* 0x000000ffff137224 */ /* 0x000fe400078e0a13 */
[----:B------:R-:W-:Y:S01]  /*5bd0*/  @!P3 IMAD.MOV R3, RZ, RZ, -R3 ;  /* 0x000000ffff03b224 */ /* 0x000fe200078e0a03 */
[C---:B------:R-:W-:Y:S01]  /*5be0*/  ISETP.GT.U32.AND P3, PT, R0.reuse, R6, PT ;  /* 0x000000060000720c */ /* 0x040fe20003f64070 */
[----:B------:R-:W-:Y:S02]  /*5bf0*/  IMAD.MOV R5, RZ, RZ, -R5 ;  /* 0x000000ffff057224 */ /* 0x000fe400078e0a05 */
[C---:B------:R-:W-:Y:S01]  /*5c00*/  IMAD R15, R0.reuse, R19, R15 ;  /* 0x00000013000f7224 */ /* 0x040fe200078e020f */
[----:B------:R0:W-:Y:S01]  /*5c10*/  STL [R1+0x54], R3 ;  /* 0x0000540301007387 */ /* 0x0001e20000100800 */
[----:B------:R-:W-:-:S02]  /*5c20*/  IMAD R16, R0, R5, R16 ;  /* 0x0000000500107224 */ /* 0x000fc400078e0210 */
[----:B------:R-:W-:-:S04]  /*5c30*/  IMAD.HI.U32 R5, R8, R17, RZ ;  /* 0x0000001108057227 */ /* 0x000fc800078e00ff */
[----:B------:R-:W-:Y:S02]  /*5c40*/  IMAD.MOV R5, RZ, RZ, -R5 ;  /* 0x000000ffff057224 */ /* 0x000fe400078e0a05 */
[--C-:B------:R-:W-:Y:S01]  /*5c50*/  @!P5 IMAD.IADD R2, R2, 0x1, -R0.reuse ;  /* 0x000000010202d824 */ /* 0x100fe200078e0a00 */
[----:B------:R-:W-:Y:S01]  /*5c60*/  ISETP.GT.U32.AND P5, PT, R0, R16, PT ;  /* 0x000000100000720c */ /* 0x000fe20003fa4070 */
[----:B0-----:R-:W-:Y:S02]  /*5c70*/  IMAD.MOV.U32 R3, RZ, RZ, R11 ;  /* 0x000000ffff037224 */ /* 0x001fe400078e000b */
[----:B------:R-:W-:Y:S02]  /*5c80*/  @!P3 IMAD.IADD R6, R6, 0x1, -R0 ;  /* 0x000000010606b824 */ /* 0x000fe400078e0a00 */
[----:B------:R-:W-:Y:S01]  /*5c90*/  @!P4 IMAD.MOV R3, RZ, RZ, -R3 ;  /* 0x000000ffff03c224 */ /* 0x000fe200078e0a03 */
[C---:B------:R-:W-:Y:S01]  /*5ca0*/  ISETP.GT.U32.AND P4, PT, R0.reuse, R15, PT ;  /* 0x0000000f0000720c */ /* 0x040fe20003f84070 */
[C---:B------:R-:W-:Y:S01]  /*5cb0*/  VIADD R10, R7.reuse, 0x60 ;  /* 0x00000060070a7836 */ /* 0x040fe20000000000 */
[C---:B------:R-:W-:Y:S01]  /*5cc0*/  ISETP.GT.U32.AND P3, PT, R0.reuse, R6, PT ;  /* 0x000000060000720c */ /* 0x040fe20003f64070 */
[----:B------:R-:W-:Y:S01]  /*5cd0*/  IMAD R17, R0, R5, R17 ;  /* 0x0000000500117224 */ /* 0x000fe200078e0211 */
[----:B------:R0:W-:Y:S01]  /*5ce0*/  STL [R1+0x8c], R3 ;  /* 0x00008c0301007387 */ /* 0x0001e20000100800 */
[C---:B------:R-:W-:Y:S01]  /*5cf0*/  VIADD R11, R7.reuse, 0x5c ;  /* 0x0000005c070b7836 */ /* 0x040fe20000000000 */
[----:B------:R-:W-:Y:S01]  /*5d00*/  IABS R18, R10 ;  /* 0x0000000a00127213 */ /* 0x000fe20000000000 */
[----:B------:R-:W-:-:S02]  /*5d10*/  VIADD R5, R7, 0x54 ;  /* 0x0000005407057836 */ /* 0x000fc40000000000 */
[----:B------:R-:W-:Y:S01]  /*5d20*/  @!P5 IMAD.IADD R16, R16, 0x1, -R0 ;  /* 0x000000011010d824 */ /* 0x000fe200078e0a00 */
[----:B------:R-:W-:Y:S01]  /*5d30*/  IABS R19, R11 ;  /* 0x0000000b00137213 */ /* 0x000fe20000000000 */
[----:B------:R-:W-:-:S03]  /*5d40*/  IMAD.HI.U32 R4, R8, R18, RZ ;  /* 0x0000001208047227 */ /* 0x000fc600078e00ff */
[C---:B------:R-:W-:Y:S01]  /*5d50*/  ISETP.GT.U32.AND P5, PT, R0.reuse, R16, PT ;  /* 0x000000100000720c */ /* 0x040fe20003fa4070 */
[----:B0-----:R-:W-:Y:S01]  /*5d60*/  IMAD.MOV.U32 R3, RZ, RZ, R2 ;  /* 0x000000ffff037224 */ /* 0x001fe200078e0002 */
[----:B------:R-:W-:Y:S01]  /*5d70*/  IABS R2, R5 ;  /* 0x0000000500027213 */ /* 0x000fe20000000000 */
[----:B------:R-:W-:Y:S02]  /*5d80*/  @!P4 IMAD.IADD R15, R15, 0x1, -R0 ;  /* 0x000000010f0fc824 */ /* 0x000fe400078e0a00 */
[----:B------:R-:W-:Y:S01]  /*5d90*/  @!P6 IMAD.MOV R3, RZ, RZ, -R3 ;  /* 0x000000ffff03e224 */ /* 0x000fe200078e0a03 */
[C---:B------:R-:W-:Y:S01]  /*5da0*/  ISETP.GT.U32.AND P6, PT, R0.reuse, R17, PT ;  /* 0x000000110000720c */ /* 0x040fe20003fc4070 */
[----:B------:R-:W-:Y:S01]  /*5db0*/  IMAD.MOV R4, RZ, RZ, -R4 ;  /* 0x000000ffff047224 */ /* 0x000fe200078e0a04 */
[----:B------:R-:W-:Y:S01]  /*5dc0*/  ISETP.GT.U32.AND P4, PT, R0, R15, PT ;  /* 0x0000000f0000720c */ /* 0x000fe20003f84070 */
[----:B------:R-:W-:Y:S01]  /*5dd0*/  IMAD.HI.U32 R21, R8, R19, RZ ;  /* 0x0000001308157227 */ /* 0x000fe200078e00ff */
[----:B------:R0:W-:Y:S03]  /*5de0*/  STL [R1+0x80], R3 ;  /* 0x0000800301007387 */ /* 0x0001e60000100800 */
[----:B------:R-:W-:-:S02]  /*5df0*/  @!P3 IMAD.IADD R6, R6, 0x1, -R0 ;  /* 0x000000010606b824 */ /* 0x000fc400078e0a00 */
[C---:B------:R-:W-:Y:S02]  /*5e00*/  IMAD R18, R0.reuse, R4, R18 ;  /* 0x0000000400127224 */ /* 0x040fe400078e0212 */
[----:B------:R-:W-:Y:S02]  /*5e10*/  IMAD.MOV R21, RZ, RZ, -R21 ;  /* 0x000000ffff157224 */ /* 0x000fe400078e0a15 */
[----:B------:R-:W-:Y:S01]  /*5e20*/  @!P6 IMAD.IADD R17, R17, 0x1, -R0 ;  /* 0x000000011111e824 */ /* 0x000fe200078e0a00 */
[C---:B------:R-:W-:Y:S01]  /*5e30*/  ISETP.GT.U32.AND P3, PT, R0.reuse, R18, PT ;  /* 0x000000120000720c */ /* 0x040fe20003f64070 */
[----:B0-----:R-:W-:Y:S01]  /*5e40*/  IMAD.MOV.U32 R3, RZ, RZ, R6 ;  /* 0x000000ffff037224 */ /* 0x001fe200078e0006 */
[----:B------:R-:W-:Y:S01]  /*5e50*/  ISETP.GE.AND P6, PT, R9, RZ, PT ;  /* 0x000000ff0900720c */ /* 0x000fe20003fc6270 */
[----:B------:R-:W-:Y:S02]  /*5e60*/  VIADD R4, R7, 0x58 ;  /* 0x0000005807047836 */ /* 0x000fe40000000000 */
[----:B------:R-:W-:-:S02]  /*5e70*/  IMAD R19, R0, R21, R19 ;  /* 0x0000001500137224 */ /* 0x000fc400078e0213 */
[----:B------:R-:W-:Y:S01]  /*5e80*/  @!P0 IMAD.MOV R3, RZ, RZ, -R3 ;  /* 0x000000ffff038224 */ /* 0x000fe200078e0a03 */
[----:B------:R-:W-:Y:S01]  /*5e90*/  ISETP.GT.U32.AND P0, PT, R0, R17, PT ;  /* 0x000000110000720c */ /* 0x000fe20003f04070 */
[----:B------:R-:W-:Y:S01]  /*5ea0*/  @!P4 IMAD.IADD R15, R15, 0x1, -R0 ;  /* 0x000000010f0fc824 */ /* 0x000fe200078e0a00 */
[----:B------:R-:W-:Y:S01]  /*5eb0*/  IABS R20, R4 ;  /* 0x0000000400147213 */ /* 0x000fe20000000000 */
[----:B------:R-:W-:Y:S01]  /*5ec0*/  IMAD.HI.U32 R22, R8, R2, RZ ;  /* 0x0000000208167227 */ /* 0x000fe200078e00ff */
[----:B------:R-:W-:Y:S01]  /*5ed0*/  ISETP.GT.U32.AND P4, PT, R0, R19, PT ;  /* 0x000000130000720c */ /* 0x000fe20003f84070 */
[----:B------:R0:W-:Y:S02]  /*5ee0*/  STL [R1+0x74], R3 ;  /* 0x0000740301007387 */ /* 0x0001e40000100800 */
[----:B------:R-:W-:-:S04]  /*5ef0*/  IMAD.HI.U32 R21, R8, R20, RZ ;  /* 0x0000001408157227 */ /* 0x000fc800078e00ff */
[----:B------:R-:W-:Y:S02]  /*5f00*/  IMAD.MOV R22, RZ, RZ, -R22 ;  /* 0x000000ffff167224 */ /* 0x000fe400078e0a16 */
[----:B------:R-:W-:Y:S02]  /*5f10*/  IMAD.MOV R21, RZ, RZ, -R21 ;  /* 0x000000ffff157224 */ /* 0x000fe400078e0a15 */
[----:B------:R-:W-:Y:S01]  /*5f20*/  @!P3 IMAD.IADD R18, R18, 0x1, -R0 ;  /* 0x000000011212b824 */ /* 0x000fe200078e0a00 */
[----:B------:R-:W-:Y:S01]  /*5f30*/  ISETP.GE.AND P3, PT, R11, RZ, PT ;  /* 0x000000ff0b00720c */ /* 0x000fe20003f66270 */
[C---:B------:R-:W-:Y:S02]  /*5f40*/  IMAD R2, R0.reuse, R22, R2 ;  /* 0x0000001600027224 */ /* 0x040fe400078e0202 */
[----:B------:R-:W-:Y:S02]  /*5f50*/  @!P0 IMAD.IADD R17, R17, 0x1, -R0 ;  /* 0x0000000111118824 */ /* 0x000fe400078e0a00 */
[----:B------:R-:W-:-:S02]  /*5f60*/  IMAD R6, R0, R21, R20 ;  /* 0x0000001500067224 */ /* 0x000fc400078e0214 */
[--C-:B------:R-:W-:Y:S01]  /*5f70*/  @!P4 IMAD.IADD R19, R19, 0x1, -R0.reuse ;  /* 0x000000011313c824 */ /* 0x100fe200078e0a00 */
[C---:B------:R-:W-:Y:S01]  /*5f80*/  ISETP.GT.U32.AND P4, PT, R0.reuse, R18, PT ;  /* 0x000000120000720c */ /* 0x040fe20003f84070 */
[----:B------:R-:W-:Y:S01]  /*5f90*/  @!P6 IMAD.MOV R17, RZ, RZ, -R17 ;  /* 0x000000ffff11e224 */ /* 0x000fe200078e0a11 */
[----:B------:R-:W-:Y:S01]  /*5fa0*/  ISETP.GT.U32.AND P6, PT, R0, R2, PT ;  /* 0x000000020000720c */ /* 0x000fe20003fc4070 */
[----:B------:R-:W-:Y:S01]  /*5fb0*/  @!P5 IMAD.IADD R16, R16, 0x1, -R0 ;  /* 0x000000011010d824 */ /* 0x000fe200078e0a00 */
[----:B------:R-:W-:Y:S01]  /*5fc0*/  ISETP.GE.AND P5, PT, R10, RZ, PT ;  /* 0x000000ff0a00720c */ /* 0x000fe20003fa6270 */
[C---:B------:R-:W-:Y:S01]  /*5fd0*/  VIADD R10, R7.reuse, 0x50 ;  /* 0x00000050070a7836 */ /* 0x040fe20000000000 */
[----:B------:R-:W-:Y:S01]  /*5fe0*/  ISETP.GT.U32.AND P0, PT, R0, R6, PT ;  /* 0x000000060000720c */ /* 0x000fe20003f04070 */
[----:B------:R-:W-:Y:S02]  /*5ff0*/  VIADD R9, R7, 0x4c ;  /* 0x0000004c07097836 */ /* 0x000fe40000000000 */
[----:B------:R-:W-:Y:S01]  /*6000*/  @!P2 IMAD.MOV R16, RZ, RZ, -R16 ;  /* 0x000000ffff10a224 */ /* 0x000fe200078e0a10 */
[----:B------:R-:W-:Y:S01]  /*6010*/  IABS R11, R10 ;  /* 0x0000000a000b7213 */ /* 0x000fe20000000000 */
[----:B------:R-:W-:Y:S01]  /*6020*/  @!P1 IMAD.MOV R15, RZ, RZ, -R15 ;  /* 0x000000ffff0f9224 */ /* 0x000fe200078e0a0f */
[----:B------:R-:W-:Y:S01]  /*6030*/  IABS R20, R9 ;  /* 0x0000000900147213 */ /* 0x000fe20000000000 */
[--C-:B------:R-:W-:Y:S01]  /*6040*/  @!P4 IMAD.IADD R18, R18, 0x1, -R0.reuse ;  /* 0x000000011212c824 */ /* 0x100fe200078e0a00 */
[----:B------:R-:W-:Y:S01]  /*6050*/  ISETP.GE.AND P2, PT, R4, RZ, PT ;  /* 0x000000ff0400720c */ /* 0x000fe20003f46270 */
[----:B------:R-:W-:Y:S01]  /*6060*/  @!P6 IMAD.IADD R2, R2, 0x1, -R0 ;  /* 0x000000010202e824 */ /* 0x000fe200078e0a00 */
[----:B------:R-:W-:Y:S01]  /*6070*/  ISETP.GE.AND P4, PT, R5, RZ, PT ;  /* 0x000000ff0500720c */ /* 0x000fe20003f86270 */
[----:B------:R-:W-:Y:S01]  /*6080*/  @!P5 IMAD.MOV R18, RZ, RZ, -R18 ;  /* 0x000000ffff12d224 */ /* 0x000fe200078e0a12 */
[----:B------:R-:W-:Y:S01]  /*6090*/  ISETP.GT.U32.AND P1, PT, R0, R19, PT ;  /* 0x000000130000720c */ /* 0x000fe20003f24070 */
[----:B------:R-:W-:Y:S01]  /*60a0*/  @!P0 IMAD.IADD R6, R6, 0x1, -R0 ;  /* 0x0000000106068824 */ /* 0x000fe200078e0a00 */
[----:B------:R-:W-:Y:S01]  /*60b0*/  ISETP.GT.U32.AND P5, PT, R0, R2, PT ;  /* 0x000000020000720c */ /* 0x000fe20003fa4070 */
[----:B------:R-:W-:Y:S01]  /*60c0*/  IMAD.HI.U32 R4, R8, R11, RZ ;  /* 0x0000000b08047227 */ /* 0x000fe200078e00ff */
[----:B------:R-:W-:Y:S01]  /*60d0*/  ISETP.GE.AND P0, PT, R9, RZ, PT ;  /* 0x000000ff0900720c */ /* 0x000fe20003f06270 */
[----:B------:R-:W-:Y:S01]  /*60e0*/  STL [R1+0x7bc], R15 ;  /* 0x0007bc0f01007387 */ /* 0x000fe20000100800 */
[----:B------:R-:W-:Y:S01]  /*60f0*/  ISETP.GT.U32.AND P6, PT, R0, R6, PT ;  /* 0x000000060000720c */ /* 0x000fe20003fc4070 */
[----:B------:R-:W-:-:S02]  /*6100*/  IMAD.HI.U32 R5, R8, R20, RZ ;  /* 0x0000001408057227 */ /* 0x000fc400078e00ff */
[----:B------:R-:W-:Y:S02]  /*6110*/  STL [R1+0x7c0], R16 ;  /* 0x0007c01001007387 */ /* 0x000fe40000100800 */
[----:B------:R-:W-:Y:S02]  /*6120*/  IMAD.MOV R4, RZ, RZ, -R4 ;  /* 0x000000ffff047224 */ /* 0x000fe400078e0a04 */
[----:B------:R-:W-:Y:S01]  /*6130*/  IMAD.MOV R9, RZ, RZ, -R5 ;  /* 0x000000ffff097224 */ /* 0x000fe200078e0a05 */
[----:B------:R-:W-:Y:S01]  /*6140*/  STL [R1+0x7c4], R17 ;  /* 0x0007c41101007387 */ /* 0x000fe20000100800 */
[----:B------:R-:W-:Y:S02]  /*6150*/  IMAD R5, R0, R4, R11 ;  /* 0x0000000400057224 */ /* 0x000fe400078e020b */
[----:B------:R-:W-:Y:S01]  /*6160*/  @!P5 IMAD.IADD R2, R2, 0x1, -R0 ;  /* 0x000000010202d824 */ /* 0x000fe200078e0a00 */
[----:B------:R-:W-:Y:S01]  /*6170*/  STL [R1+0x7c8], R18 ;  /* 0x0007c81201007387 */ /* 0x000fe20000100800 */
[----:B------:R-:W-:-:S02]  /*6180*/  IMAD R20, R0, R9, R20 ;  /* 0x0000000900147224 */ /* 0x000fc400078e0214 */
[----:B------:R-:W-:Y:S01]  /*6190*/  @!P6 IMAD.IADD R6, R6, 0x1, -R0 ;  /* 0x000000010606e824 */ /* 0x000fe200078e0a00 */
[----:B------:R-:W-:Y:S01]  /*61a0*/  ISETP.GT.U32.AND P6, PT, R0, R5, PT ;  /* 0x000000050000720c */ /* 0x000fe20003fc4070 */
[----:B0-----:R-:W-:Y:S02]  /*61b0*/  IMAD.MOV.U32 R3, RZ, RZ, R2 ;  /* 0x000000ffff037224 */ /* 0x001fe400078e0002 */
[----:B------:R-:W-:Y:S01]  /*61c0*/  @!P1 IMAD.IADD R19, R19, 0x1, -R0 ;  /* 0x0000000113139824 */ /* 0x000fe200078e0a00 */
[----:B------:R-:W-:Y:S01]  /*61d0*/  ISETP.GE.AND P1, PT, R10, RZ, PT ;  /* 0x000000ff0a00720c */ /* 0x000fe20003f26270 */
[----:B------:R-:W-:Y:S01]  /*61e0*/  @!P4 IMAD.MOV R3, RZ, RZ, -R3 ;  /* 0x000000ffff03c224 */ /* 0x000fe200078e0a03 */
[----:B------:R-:W-:Y:S01]  /*61f0*/  ISETP.GT.U32.AND P4, PT, R0, R20, PT ;  /* 0x000000140000720c */ /* 0x000fe20003f84070 */
[C---:B------:R-:W-:Y:S02]  /*6200*/  VIADD R21, R7.reuse, 0x48 ;  /* 0x0000004807157836 */ /* 0x040fe40000000000 */
[----:B------:R-:W-:-:S02]  /*6210*/  VIADD R4, R7, 0x40 ;  /* 0x0000004007047836 */ /* 0x000fc40000000000 */
[----:B------:R-:W-:Y:S02]  /*6220*/  IMAD.MOV.U32 R12, RZ, RZ, R6 ;  /* 0x000000ffff0c7224 */ /* 0x000fe400078e0006 */
[----:B------:R-:W-:Y:S02]  /*6230*/  @!P6 IMAD.IADD R5, R5, 0x1, -R0 ;  /* 0x000000010505e824 */ /* 0x000fe400078e0a00 */
[----:B------:R-:W-:Y:S01]  /*6240*/  @!P3 IMAD.MOV R19, RZ, RZ, -R19 ;  /* 0x000000ffff13b224 */ /* 0x000fe200078e0a13 */
[----:B------:R-:W-:Y:S01]  /*6250*/  ISETP.GE.AND P3, PT, R21, RZ, PT ;  /* 0x000000ff1500720c */ /* 0x000fe20003f66270 */
[----:B------:R-:W-:Y:S01]  /*6260*/  @!P2 IMAD.MOV R12, RZ, RZ, -R12 ;  /* 0x000000ffff0ca224 */ /* 0x000fe200078e0a0c */
[----:B------:R-:W-:Y:S01]  /*6270*/  ISETP.GE.AND P2, PT, R4, RZ, PT ;  /* 0x000000ff0400720c */ /* 0x000fe20003f46270 */
[----:B------:R-:W-:Y:S01]  /*6280*/  VIADD R9, R7, 0x44 ;  /* 0x0000004407097836 */ /* 0x000fe20000000000 */
[----:B------:R-:W-:Y:S01]  /*6290*/  IABS R21, R21 ;  /* 0x0000001500157213 */ /* 0x000fe20000000000 */
[----:B------:R-:W-:Y:S01]  /*62a0*/  @!P4 IMAD.IADD R20, R20, 0x1, -R0 ;  /* 0x000000011414c824 */ /* 0x000fe200078e0a00 */
[----:B------:R-:W-:Y:S01]  /*62b0*/  IABS R4, R4 ;  /* 0x0000000400047213 */ /* 0x000fe20000000000 */
[----:B------:R-:W-:Y:S01]  /*62c0*/  STL [R1+0x7cc], R19 ;  /* 0x0007cc1301007387 */ /* 0x000fe20000100800 */
[----:B------:R-:W-:Y:S01]  /*62d0*/  ISETP.GT.U32.AND P6, PT, R0, R5, PT ;  /* 0x000000050000720c */ /* 0x000fe20003fc4070 */
[----:B------:R-:W-:Y:S01]  /*62e0*/  IMAD.HI.U32 R6, R8, R21, RZ ;  /* 0x0000001508067227 */ /* 0x000fe200078e00ff */
[----:B------:R-:W-:Y:S01]  /*62f0*/  IABS R22, R9 ;  /* 0x0000000900167213 */ /* 0x000fe20000000000 */
[----:B------:R-:W-:Y:S01]  /*6300*/  STL [R1+0x2c], R12 ;  /* 0x00002c0c01007387 */ /* 0x000fe20000100800 */
[----:B------:R-:W-:Y:S01]  /*6310*/  ISETP.GT.U32.AND P4, PT, R0, R20, PT ;  /* 0x000000140000720c */ /* 0x000fe20003f84070 */
[C---:B------:R-:W-:Y:S01]  /*6320*/  IMAD.HI.U32 R23, R8.reuse, R4, RZ ;  /* 0x0000000408177227 */ /* 0x040fe200078e00ff */
[----:B------:R-:W-:Y:S01]  /*6330*/  ISETP.GE.AND P5, PT, R9, RZ, PT ;  /* 0x000000ff0900720c */ /* 0x000fe20003fa6270 */
[----:B------:R0:W-:Y:S02]  /*6340*/  STL [R1+0x34], R3 ;  /* 0x0000340301007387 */ /* 0x0001e40000100800 */
[----:B------:R-:W-:-:S04]  /*6350*/  IMAD.HI.U32 R2, R8, R22, RZ ;  /* 0x0000001608027227 */ /* 0x000fc800078e00ff */
[----:B------:R-:W-:Y:S02]  /*6360*/  IMAD.MOV R6, RZ, RZ, -R6 ;  /* 0x000000ffff067224 */ /* 0x000fe400078e0a06 */
[----:B------:R-:W-:Y:S02]  /*6370*/  IMAD.MOV R23, RZ, RZ, -R23 ;  /* 0x000000ffff177224 */ /* 0x000fe400078e0a17 */
[----:B------:R-:W-:Y:S02]  /*6380*/  IMAD.MOV R2, RZ, RZ, -R2 ;  /* 0x000000ffff027224 */ /* 0x000fe400078e0a02 */
[C---:B------:R-:W-:Y:S02]  /*6390*/  IMAD R21, R0.reuse, R6, R21 ;  /* 0x0000000600157224 */ /* 0x040fe400078e0215 */
[----:B------:R-:W-:Y:S02]  /*63a0*/  @!P6 IMAD.IADD R5, R5, 0x1, -R0 ;  /* 0x000000010505e824 */ /* 0x000fe400078e0a00 */
[C---:B------:R-:W-:Y:S01]  /*63b0*/  IMAD R23, R0.reuse, R23, R4 ;  /* 0x0000001700177224 */ /* 0x040fe200078e0204 */
[C---:B------:R-:W-:Y:S01]  /*63c0*/  ISETP.GT.U32.AND P6, PT, R0.reuse, R21, PT ;  /* 0x000000150000720c */ /* 0x040fe20003fc4070 */
[----:B------:R-:W-:-:S02]  /*63d0*/  IMAD R22, R0, R2, R22 ;  /* 0x0000000200167224 */ /* 0x000fc400078e0216 */
[----:B0-----:R-:W-:Y:S02]  /*63e0*/  IMAD.MOV.U32 R3, RZ, RZ, R5 ;  /* 0x000000ffff037224 */ /* 0x001fe400078e0005 */
[--C-:B------:R-:W-:Y:S01]  /*63f0*/  @!P4 IMAD.IADD R20, R20, 0x1, -R0.reuse ;  /* 0x000000011414c824 */ /* 0x100fe200078e0a00 */
[C---:B------:R-:W-:Y:S01]  /*6400*/  ISETP.GT.U32.AND P4, PT, R0.reuse, R23, PT ;  /* 0x000000170000720c */ /* 0x040fe20003f84070 */
[----:B------:R-:W-:Y:S01]  /*6410*/  @!P1 IMAD.MOV R3, RZ, RZ, -R3 ;  /* 0x000000ffff039224 */ /* 0x000fe200078e0a03 */
[----:B------:R-:W-:Y:S01]  /*6420*/  ISETP.GT.U32.AND P1, PT, R0, R22, PT ;  /* 0x000000160000720c */ /* 0x000fe20003f24070 */
[----:B------:R-:W-:Y:S02]  /*6430*/  VIADD R10, R7, 0x3c ;  /* 0x0000003c070a7836 */ /* 0x000fe40000000000 */
[----:B------:R-:W-:Y:S01]  /*6440*/  IMAD.HI.U32 R2, R8, R25, RZ ;  /* 0x0000001908027227 */ /* 0x000fe200078e00ff */
[----:B------:R0:W-:Y:S02]  /*6450*/  STL [R1+0x30], R3 ;  /* 0x0000300301007387 */ /* 0x0001e40000100800 */
[----:B------:R-:W-:Y:S01]  /*6460*/  IABS R24, R10 ;  /* 0x0000000a00187213 */ /* 0x000fe20000000000 */
[----:B------:R-:W-:-:S02]  /*6470*/  @!P6 IMAD.IADD R21, R21, 0x1, -R0 ;  /* 0x000000011515e824 */ /* 0x000fc400078e0a00 */
[----:B------:R-:W-:Y:S02]  /*6480*/  IMAD.MOV R2, RZ, RZ, -R2 ;  /* 0x000000ffff027224 */ /* 0x000fe400078e0a02 */
[--C-:B------:R-:W-:Y:S01]  /*6490*/  @!P4 IMAD.IADD R23, R23, 0x1, -R0.reuse ;  /* 0x000000011717c824 */ /* 0x100fe200078e0a00 */
[----:B------:R-:W-:Y:S01]  /*64a0*/  ISETP.GT.U32.AND P6, PT, R0, R21, PT ;  /* 0x000000150000720c */ /* 0x000fe20003fc4070 */
[----:B------:R-:W-:Y:S02]  /*64b0*/  @!P1 IMAD.IADD R22, R22, 0x1, -R0 ;  /* 0x0000000116169824 */ /* 0x000fe400078e0a00 */
[C---:B------:R-:W-:Y:S01]  /*64c0*/  IMAD R25, R0.reuse, R2, R25 ;  /* 0x0000000200197224 */ /* 0x040fe200078e0219 */
[----:B------:R-:W-:Y:S01]  /*64d0*/  ISETP.GT.U32.AND P4, PT, R0, R23, PT ;  /* 0x000000170000720c */ /* 0x000fe20003f84070 */
[----:B------:R-:W-:Y:S01]  /*64e0*/  IMAD.HI.U32 R6, R8, R24, RZ ;  /* 0x0000001808067227 */ /* 0x000fe200078e00ff */
[----:B------:R-:W-:-:S03]  /*64f0*/  ISETP.GT.U32.AND P1, PT, R0, R22, PT ;  /* 0x000000160000720c */ /* 0x000fc60003f24070 */
[----:B------:R-:W-:-:S04]  /*6500*/  IMAD.HI.U32 R2, R8, R26, RZ ;  /* 0x0000001a08027227 */ /* 0x000fc800078e00ff */
[----:B------:R-:W-:Y:S02]  /*6510*/  IMAD.MOV R6, RZ, RZ, -R6 ;  /* 0x000000ffff067224 */ /* 0x000fe400078e0a06 */
[----:B------:R-:W-:Y:S02]  /*6520*/  IMAD.MOV R2, RZ, RZ, -R2 ;  /* 0x000000ffff027224 */ /* 0x000fe400078e0a02 */
[C---:B------:R-:W-:Y:S02]  /*6530*/  IMAD R24, R0.reuse, R6, R24 ;  /* 0x0000000600187224 */ /* 0x040fe400078e0218 */
[C---:B------:R-:W-:Y:S02]  /*6540*/  IMAD R26, R0.reuse, R2, R26 ;  /* 0x00000002001a7224 */ /* 0x040fe400078e021a */
[--C-:B------:R-:W-:Y:S01]  /*6550*/  @!P6 IMAD.IADD R21, R21, 0x1, -R0.reuse ;  /* 0x000000011515e824 */ /* 0x100fe200078e0a00 */
[C---:B------:R-:W-:Y:S01]  /*6560*/  ISETP.GT.U32.AND P6, PT, R0.reuse, R24, PT ;  /* 0x000000180000720c */ /* 0x040fe20003fc4070 */
[--C-:B------:R-:W-:Y:S01]  /*6570*/  @!P4 IMAD.IADD R23, R23, 0x1, -R0.reuse ;  /* 0x000000011717c824 */ /* 0x100fe200078e0a00 */
[----:B------:R-:W-:Y:S01]  /*6580*/  ISETP.GT.U32.AND P4, PT, R0, R26, PT ;  /* 0x0000001a0000720c */ /* 0x000fe20003f84070 */
[----:B------:R-:W-:Y:S01]  /*6590*/  @!P1 IMAD.IADD R22, R22, 0x1, -R0 ;  /* 0x0000000116169824 */ /* 0x000fe200078e0a00 */
[----:B------:R-:W-:Y:S01]  /*65a0*/  ISETP.GT.U32.AND P1, PT, R0, R25, PT ;  /* 0x000000190000720c */ /* 0x000fe20003f24070 */
[----:B------:R-:W-:-:S02]  /*65b0*/  VIADD R4, R7, 0x30 ;  /* 0x0000003007047836 */ /* 0x000fc40000000000 */
[C---:B------:R-:W-:Y:S02]  /*65c0*/  VIADD R12, R7.reuse, 0x28 ;  /* 0x00000028070c7836 */ /* 0x040fe40000000000 */
[----:B0-----:R-:W-:Y:S01]  /*65d0*/  VIADD R3, R7, 0x2c ;  /* 0x0000002c07037836 */ /* 0x001fe20000000000 */
[----:B------:R-:W-:Y:S01]  /*65e0*/  IABS R27, R4 ;  /* 0x00000004001b7213 */ /* 0x000fe20000000000 */
[----:B------:R-:W-:Y:S01]  /*65f0*/  @!P0 IMAD.MOV R20, RZ, RZ, -R20 ;  /* 0x000000ffff148224 */ /* 0x000fe200078e0a14 */
[----:B------:R-:W-:Y:S01]  /*6600*/  IABS R29, R12 ;  /* 0x0000000c001d7213 */ /* 0x000fe20000000000 */
[--C-:B------:R-:W-:Y:S01]  /*6610*/  @!P6 IMAD.IADD R24, R24, 0x1, -R0.reuse ;  /* 0x000000011818e824 */ /* 0x100fe200078e0a00 */
[----:B------:R-:W-:Y:S01]  /*6620*/  IABS R28, R3 ;  /* 0x00000003001c7213 */ /* 0x000fe20000000000 */
[--C-:B------:R-:W-:Y:S01]  /*6630*/  @!P4 IMAD.IADD R26, R26, 0x1, -R0.reuse ;  /* 0x000000011a1ac824 */ /* 0x100fe200078e0a00 */
[----:B------:R-:W-:Y:S01]  /*6640*/  STL [R1+0x90], R4 ;  /* 0x0000900401007387 */ /* 0x000fe20000100800 */
[----:B------:R-:W-:Y:S01]  /*6650*/  @!P1 IMAD.IADD R25, R25, 0x1, -R0 ;  /* 0x0000000119199824 */ /* 0x000fe200078e0a00 */
[----:B------:R-:W-:Y:S01]  /*6660*/  ISETP.GT.U32.AND P1, PT, R0, R24, PT ;  /* 0x000000180000720c */ /* 0x000fe20003f24070 */
[----:B------:R-:W-:Y:S01]  /*6670*/  IMAD.HI.U32 R5, R8, R27, RZ ;  /* 0x0000001b08057227 */ /* 0x000fe200078e00ff */
[----:B------:R-:W-:Y:S01]  /*6680*/  ISETP.GT.U32.AND P0, PT, R0, R26, PT ;  /* 0x0000001a0000720c */ /* 0x000fe20003f04070 */
[----:B------:R0:W-:Y:S01]  /*6690*/  STL [R1+0x88], R3 ;  /* 0x0000880301007387 */ /* 0x0001e20000100800 */
[----:B------:R-:W-:Y:S01]  /*66a0*/  ISETP.GE.AND P6, PT, R10, RZ, PT ;  /* 0x000000ff0a00720c */ /* 0x000fe20003fc6270 */
[----:B------:R-:W-:Y:S01]  /*66b0*/  IMAD.HI.U32 R2, R8, R29, RZ ;  /* 0x0000001d08027227 */ /* 0x000fe200078e00ff */
[----:B------:R-:W-:Y:S01]  /*66c0*/  ISETP.GT.U32.AND P4, PT, R0, R25, PT ;  /* 0x000000190000720c */ /* 0x000fe20003f84070 */
[----:B------:R-:W-:Y:S02]  /*66d0*/  STL [R1+0x820], R12 ;  /* 0x0008200c01007387 */ /* 0x000fe40000100800 */
[----:B------:R-:W-:-:S02]  /*66e0*/  IMAD.MOV R5, RZ, RZ, -R5 ;  /* 0x000000ffff057224 */ /* 0x000fc400078e0a05 */
[----:B------:R-:W-:Y:S01]  /*66f0*/  IMAD.MOV R2, RZ, RZ, -R2 ;  /* 0x000000ffff027224 */ /* 0x000fe200078e0a02 */
[----:B------:R-:W-:Y:S01]  /*6700*/  STL [R1+0x82c], R23 ;  /* 0x00082c1701007387 */ /* 0x000fe20000100800 */
[----:B0-----:R-:W-:Y:S02]  /*6710*/  VIADD R3, R7, 0x24 ;  /* 0x0000002407037836 */ /* 0x001fe40000000000 */
[----:B------:R-:W-:Y:S01]  /*6720*/  IMAD.HI.U32 R4, R8, R28, RZ ;  /* 0x0000001c08047227 */ /* 0x000fe200078e00ff */
[----:B------:R0:W-:Y:S03]  /*6730*/  STL [R1+0x7d0], R20 ;  /* 0x0007d01401007387 */ /* 0x0001e60000100800 */
[C---:B------:R-:W-:Y:S01]  /*6740*/  IMAD R27, R0.reuse, R5, R27 ;  /* 0x00000005001b7224 */ /* 0x040fe200078e021b */
[----:B------:R-:W-:Y:S01]  /*6750*/  IABS R5, R3 ;  /* 0x0000000300057213 */ /* 0x000fe20000000000 */
[----:B------:R-:W-:Y:S01]  /*6760*/  IMAD R29, R0, R2, R29 ;  /* 0x00000002001d7224 */ /* 0x000fe200078e021d */
[----:B------:R1:W-:Y:S01]  /*6770*/  STL [R1+0x824], R3 ;  /* 0x0008240301007387 */ /* 0x0003e20000100800 */
[----:B------:R-:W-:Y:S01]  /*6780*/  IMAD.MOV R4, RZ, RZ, -R4 ;  /* 0x000000ffff047224 */ /* 0x000fe200078e0a04 */
[----:B------:R-:W-:Y:S01]  /*6790*/  @!P4 IADD3 R25, R25, -R0, RZ ;  /* 0x800000001919c210 */ /* 0x000fe20007ffe0ff */
[----:B------:R-:W-:-:S02]  /*67a0*/  VIADD R19, R7, 0x1c ;  /* 0x0000001c07137836 */ /* 0x000fc40000000000 */
[C---:B0-----:R-:W-:Y:S02]  /*67b0*/  VIADD R20, R7.reuse, 0x20 ;  /* 0x0000002007147836 */ /* 0x041fe40000000000 */
[--C-:B------:R-:W-:Y:S01]  /*67c0*/  @!P1 IMAD.IADD R24, R24, 0x1, -R0.reuse ;  /* 0x0000000118189824 */ /* 0x100fe200078e0a00 */
[----:B------:R-:W-:Y:S01]  /*67d0*/  ISETP.GT.U32.AND P1, PT, R0, R27, PT ;  /* 0x0000001b0000720c */ /* 0x000fe20003f24070 */
[----:B------:R-:W-:Y:S01]  /*67e0*/  @!P0 IMAD.IADD R26, R26, 0x1, -R0 ;  /* 0x000000011a1a8824 */ /* 0x000fe200078e0a00 */
[C---:B------:R-:W-:Y:S01]  /*67f0*/  ISETP.GT.U32.AND P0, PT, R0.reuse, R29, PT ;  /* 0x0000001d0000720c */ /* 0x040fe20003f04070 */
[----:B------:R-:W-:Y:S01]  /*6800*/  IMAD R28, R0, R4, R28 ;  /* 0x00000004001c7224 */ /* 0x000fe200078e021c */
[----:B------:R-:W-:Y:S01]  /*6810*/  IABS R4, R20 ;  /* 0x0000001400047213 */ /* 0x000fe20000000000 */
[----:B------:R-:W-:Y:S01]  /*6820*/  IMAD.HI.U32 R2, R8, R5, RZ ;  /* 0x0000000508027227 */ /* 0x000fe200078e00ff */
[----:B------:R-:W-:Y:S01]  /*6830*/  IABS R10, R19 ;  /* 0x00000013000a7213 */ /* 0x000fe20000000000 */
[----:B------:R-:W-:Y:S01]  /*6840*/  STL [R1+0x828], R20 ;  /* 0x0008281401007387 */ /* 0x000fe20000100800 */
[----:B------:R-:W-:Y:S01]  /*6850*/  ISETP.GT.U32.AND P4, PT, R0, R28, PT ;  /* 0x0000001c0000720c */ /* 0x000fe20003f84070 */
[----:B------:R-:W-:-:S02]  /*6860*/  VIADD R18, R7, 0x18 ;  /* 0x0000001807127836 */ /* 0x000fc40000000000 */
[----:B------:R-:W-:Y:S01]  /*6870*/  IMAD.MOV R2, RZ, RZ, -R2 ;  /* 0x000000ffff027224 */ /* 0x000fe200078e0a02 */
[----:B------:R0:W-:Y:S01]  /*6880*/  STL [R1+0x830], R24 ;  /* 0x0008301801007387 */ /* 0x0001e20000100800 */
[----:B------:R-:W-:Y:S01]  /*6890*/  IMAD.HI.U32 R9, R8, R4, RZ ;  /* 0x0000000408097227 */ /* 0x000fe200078e00ff */
[----:B------:R-:W-:-:S03]  /*68a0*/  IABS R11, R18 ;  /* 0x00000012000b7213 */ /* 0x000fc60000000000 */
[----:B------:R-:W-:-:S04]  /*68b0*/  IMAD.HI.U32 R12, R8, R10, RZ ;  /* 0x0000000a080c7227 */ /* 0x000fc800078e00ff */
[----:B------:R-:W-:Y:S02]  /*68c0*/  IMAD R2, R0, R2, R5 ;  /* 0x0000000200027224 */ /* 0x000fe400078e0205 */
[----:B------:R-:W-:Y:S02]  /*68d0*/  IMAD.MOV R5, RZ, RZ, -R9 ;  /* 0x000000ffff057224 */ /* 0x000fe400078e0a09 */
[C---:B------:R-:W-:Y:S02]  /*68e0*/  VIADD R17, R7.reuse, 0x14 ;  /* 0x0000001407117836 */ /* 0x040fe40000000000 */
[----:B------:R-:W-:Y:S02]  /*68f0*/  IMAD.MOV R9, RZ, RZ, -R12 ;  /* 0x000000ffff097224 */ /* 0x000fe400078e0a0c */
[----:B------:R-:W-:Y:S02]  /*6900*/  VIADD R16, R7, 0x10 ;  /* 0x0000001007107836 */ /* 0x000fe40000000000 */
[--C-:B------:R-:W-:Y:S01]  /*6910*/  @!P1 IMAD.IADD R27, R27, 0x1, -R0.reuse ;  /* 0x000000011b1b9824 */ /* 0x100fe200078e0a00 */
[----:B------:R-:W-:Y:S01]  /*6920*/  ISETP.GE.AND P1, PT, R14, RZ, PT ;  /* 0x000000ff0e00720c */ /* 0x000fe20003f26270 */
[----:B------:R-:W-:Y:S01]  /*6930*/  @!P0 IMAD.IADD R29, R29, 0x1, -R0 ;  /* 0x000000011d1d8824 */ /* 0x000fe200078e0a00 */
[----:B------:R-:W-:Y:S01]  /*6940*/  ISETP.GE.AND P0, PT, R13, RZ, PT ;  /* 0x000000ff0d00720c */ /* 0x000fe20003f06270 */
[----:B------:R-:W-:-:S02]  /*6950*/  VIADD R15, R7, 0xc ;  /* 0x0000000c070f7836 */ /* 0x000fc40000000000 */
[----:B------:R-:W-:Y:S02]  /*6960*/  IMAD R4, R0, R5, R4 ;  /* 0x0000000500047224 */ /* 0x000fe400078e0204 */
[C---:B------:R-:W-:Y:S02]  /*6970*/  VIADD R13, R7.reuse, 0x8 ;  /* 0x00000008070d7836 */ /* 0x040fe40000000000 */
[----:B------:R-:W-:Y:S01]  /*6980*/  VIADD R14, R7, 0x4 ;  /* 0x00000004070e7836 */ /* 0x000fe20000000000 */
[----:B------:R-:W-:Y:S01]  /*6990*/  IABS R7, R17 ;  /* 0x0000001100077213 */ /* 0x000fe20000000000 */
[----:B------:R-:W-:-:S03]  /*69a0*/  IMAD.HI.U32 R6, R8, R11, RZ ;  /* 0x0000000b08067227 */ /* 0x000fc600078e00ff */
[----:B------:R-:W-:Y:S01]  /*69b0*/  IABS R12, R14 ;  /* 0x0000000e000c7213 */ /* 0x000fe20000000000 */
[----:B------:R-:W-:Y:S01]  /*69c0*/  IMAD R5, R0, R9, R10 ;  /* 0x0000000900057224 */ /* 0x000fe200078e020a */
[----:B------:R-:W-:Y:S01]  /*69d0*/  IABS R9, R16 ;  /* 0x0000001000097213 */ /* 0x000fe20000000000 */
[----:B------:R-:W-:Y:S01]  /*69e0*/  IMAD.MOV R6, RZ, RZ, -R6 ;  /* 0x000000ffff067224 */ /* 0x000fe200078e0a06 */
[----:B------:R-:W-:Y:S01]  /*69f0*/  IABS R10, R15 ;  /* 0x0000000f000a7213 */ /* 0x000fe20000000000 */
[----:B-1----:R-:W-:-:S04]  /*6a00*/  IMAD.HI.U32 R3, R8, R7, RZ ;  /* 0x0000000708037227 */ /* 0x002fc800078e00ff */
[----:B0-----:R-:W-:-:S04]  /*6a10*/  IMAD.HI.U32 R24, R8, R9, RZ ;  /* 0x0000000908187227 */ /* 0x001fc800078e00ff */
[----:B------:R-:W-:-:S04]  /*6a20*/  IMAD.HI.U32 R23, R8, R10, RZ ;  /* 0x0000000a08177227 */ /* 0x000fc800078e00ff */
[C---:B------:R-:W-:Y:S01]  /*6a30*/  IMAD R6, R0.reuse, R6, R11 ;  /* 0x0000000600067224 */ /* 0x040fe200078e020b */
[----:B------:R-:W-:Y:S01]  /*6a40*/  IABS R11, R13 ;  /* 0x0000000d000b7213 */ /* 0x000fe20000000000 */
[----:B------:R-:W-:Y:S02]  /*6a50*/  IMAD.MOV R3, RZ, RZ, -R3 ;  /* 0x000000ffff037224 */ /* 0x000fe400078e0a03 */
[----:B------:R-:W-:Y:S02]  /*6a60*/  IMAD.MOV R24, RZ, RZ, -R24 ;  /* 0x000000ffff187224 */ /* 0x000fe400078e0a18 */
[----:B------:R-:W-:Y:S02]  /*6a70*/  IMAD.MOV R23, RZ, RZ, -R23 ;  /* 0x000000ffff177224 */ /* 0x000fe400078e0a17 */
[----:B------:R-:W-:Y:S02]  /*6a80*/  IMAD R7, R0, R3, R7 ;  /* 0x0000000300077224 */ /* 0x000fe400078e0207 */
[----:B------:R-:W-:-:S04]  /*6a90*/  IMAD.HI.U32 R20, R8, R11, RZ ;  /* 0x0000000b08147227 */ /* 0x000fc800078e00ff */
[----:B------:R-:W-:-:S04]  /*6aa0*/  IMAD.HI.U32 R3, R8, R12, RZ ;  /* 0x0000000c08037227 */ /* 0x000fc800078e00ff */
[C---:B------:R-:W-:Y:S02]  /*6ab0*/  IMAD R8, R0.reuse, R24, R9 ;  /* 0x0000001800087224 */ /* 0x040fe400078e0209 */
[----:B------:R-:W2:Y:S01]  /*6ac0*/  LDL.LU R24, [R1+0x830] ;  /* 0x0008300001187983 */ /* 0x000ea20000300800 */
[C---:B------:R-:W-:Y:S02]  /*6ad0*/  IMAD R9, R0.reuse, R23, R10 ;  /* 0x0000001700097224 */ /* 0x040fe400078e020a */
[----:B------:R-:W-:Y:S01]  /*6ae0*/  IMAD.MOV R20, RZ, RZ, -R20 ;  /* 0x000000ffff147224 */ /* 0x000fe200078e0a14 */
[----:B------:R-:W3:Y:S01]  /*6af0*/  LDL.LU R23, [R1+0x82c] ;  /* 0x00082c0001177983 */ /* 0x000ee20000300800 */
[----:B------:R-:W-:Y:S02]  /*6b00*/  @!P3 IMAD.MOV R21, RZ, RZ, -R21 ;  /* 0x000000ffff15b224 */ /* 0x000fe400078e0a15 */
[----:B------:R-:W-:Y:S02]  /*6b10*/  IMAD R10, R0, R20, R11 ;  /* 0x00000014000a7224 */ /* 0x000fe400078e020b */
[----:B------:R-:W-:Y:S01]  /*6b20*/  @!P5 IMAD.MOV R22, RZ, RZ, -R22 ;  /* 0x000000ffff16d224 */ /* 0x000fe200078e0a16 */
[----:B------:R-:W4:Y:S01]  /*6b30*/  LDL.LU R20, [R1+0x828] ;  /* 0x0008280001147983 */ /* 0x000f220000300800 */
[----:B------:R-:W-:-:S02]  /*6b40*/  IMAD.MOV R11, RZ, RZ, -R3 ;  /* 0x000000ffff0b7224 */ /* 0x000fc400078e0a03 */
[----:B------:R-:W-:Y:S01]  /*6b50*/  @!P4 IMAD.IADD R28, R28, 0x1, -R0 ;  /* 0x000000011c1cc824 */ /* 0x000fe200078e0a00 */
[----:B------:R-:W5:Y:S01]  /*6b60*/  LDL.LU R3, [R1+0x824] ;  /* 0x0008240001037983 */ /* 0x000f620000300800 */
[----:B------:R-:W-:Y:S01]  /*6b70*/  @!P1 IMAD.MOV R25, RZ, RZ, -R25 ;  /* 0x000000ffff199224 */ /* 0x000fe200078e0a19 */
[C---:B------:R-:W-:Y:S02]  /*6b80*/  ISETP.GT.U32.AND P4, PT, R0.reuse, R2, PT ;  /* 0x000000020000720c */ /* 0x040fe40003f84070 */
[----:B------:R0:W-:Y:S01]  /*6b90*/  STL [R1+0x7d4], R21 ;  /* 0x0007d41501007387 */ /* 0x0001e20000100800 */
[----:B------:R-:W-:-:S03]  /*6ba0*/  IMAD R11, R0, R11, R12 ;  /* 0x0000000b000b7224 */ /* 0x000fc600078e020c */
[----:B0-----:R-:W5:Y:S07]  /*6bb0*/  LDL.LU R21, [R1+0x88] ;  /* 0x0000880001157983 */ /* 0x001f6e0000300800 */
[--C-:B------:R-:W-:Y:S01]  /*6bc0*/  @!P4 IMAD.IADD R2, R2, 0x1, -R0.reuse ;  /* 0x000000010202c824 */ /* 0x100fe200078e0a00 */
[----:B------:R-:W-:Y:S01]  /*6bd0*/  ISETP.GT.U32.AND P4, PT, R0, R4, PT ;  /* 0x000000040000720c */ /* 0x000fe20003f84070 */
[----:B------:R0:W-:Y:S04]  /*6be0*/  STL [R1+0x7e0], R22 ;  /* 0x0007e01601007387 */ /* 0x0001e80000100800 */
[----:B0-----:R-:W5:Y:S08]  /*6bf0*/  LDL.LU R22, [R1+0x90] ;  /* 0x0000900001167983 */ /* 0x001f700000300800 */
[----:B------:R-:W-:Y:S01]  /*6c00*/  @!P4 IMAD.IADD R4, R4, 0x1, -R0 ;  /* 0x000000010404c824 */ /* 0x000fe200078e0a00 */
[----:B------:R-:W-:Y:S01]  /*6c10*/  ISETP.GT.U32.AND P4, PT, R0, R5, PT ;  /* 0x000000050000720c */ /* 0x000fe20003f84070 */
[----:B--2---:R-:W-:-:S02]  /*6c20*/  @!P6 IMAD.MOV R24, RZ, RZ, -R24 ;  /* 0x000000ffff18e224 */ /* 0x004fc400078e0a18 */
[----:B---3--:R-:W-:-:S05]  /*6c30*/  @!P2 IMAD.MOV R23, RZ, RZ, -R23 ;  /* 0x000000ffff17a224 */ /* 0x008fca00078e0a17 */
[----:B------:R-:W-:Y:S04]  /*6c40*/  STL [R1+0x7e4], R23 ;  /* 0x0007e41701007387 */ /* 0x000fe80000100800 */
[----:B------:R-:W-:Y:S04]  /*6c50*/  STL [R1+0x7e8], R24 ;  /* 0x0007e81801007387 */ /* 0x000fe80000100800 */
[----:B------:R-:W-:Y:S04]  /*6c60*/  STL [R1+0x7ec], R25 ;  /* 0x0007ec1901007387 */ /* 0x000fe80000100800 */
[----:B------:R-:W2:Y:S01]  /*6c70*/  LDL.LU R12, [R1+0x820] ;  /* 0x00082000010c7983 */ /* 0x000ea20000300800 */
[C---:B------:R-:W-:Y:S01]  /*6c80*/  ISETP.GT.U32.AND P2, PT, R0.reuse, R29, PT ;  /* 0x0000001d0000720c */ /* 0x040fe20003f44070 */
[----:B------:R-:W-:Y:S01]  /*6c90*/  @!P4 IMAD.IADD R5, R5, 0x1, -R0 ;  /* 0x000000010505c824 */ /* 0x000fe200078e0a00 */
[----:B------:R-:W-:-:S02]  /*6ca0*/  ISETP.GT.U32.AND P3, PT, R0, R27, PT ;  /* 0x0000001b0000720c */ /* 0x000fc40003f64070 */
[C---:B------:R-:W-:Y:S02]  /*6cb0*/  ISETP.GT.U32.AND P4, PT, R0.reuse, R28, PT ;  /* 0x0000001c0000720c */ /* 0x040fe40003f84070 */
[----:B------:R-:W-:Y:S01]  /*6cc0*/  ISETP.GT.U32.AND P5, PT, R0, R2, PT ;  /* 0x000000020000720c */ /* 0x000fe20003fa4070 */
[----:B------:R-:W-:-:S06]  /*6cd0*/  @!P0 IMAD.MOV R26, RZ, RZ, -R26 ;  /* 0x000000ffff1a8224 */ /* 0x000fcc00078e0a1a */
[--C-:B------:R-:W-:Y:S01]  /*6ce0*/  @!P2 IMAD.IADD R29, R29, 0x1, -R0.reuse ;  /* 0x000000011d1da824 */ /* 0x100fe200078e0a00 */
[C---:B------:R-:W-:Y:S01]  /*6cf0*/  ISETP.GT.U32.AND P2, PT, R0.reuse, R9, PT ;  /* 0x000000090000720c */ /* 0x040fe20003f44070 */
[--C-:B------:R-:W-:Y:S01]  /*6d00*/  @!P3 IMAD.IADD R27, R27, 0x1, -R0.reuse ;  /* 0x000000011b1bb824 */ /* 0x100fe200078e0a00 */
[----:B------:R-:W-:Y:S01]  /*6d10*/  ISETP.GT.U32.AND P1, PT, R0, R4, PT ;  /* 0x000000040000720c */ /* 0x000fe20003f24070 */
[--C-:B------:R-:W-:Y:S01]  /*6d20*/  @!P4 IMAD.IADD R28, R28, 0x1, -R0.reuse ;  /* 0x000000011c1cc824 */ /* 0x100fe200078e0a00 */
[C---:B------:R-:W-:Y:S02]  /*6d30*/  ISETP.GT.U32.AND P0, PT, R0.reuse, R6, PT ;  /* 0x000000060000720c */ /* 0x040fe40003f04070 */
[----:B------:R-:W-:Y:S01]  /*6d40*/  ISETP.GT.U32.AND P3, PT, R0, R7, PT ;  /* 0x000000070000720c */ /* 0x000fe20003f64070 */
[----:B------:R-:W-:Y:S01]  /*6d50*/  @!P5 IMAD.IADD R2, R2, 0x1, -R0 ;  /* 0x000000010202d824 */ /* 0x000fe200078e0a00 */
[C---:B------:R-:W-:Y:S02]  /*6d60*/  ISETP.GT.U32.AND P4, PT, R0.reuse, R8, PT ;  /* 0x000000080000720c */ /* 0x040fe40003f84070 */
[----:B------:R-:W-:-:S03]  /*6d70*/  ISETP.GT.U32.AND P5, PT, R0, R10, PT ;  /* 0x0000000a0000720c */ /* 0x000fc60003fa4070 */
[--C-:B------:R-:W-:Y:S01]  /*6d80*/  @!P2 IMAD.IADD R9, R9, 0x1, -R0.reuse ;  /* 0x000000010909a824 */ /* 0x100fe200078e0a00 */
[----:B----4-:R-:W-:Y:S02]  /*6d90*/  ISETP.GE.AND P2, PT, R20, RZ, PT ;  /* 0x000000ff1400720c */ /* 0x010fe40003f46270 */
[----:B------:R-:W0:Y:S01]  /*6da0*/  LDC R20, c[0x0][0x230] ;  /* 0x00008c00ff147b82 */ /* 0x000e220000000800 */
[--C-:B------:R-:W-:Y:S01]  /*6db0*/  @!P1 IMAD.IADD R4, R4, 0x1, -R0.reuse ;  /* 0x0000000104049824 */ /* 0x100fe200078e0a00 */
[----:B-----5:R-:W-:Y:S01]  /*6dc0*/  ISETP.GE.AND P1, PT, R22, RZ, PT ;  /* 0x000000ff1600720c */ /* 0x020fe20003f26270 */
[--C-:B------:R-:W-:Y:S01]  /*6dd0*/  @!P0 IMAD.IADD R6, R6, 0x1, -R0.reuse ;  /* 0x0000000106068824 */ /* 0x100fe200078e0a00 */
[----:B------:R-:W-:Y:S01]  /*6de0*/  ISETP.GT.U32.AND P6, PT, R0, R5, PT ;  /* 0x000000050000720c */ /* 0x000fe20003fc4070 */
[--C-:B------:R-:W-:Y:S01]  /*6df0*/  @!P3 IMAD.IADD R7, R7, 0x1, -R0.reuse ;  /* 0x000000010707b824 */ /* 0x100fe200078e0a00 */
[----:B------:R-:W-:Y:S01]  /*6e00*/  ISETP.GE.AND P0, PT, R21, RZ, PT ;  /* 0x000000ff1500720c */ /* 0x000fe20003f06270 */
[--C-:B------:R-:W-:Y:S01]  /*6e10*/  @!P4 IMAD.IADD R8, R8, 0x1, -R0.reuse ;  /* 0x000000010808c824 */ /* 0x100fe200078e0a00 */
[----:B------:R-:W-:Y:S01]  /*6e20*/  ISETP.GE.AND P4, PT, R3, RZ, PT ;  /* 0x000000ff0300720c */ /* 0x000fe20003f86270 */
[----:B------:R-:W-:Y:S01]  /*6e30*/  @!P5 IMAD.IADD R10, R10, 0x1, -R0 ;  /* 0x000000010a0ad824 */ /* 0x000fe200078e0a00 */
[----:B------:R-:W-:Y:S01]  /*6e40*/  ISETP.GE.AND P5, PT, R19, RZ, PT ;  /* 0x000000ff1300720c */ /* 0x000fe20003fa6270 */
[----:B------:R-:W-:Y:S04]  /*6e50*/  STL [R1+0x7f0], R26 ;  /* 0x0007f01a01007387 */ /* 0x000fe80000100800 */
[----:B------:R-:W-:-:S02]  /*6e60*/  @!P1 IMAD.MOV R27, RZ, RZ, -R27 ;  /* 0x000000ffff1b9224 */ /* 0x000fc400078e0a1b */
[----:B------:R-:W-:Y:S02]  /*6e70*/  @!P6 IMAD.IADD R5, R5, 0x1, -R0 ;  /* 0x000000010505e824 */ /* 0x000fe400078e0a00 */
[----:B------:R-:W-:Y:S02]  /*6e80*/  @!P0 IMAD.MOV R28, RZ, RZ, -R28 ;  /* 0x000000ffff1c8224 */ /* 0x000fe400078e0a1c */
[----:B------:R-:W-:Y:S01]  /*6e90*/  @!P4 IMAD.MOV R2, RZ, RZ, -R2 ;  /* 0x000000ffff02c224 */ /* 0x000fe200078e0a02 */
[----:B------:R-:W-:Y:S01]  /*6ea0*/  ISETP.GT.U32.AND P4, PT, R0, R9, PT ;  /* 0x000000090000720c */ /* 0x000fe20003f84070 */
[----:B------:R-:W-:Y:S02]  /*6eb0*/  @!P2 IMAD.MOV R4, RZ, RZ, -R4 ;  /* 0x000000ffff04a224 */ /* 0x000fe400078e0a04 */
[----:B------:R-:W-:Y:S02]  /*6ec0*/  @!P5 IMAD.MOV R5, RZ, RZ, -R5 ;  /* 0x000000ffff05d224 */ /* 0x000fe400078e0a05 */
[----:B0-----:R-:W-:-:S05]  /*6ed0*/  VIADD R20, R20, 0x1f ;  /* 0x0000001f14147836 */ /* 0x001fca0000000000 */
[----:B------:R-:W-:-:S03]  /*6ee0*/  SHF.R.S32.HI R19, RZ, 0x1f, R20 ;  /* 0x0000001fff137819 */ /* 0x000fc60000011414 */
[----:B------:R-:W-:Y:S01]  /*6ef0*/  @!P4 IMAD.IADD R9, R9, 0x1, -R0 ;  /* 0x000000010909c824 */ /* 0x000fe200078e0a00 */
[----:B------:R-:W-:Y:S02]  /*6f00*/  ISETP.GE.AND P4, PT, R13, RZ, PT ;  /* 0x000000ff0d00720c */ /* 0x000fe40003f86270 */
[----:B--2---:R-:W-:Y:S02]  /*6f10*/  ISETP.GE.AND P3, PT, R12, RZ, PT ;  /* 0x000000ff0c00720c */ /* 0x004fe40003f66270 */
[----:B------:R-:W2:Y:S04]  /*6f20*/  LDL.LU R12, [R1+0x81c] ;  /* 0x00081c00010c7983 */ /* 0x000ea80000300800 */
[----:B------:R-:W3:Y:S04]  /*6f30*/  LDL.LU R3, [R1+0x818] ;  /* 0x0008180001037983 */ /* 0x000ee80000300800 */
[----:B------:R-:W-:Y:S03]  /*6f40*/  STL [R1+0x7f4], R27 ;  /* 0x0007f41b01007387 */ /* 0x000fe60000100800 */
[----:B------:R-:W-:Y:S01]  /*6f50*/  @!P3 IMAD.MOV R29, RZ, RZ, -R29 ;  /* 0x000000ffff1db224 */ /* 0x000fe200078e0a1d */
[----:B------:R-:W-:Y:S04]  /*6f60*/  STL [R1+0x7f8], R28 ;  /* 0x0007f81c01007387 */ /* 0x000fe80000100800 */
[----:B------:R-:W-:Y:S04]  /*6f70*/  STL [R1+0x7fc], R29 ;  /* 0x0007fc1d01007387 */ /* 0x000fe80000100800 */
[----:B------:R0:W-:Y:S04]  /*6f80*/  STL [R1+0x800], R2 ;  /* 0x0008000201007387 */ /* 0x0001e80000100800 */
[----:B------:R1:W-:Y:S04]  /*6f90*/  STL [R1+0x804], R4 ;  /* 0x0008040401007387 */ /* 0x0003e80000100800 */
[----:B------:R-:W-:Y:S04]  /*6fa0*/  STL [R1+0x808], R5 ;  /* 0x0008080501007387 */ /* 0x000fe80000100800 */
[----:B------:R-:W4:Y:S04]  /*6fb0*/  LDL.LU R22, [R1+0x24] ;  /* 0x0000240001167983 */ /* 0x000f280000300800 */
[----:B------:R-:W1:Y:S01]  /*6fc0*/  LDL.LU R21, [R1+0x20] ;  /* 0x0000200001157983 */ /* 0x000e620000300800 */
[----:B0-----:R-:W-:-:S03]  /*6fd0*/  LEA.HI R2, R19, R20, RZ, 0x5 ;  /* 0x0000001413027211 */ /* 0x001fc600078f28ff */
[----:B------:R-:W5:Y:S04]  /*6fe0*/  LDL.LU R20, [R1+0xc] ;  /* 0x00000c0001147983 */ /* 0x000f680000300800 */
[----:B------:R-:W5:Y:S01]  /*6ff0*/  LDL.LU R13, [R1+0x8] ;  /* 0x00000800010d7983 */ /* 0x000f620000300800 */
[C---:B------:R-:W-:Y:S02]  /*7000*/  ISETP.GT.U32.AND P3, PT, R0.reuse, R8, PT ;  /* 0x000000080000720c */ /* 0x040fe40003f64070 */
[----:B------:R-:W-:-:S11]  /*7010*/  ISETP.GT.U32.AND P6, PT, R0, R11, PT ;  /* 0x0000000b0000720c */ /* 0x000fd60003fc4070 */
[--C-:B------:R-:W-:Y:S01]  /*7020*/  @!P3 IMAD.IADD R8, R8, 0x1, -R0.reuse ;  /* 0x000000010808b824 */ /* 0x100fe200078e0a00 */
[----:B------:R-:W-:Y:S02]  /*7030*/  ISETP.GE.AND P3, PT, R15, RZ, PT ;  /* 0x000000ff0f00720c */ /* 0x000fe40003f66270 */
[----:B------:R-:W5:Y:S04]  /*7040*/  LDL.LU R15, [R1+0x1d4] ;  /* 0x0001d400010f7983 */ /* 0x000f680000300800 */
[----:B------:R-:W5:Y:S01]  /*7050*/  LDL.LU R19, [R1+0x4] ;  /* 0x0000040001137983 */ /* 0x000f620000300800 */
[C---:B------:R-:W-:Y:S02]  /*7060*/  ISETP.GT.U32.AND P1, PT, R0.reuse, R6, PT ;  /* 0x000000060000720c */ /* 0x040fe40003f24070 */
[C---:B------:R-:W-:Y:S01]  /*7070*/  ISETP.GT.U32.AND P0, PT, R0.reuse, R7, PT ;  /* 0x000000070000720c */ /* 0x040fe20003f04070 */
[----:B------:R-:W-:Y:S01]  /*7080*/  @!P6 IMAD.IADD R11, R11, 0x1, -R0 ;  /* 0x000000010b0be824 */ /* 0x000fe200078e0a00 */
[----:B------:R-:W-:-:S04]  /*7090*/  ISETP.GT.U32.AND P6, PT, R0, R10, PT ;  /* 0x0000000a0000720c */ /* 0x000fc80003fc4070 */
[----:B------:R-:W-:Y:S02]  /*70a0*/  ISETP.GT.U32.AND P2, PT, R0, R11, PT ;  /* 0x0000000b0000720c */ /* 0x000fe40003f44070 */
[----:B------:R-:W-:Y:S02]  /*70b0*/  ISETP.GE.AND P5, PT, R18, RZ, PT ;  /* 0x000000ff1200720c */ /* 0x000fe40003fa6270 */
[----:B------:R-:W5:Y:S01]  /*70c0*/  LDL.LU R18, [R1+0x78] ;  /* 0x0000780001127983 */ /* 0x000f620000300800 */
[--C-:B------:R-:W-:Y:S01]  /*70d0*/  @!P1 IMAD.IADD R6, R6, 0x1, -R0.reuse ;  /* 0x0000000106069824 */ /* 0x100fe200078e0a00 */
[----:B------:R-:W-:Y:S01]  /*70e0*/  ISETP.GE.AND P1, PT, R17, RZ, PT ;  /* 0x000000ff1100720c */ /* 0x000fe20003f26270 */
[--C-:B------:R-:W-:Y:S01]  /*70f0*/  @!P0 IMAD.IADD R7, R7, 0x1, -R0.reuse ;  /* 0x0000000107078824 */ /* 0x100fe200078e0a00 */
[----:B------:R-:W-:Y:S01]  /*7100*/  ISETP.GE.AND P0, PT, R16, RZ, PT ;  /* 0x000000ff1000720c */ /* 0x000fe20003f06270 */
[----:B------:R-:W5:Y:S01]  /*7110*/  LDL.LU R17, [R1+0x1d0] ;  /* 0x0001d00001117983 */ /* 0x000f620000300800 */
[----:B------:R-:W-:-:S03]  /*7120*/  @!P6 IMAD.IADD R10, R10, 0x1, -R0 ;  /* 0x000000010a0ae824 */ /* 0x000fc600078e0a00 */
[----:B------:R-:W5:Y:S01]  /*7130*/  LDL.LU R16, [R1+0x7c] ;  /* 0x00007c0001107983 */ /* 0x000f620000300800 */
[----:B------:R-:W-:Y:S01]  /*7140*/  ISETP.GE.AND P6, PT, R14, RZ, PT ;  /* 0x000000ff0e00720c */ /* 0x000fe20003fc6270 */
[----:B------:R-:W-:Y:S02]  /*7150*/  @!P2 IMAD.IADD R11, R11, 0x1, -R0 ;  /* 0x000000010b0ba824 */ /* 0x000fe400078e0a00 */
[----:B------:R-:W5:Y:S01]  /*7160*/  LDL.LU R14, [R1+0x94] ;  /* 0x00009400010e7983 */ /* 0x000f620000300800 */
[----:B------:R-:W-:Y:S02]  /*7170*/  @!P5 IMAD.MOV R6, RZ, RZ, -R6 ;  /* 0x000000ffff06d224 */ /* 0x000fe400078e0a06 */
[----:B------:R-:W-:Y:S02]  /*7180*/  @!P1 IMAD.MOV R7, RZ, RZ, -R7 ;  /* 0x000000ffff079224 */ /* 0x000fe400078e0a07 */
[----:B------:R-:W-:Y:S01]  /*7190*/  @!P0 IMAD.MOV R8, RZ, RZ, -R8 ;  /* 0x000000ffff088224 */ /* 0x000fe200078e0a08 */
[----:B------:R-:W-:Y:S04]  /*71a0*/  STL [R1+0x80c], R6 ;  /* 0x00080c0601007387 */ /* 0x000fe80000100800 */
[----:B------:R-:W-:Y:S04]  /*71b0*/  STL [R1+0x810], R7 ;  /* 0x0008100701007387 */ /* 0x000fe80000100800 */
[----:B------:R-:W-:Y:S01]  /*71c0*/  STL [R1+0x814], R8 ;  /* 0x0008140801007387 */ /* 0x000fe20000100800 */
[----:B---3--:R-:W-:-:S02]  /*71d0*/  ISETP.NE.AND P2, PT, R3, RZ, PT ;  /* 0x000000ff0300720c */ /* 0x008fc40003f45270 */
[----:B------:R-:W-:-:S04]  /*71e0*/  LOP3.LUT R3, RZ, R3, RZ, 0x33, !PT ;  /* 0x00000003ff037212 */ /* 0x000fc800078e33ff */
[----:B--2---:R-:W-:-:S05]  /*71f0*/  SEL R2, R3, R12, !P2 ;  /* 0x0000000c03027207 */ /* 0x004fca0005000000 */
[----:B------:R5:W-:Y:S01]  /*7200*/  STL [R1+0x14], R2 ;  /* 0x0000140201007387 */ /* 0x000be20000100800 */
[C---:B----4-:R-:W-:Y:S02]  /*7210*/  SEL R0, R3.reuse, R22, !P2 ;  /* 0x0000001603007207 */ /* 0x050fe40005000000 */
[----:B-1----:R-:W-:-:S03]  /*7220*/  SEL R4, R3, R21, !P2 ;  /* 0x0000001503047207 */ /* 0x002fc60005000000 */
[----:B------:R0:W-:Y:S01]  /*7230*/  STL [R1+0x24], R0 ;  /* 0x0000240001007387 */ /* 0x0001e20000100800 */
[----:B-----5:R-:W-:-:S03]  /*7240*/  SEL R2, R3, R20, !P2 ;  /* 0x0000001403027207 */ /* 0x020fc60005000000 */
[----:B------:R-:W-:Y:S04]  /*7250*/  STL [R1+0x1c], R4 ;  /* 0x00001c0401007387 */ /* 0x000fe80000100800 */
[----:B------:R-:W2:Y:S01]  /*7260*/  LDL.LU R12, [R1+0x98] ;  /* 0x00009800010c7983 */ /* 0x000ea20000300800 */
[----:B0-----:R-:W-:-:S03]  /*7270*/  SEL R0, R3, R13, !P2 ;  /* 0x0000000d03007207 */ /* 0x001fc60005000000 */
[----:B------:R-:W-:Y:S04]  /*7280*/  STL [R1+0x18], R2 ;  /* 0x0000180201007387 */ /* 0x000fe80000100800 */
[----:B------:R-:W3:Y:S04]  /*7290*/  LDL.LU R8, [R1+0xa4] ;  /* 0x0000a40001087983 */ /* 0x000ee80000300800 */
[----:B------:R0:W-:Y:S04]  /*72a0*/  STL [R1+0x8], R0 ;  /* 0x0000080001007387 */ /* 0x0001e80000100800 */
[----:B------:R-:W4:Y:S04]  /*72b0*/  LDL.LU R7, [R1+0xac] ;  /* 0x0000ac0001077983 */ /* 0x000f280000300800 */
[----:B------:R-:W5:Y:S04]  /*72c0*/  LDL.LU R6, [R1+0x190] ;  /* 0x0001900001067983 */ /* 0x000f680000300800 */
[----:B------:R-:W5:Y:S01]  /*72d0*/  LDL.LU R13, [R1+0x1c0] ;  /* 0x0001c000010d7983 */ /* 0x000f620000300800 */
[----:B0-----:R-:W-:-:S02]  /*72e0*/  SEL R0, R3, R15, !P2 ;  /* 0x0000000f03007207 */ /* 0x001fc40005000000 */
[C---:B------:R-:W-:Y:S01]  /*72f0*/  SEL R2, R3.reuse, R19, !P2 ;  /* 0x0000001303027207 */ /* 0x040fe20005000000 */
[----:B------:R-:W5:Y:S04]  /*7300*/  LDL.LU R15, [R1+0x1cc] ;  /* 0x0001cc00010f7983 */ /* 0x000f680000300800 */
[----:B------:R0:W-:Y:S04]  /*7310*/  STL [R1+0x28], R0 ;  /* 0x0000280001007387 */ /* 0x0001e80000100800 */
[----:B0-----:R-:W5:Y:S04]  /*7320*/  LDL.LU R0, [R1+0x1c8] ;  /* 0x0001c80001007983 */ /* 0x001f680000300800 */
[----:B------:R-:W5:Y:S04]  /*7330*/  LDL.LU R5, [R1+0x1c4] ;  /* 0x0001c40001057983 */ /* 0x000f680000300800 */
[----:B------:R0:W-:Y:S04]  /*7340*/  STL [R1+0x20], R2 ;  /* 0x0000200201007387 */ /* 0x0001e80000100800 */
[----:B------:R-:W5:Y:S04]  /*7350*/  LDL.LU R4, [R1+0x1bc] ;  /* 0x0001bc0001047983 */ /* 0x000f680000300800 */
[----:B0-----:R-:W5:Y:S04]  /*7360*/  LDL.LU R2, [R1+0xb0] ;  /* 0x0000b00001027983 */ /* 0x001f680000300800 */
[----:B------:R-:W5:Y:S04]  /*7370*/  LDL.LU R29, [R1+0xb4] ;  /* 0x0000b400011d7983 */ /* 0x000f680000300800 */
[----:B------:R-:W5:Y:S04]  /*7380*/  LDL.LU R28, [R1+0xbc] ;  /* 0x0000bc00011c7983 */ /* 0x000f680000300800 */
[----:B------:R-:W5:Y:S04]  /*7390*/  LDL.LU R27, [R1+0xd0] ;  /* 0x0000d000011b7983 */ /* 0x000f680000300800 */
[----:B------:R-:W5:Y:S04]  /*73a0*/  LDL.LU R26, [R1+0xd4] ;  /* 0x0000d400011a7983 */ /* 0x000f680000300800 */
[----:B------:R-:W5:Y:S01]  /*73b0*/  LDL.LU R22, [R1+0xd8] ;  /* 0x0000d80001167983 */ /* 0x000f620000300800 */
[----:B------:R-:W-:-:S03]  /*73c0*/  SEL R18, R3, R18, !P2 ;  /* 0x0000001203127207 */ /* 0x000fc60005000000 */
[----:B------:R-:W5:Y:S01]  /*73d0*/  LDL.LU R21, [R1+0xdc] ;  /* 0x0000dc0001157983 */ /* 0x000f620000300800 */
[----:B------:R-:W-:-:S03]  /*73e0*/  SEL R17, R3, R17, !P2 ;  /* 0x0000001103117207 */ /* 0x000fc60005000000 */
[----:B------:R-:W5:Y:S01]  /*73f0*/  LDL.LU R20, [R1+0xe0] ;  /* 0x0000e00001147983 */ /* 0x000f620000300800 */
[----:B------:R-:W-:-:S03]  /*7400*/  SEL R16, R3, R16, !P2 ;  /* 0x0000001003107207 */ /* 0x000fc60005000000 */
[----:B------:R-:W5:Y:S01]  /*7410*/  LDL.LU R19, [R1+0xe8] ;  /* 0x0000e80001137983 */ /* 0x000f620000300800 */
[----:B------:R-:W-:-:S03]  /*7420*/  SEL R14, R3, R14, !P2 ;  /* 0x0000000e030e7207 */ /* 0x000fc60005000000 */
[----:B------:R0:W-:Y:S04]  /*7430*/  STL [R1+0x38], R18 ;  /* 0x0000381201007387 */ /* 0x0001e80000100800 */
[----:B------:R1:W-:Y:S04]  /*7440*/  STL [R1+0x40], R17 ;  /* 0x0000401101007387 */ /* 0x0003e80000100800 */
[----:B------:R-:W5:Y:S04]  /*7450*/  LDL.LU R25, [R1+0xec] ;  /* 0x0000ec0001197983 */ /* 0x000f680000300800 */
[----:B------:R1:W-:Y:S04]  /*7460*/  STL [R1+0x68], R16 ;  /* 0x0000681001007387 */ /* 0x0003e80000100800 */
[----:B------:R-:W5:Y:S04]  /*7470*/  LDL.LU R24, [R1+0xf0] ;  /* 0x0000f00001187983 */ /* 0x000f680000300800 */
[----:B------:R1:W-:Y:S04]  /*7480*/  STL [R1+0x70], R14 ;  /* 0x0000700e01007387 */ /* 0x0003e80000100800 */
[----:B------:R-:W5:Y:S04]  /*7490*/  LDL.LU R23, [R1+0xf8] ;  /* 0x0000f80001177983 */ /* 0x000f680000300800 */
[----:B0-----:R-:W5:Y:S04]  /*74a0*/  LDL.LU R18, [R1+0xfc] ;  /* 0x0000fc0001127983 */ /* 0x001f680000300800 */
[----:B-1----:R-:W5:Y:S04]  /*74b0*/  LDL.LU R17, [R1+0x10c] ;  /* 0x00010c0001117983 */ /* 0x002f680000300800 */
[----:B------:R-:W5:Y:S04]  /*74c0*/  LDL.LU R16, [R1+0x114] ;  /* 0x0001140001107983 */ /* 0x000f680000300800 */
[----:B------:R-:W5:Y:S01]  /*74d0*/  LDL.LU R14, [R1+0x118] ;  /* 0x00011800010e7983 */ /* 0x000f620000300800 */
[----:B--2---:R-:W-:-:S05]  /*74e0*/  SEL R12, R3, R12, !P2 ;  /* 0x0000000c030c7207 */ /* 0x004fca0005000000 */
[----:B------:R3:W-:Y:S02]  /*74f0*/  STL [R1+0x78], R12 ;  /* 0x0000780c01007387 */ /* 0x0007e40000100800 */
[C---:B---3--:R-:W-:Y:S02]  /*7500*/  SEL R12, R3.reuse, R8, !P2 ;  /* 0x00000008030c7207 */ /* 0x048fe40005000000 */
[C---:B----4-:R-:W-:Y:S02]  /*7510*/  SEL R8, R3.reuse, R7, !P2 ;  /* 0x0000000703087207 */ /* 0x050fe40005000000 */
[C---:B-----5:R-:W-:Y:S01]  /*7520*/  SEL R7, R3.reuse, R6, !P2 ;  /* 0x0000000603077207 */ /* 0x060fe20005000000 */
[----:B------:R-:W-:Y:S01]  /*7530*/  STL [R1+0x7c], R12 ;  /* 0x00007c0c01007387 */ /* 0x000fe20000100800 */
[----:B------:R-:W-:-:S03]  /*7540*/  SEL R6, R3, R13, !P2 ;  /* 0x0000000d03067207 */ /* 0x000fc60005000000 */
[----:B------:R-:W-:Y:S04]  /*7550*/  STL [R1+0x84], R8 ;  /* 0x0000840801007387 */ /* 0x000fe80000100800 */
[----:B------:R-:W2:Y:S04]  /*7560*/  LDL.LU R13, [R1+0x120] ;  /* 0x00012000010d7983 */ /* 0x000ea80000300800 */
[----:B------:R0:W-:Y:S04]  /*7570*/  STL [R1+0x88], R7 ;  /* 0x0000880701007387 */ /* 0x0001e80000100800 */
[----:B------:R1:W-:Y:S01]  /*7580*/  STL [R1+0x90], R6 ;  /* 0x0000900601007387 */ /* 0x0003e20000100800 */
[----:B0-----:R-:W-:-:S03]  /*7590*/  SEL R7, R3, R15, !P2 ;  /* 0x0000000f03077207 */ /* 0x001fc60005000000 */
[----:B------:R-:W3:Y:S01]  /*75a0*/  LDL.LU R15, [R1+0x124] ;  /* 0x00012400010f7983 */ /* 0x000ee20000300800 */
[C---:B------:R-:W-:Y:S02]  /*75b0*/  SEL R5, R3.reuse, R5, !P2 ;  /* 0x0000000503057207 */ /* 0x040fe40005000000 */
[C---:B-1----:R-:W-:Y:S01]  /*75c0*/  SEL R6, R3.reuse, R0, !P2 ;  /* 0x0000000003067207 */ /* 0x042fe20005000000 */
[----:B------:R-:W-:Y:S01]  /*75d0*/  STL [R1+0x94], R7 ;  /* 0x0000940701007387 */ /* 0x000fe20000100800 */
[----:B------:R-:W-:-:S03]  /*75e0*/  SEL R0, R3, R4, !P2 ;  /* 0x0000000403007207 */ /* 0x000fc60005000000 */
[----:B------:R-:W-:Y:S01]  /*75f0*/  STL [R1+0x98], R6 ;  /* 0x0000980601007387 */ /* 0x000fe20000100800 */
[----:B------:R-:W-:-:S03]  /*7600*/  SEL R4, R3, R2, !P2 ;  /* 0x0000000203047207 */ /* 0x000fc60005000000 */
[----:B------:R-:W-:Y:S01]  /*7610*/  STL [R1+0xa4], R5 ;  /* 0x0000a40501007387 */ /* 0x000fe20000100800 */
[----:B------:R-:W-:-:S03]  /*7620*/  SEL R2, R3, R29, !P2 ;  /* 0x0000001d03027207 */ /* 0x000fc60005000000 */
[----:B------:R0:W-:Y:S04]  /*7630*/  STL [R1+0xac], R0 ;  /* 0x0000ac0001007387 */ /* 0x0001e80000100800 */
[----:B------:R1:W-:Y:S01]  /*7640*/  STL [R1+0xb0], R4 ;  /* 0x0000b00401007387 */ /* 0x0003e20000100800 */
[----:B0-----:R-:W-:-:S03]  /*7650*/  SEL R0, R3, R28, !P2 ;  /* 0x0000001c03007207 */ /* 0x001fc60005000000 */
[----:B------:R0:W-:Y:S01]  /*7660*/  STL [R1+0xb4], R2 ;  /* 0x0000b40201007387 */ /* 0x0001e20000100800 */
[----:B-1----:R-:W-:-:S03]  /*7670*/  SEL R4, R3, R27, !P2 ;  /* 0x0000001b03047207 */ /* 0x002fc60005000000 */
        /* <DEDUP_REMOVED lines=8> */
[----:B------:R1:W-:Y:S04]  /*7700*/  STL [R1+0xdc], R4 ;  /* 0x0000dc0401007387 */ /* 0x0003e80000100800 */
[----:B------:R-:W4:Y:S01]  /*7710*/  LDL.LU R22, [R1+0x12c] ;  /* 0x00012c0001167983 */ /* 0x000f220000300800 */
[----:B0-----:R-:W-:-:S03]  /*7720*/  SEL R0, R3, R19, !P2 ;  /* 0x0000001303007207 */ /* 0x001fc60005000000 */
[----:B------:R0:W-:Y:S04]  /*7730*/  STL [R1+0xe0], R2 ;  /* 0x0000e00201007387 */ /* 0x0001e80000100800 */
[----:B------:R-:W5:Y:S01]  /*7740*/  LDL.LU R21, [R1+0x14c] ;  /* 0x00014c0001157983 */ /* 0x000f620000300800 */
[----:B-1----:R-:W-:-:S03]  /*7750*/  SEL R4, R3, R24, !P2 ;  /* 0x0000001803047207 */ /* 0x002fc60005000000 */
[----:B------:R1:W-:Y:S04]  /*7760*/  STL [R1+0xe8], R0 ;  /* 0x0000e80001007387 */ /* 0x0003e80000100800 */
[----:B------:R-:W5:Y:S01]  /*7770*/  LDL.LU R20, [R1+0x150] ;  /* 0x0001500001147983 */ /* 0x000f620000300800 */
[----:B0-----:R-:W-:-:S03]  /*7780*/  SEL R2, R3, R23, !P2 ;  /* 0x0000001703027207 */ /* 0x001fc60005000000 */
[----:B------:R-:W5:Y:S01]  /*7790*/  LDL.LU R19, [R1+0x15c] ;  /* 0x00015c0001137983 */ /* 0x000f620000300800 */
[----:B-1----:R-:W-:-:S05]  /*77a0*/  SEL R0, R3, R25, !P2 ;  /* 0x0000001903007207 */ /* 0x002fca0005000000 */
[----:B------:R0:W-:Y:S04]  /*77b0*/  STL [R1+0xec], R0 ;  /* 0x0000ec0001007387 */ /* 0x0001e80000100800 */
[----:B------:R1:W-:Y:S01]  /*77c0*/  STL [R1+0xf0], R4 ;  /* 0x0000f00401007387 */ /* 0x0003e20000100800 */
[----:B0-----:R-:W-:-:S03]  /*77d0*/  SEL R0, R3, R18, !P2 ;  /* 0x0000001203007207 */ /* 0x001fc60005000000 */
[----:B------:R0:W-:Y:S01]  /*77e0*/  STL [R1+0xf8], R2 ;  /* 0x0000f80201007387 */ /* 0x0001e20000100800 */
[----:B-1----:R-:W-:-:S03]  /*77f0*/  SEL R4, R3, R17, !P2 ;  /* 0x0000001103047207 */ /* 0x002fc60005000000 */
[----:B------:R1:W-:Y:S04]  /*7800*/  STL [R1+0xfc], R0 ;  /* 0x0000fc0001007387 */ /* 0x0003e80000100800 */
[----:B------:R-:W-:Y:S01]  /*7810*/  STL [R1+0x10c], R4 ;  /* 0x00010c0401007387 */ /* 0x000fe20000100800 */
[----:B0-----:R-:W-:-:S03]  /*7820*/  SEL R2, R3, R16, !P2 ;  /* 0x0000001003027207 */ /* 0x001fc60005000000 */
[----:B------:R-:W5:Y:S01]  /*7830*/  LDL.LU R12, [R1+0x160] ;  /* 0x00016000010c7983 */ /* 0x000f620000300800 */
[----:B-1----:R-:W-:-:S03]  /*7840*/  SEL R0, R3, R14, !P2 ;  /* 0x0000000e03007207 */ /* 0x002fc60005000000 */
[----:B------:R-:W-:Y:S04]  /*7850*/  STL [R1+0x114], R2 ;  /* 0x0001140201007387 */ /* 0x000fe80000100800 */
[----:B------:R-:W5:Y:S04]  /*7860*/  LDL.LU R8, [R1+0x164] ;  /* 0x0001640001087983 */ /* 0x000f680000300800 */
[----:B------:R2:W-:Y:S04]  /*7870*/  STL [R1+0x118], R0 ;  /* 0x0001180001007387 */ /* 0x0005e80000100800 */
[----:B------:R-:W5:Y:S04]  /*7880*/  LDL.LU R7, [R1+0x168] ;  /* 0x0001680001077983 */ /* 0x000f680000300800 */
[----:B------:R-:W5:Y:S04]  /*7890*/  LDL.LU R6, [R1+0x170] ;  /* 0x0001700001067983 */ /* 0x000f680000300800 */
[----:B------:R-:W5:Y:S01]  /*78a0*/  LDL.LU R14, [R1+0x174] ;  /* 0x00017400010e7983 */ /* 0x000f620000300800 */
[----:B--2---:R-:W-:-:S03]  /*78b0*/  SEL R0, R3, R13, !P2 ;  /* 0x0000000d03007207 */ /* 0x004fc60005000000 */
[----:B------:R-:W2:Y:S04]  /*78c0*/  LDL.LU R13, [R1+0x188] ;  /* 0x00018800010d7983 */ /* 0x000ea80000300800 */
[----:B------:R0:W-:Y:S01]  /*78d0*/  STL [R1+0x120], R0 ;  /* 0x0001200001007387 */ /* 0x0001e20000100800 */
[----:B---3--:R-:W-:-:S03]  /*78e0*/  SEL R2, R3, R15, !P2 ;  /* 0x0000000f03027207 */ /* 0x008fc60005000000 */
[----:B0-----:R-:W3:Y:S04]  /*78f0*/  LDL.LU R0, [R1+0x184] ;  /* 0x0001840001007983 */ /* 0x001ee80000300800 */
[----:B------:R-:W3:Y:S04]  /*7900*/  LDL.LU R5, [R1+0x180] ;  /* 0x0001800001057983 */ /* 0x000ee80000300800 */
[----:B------:R0:W-:Y:S04]  /*7910*/  STL [R1+0x124], R2 ;  /* 0x0001240201007387 */ /* 0x0001e80000100800 */
[----:B------:R-:W3:Y:S04]  /*7920*/  LDL.LU R4, [R1+0x1a0] ;  /* 0x0001a00001047983 */ /* 0x000ee80000300800 */
[----:B0-----:R-:W3:Y:S04]  /*7930*/  LDL.LU R2, [R1+0x1b8] ;  /* 0x0001b80001027983 */ /* 0x001ee80000300800 */
[----:B------:R-:W3:Y:S04]  /*7940*/  LDL.LU R29, [R1+0x194] ;  /* 0x00019400011d7983 */ /* 0x000ee80000300800 */
[----:B------:R-:W3:Y:S04]  /*7950*/  LDL.LU R28, [R1+0x1b4] ;  /* 0x0001b400011c7983 */ /* 0x000ee80000300800 */
[----:B------:R-:W3:Y:S04]  /*7960*/  LDL.LU R27, [R1+0x19c] ;  /* 0x00019c00011b7983 */ /* 0x000ee80000300800 */
[----:B------:R-:W3:Y:S04]  /*7970*/  LDL.LU R26, [R1+0x1b0] ;  /* 0x0001b000011a7983 */ /* 0x000ee80000300800 */
[----:B------:R-:W3:Y:S04]  /*7980*/  LDL.LU R18, [R1+0x1a4] ;  /* 0x0001a40001127983 */ /* 0x000ee80000300800 */
[----:B------:R-:W3:Y:S04]  /*7990*/  LDL.LU R17, [R1+0x1ac] ;  /* 0x0001ac0001117983 */ /* 0x000ee80000300800 */
[----:B------:R-:W3:Y:S04]  /*79a0*/  LDL.LU R16, [R1+0x1a8] ;  /* 0x0001a80001107983 */ /* 0x000ee80000300800 */
[----:B------:R-:W3:Y:S01]  /*79b0*/  LDL.LU R15, [R1+0x198] ;  /* 0x00019800010f7983 */ /* 0x000ee20000300800 */
[----:B----4-:R-:W-:-:S02]  /*79c0*/  SEL R22, R3, R22, !P2 ;  /* 0x0000001603167207 */ /* 0x010fc40005000000 */
[----:B-----5:R-:W-:-:S03]  /*79d0*/  SEL R21, R3, R21, !P2 ;  /* 0x0000001503157207 */ /* 0x020fc60005000000 */
[----:B------:R0:W-:Y:S04]  /*79e0*/  STL [R1+0x12c], R22 ;  /* 0x00012c1601007387 */ /* 0x0001e80000100800 */
[----:B------:R1:W-:Y:S01]  /*79f0*/  STL [R1+0x14c], R21 ;  /* 0x00014c1501007387 */ /* 0x0003e20000100800 */
[----:B------:R-:W-:-:S03]  /*7a00*/  SEL R20, R3, R20, !P2 ;  /* 0x0000001403147207 */ /* 0x000fc60005000000 */
[----:B------:R-:W4:Y:S01]  /*7a10*/  LDL.LU R25, [R1+0x18c] ;  /* 0x00018c0001197983 */ /* 0x000f220000300800 */
[----:B------:R-:W-:-:S03]  /*7a20*/  SEL R19, R3, R19, !P2 ;  /* 0x0000001303137207 */ /* 0x000fc60005000000 */
[----:B------:R5:W-:Y:S04]  /*7a30*/  STL [R1+0x150], R20 ;  /* 0x0001501401007387 */ /* 0x000be80000100800 */
[----:B------:R-:W4:Y:S04]  /*7a40*/  LDL.LU R24, [R1+0x17c] ;  /* 0x00017c0001187983 */ /* 0x000f280000300800 */
[----:B------:R5:W-:Y:S04]  /*7a50*/  STL [R1+0x15c], R19 ;  /* 0x00015c1301007387 */ /* 0x000be80000100800 */
[----:B------:R-:W4:Y:S04]  /*7a60*/  LDL.LU R23, [R1+0x178] ;  /* 0x0001780001177983 */ /* 0x000f280000300800 */
[----:B0-----:R-:W4:Y:S04]  /*7a70*/  LDL.LU R22, [R1+0x16c] ;  /* 0x00016c0001167983 */ /* 0x001f280000300800 */
[----:B-1----:R-:W4:Y:S04]  /*7a80*/  LDL.LU R21, [R1+0x158] ;  /* 0x0001580001157983 */ /* 0x002f280000300800 */
[----:B-----5:R-:W5:Y:S04]  /*7a90*/  LDL.LU R20, [R1+0x148] ;  /* 0x0001480001147983 */ /* 0x020f680000300800 */
[----:B------:R-:W5:Y:S01]  /*7aa0*/  LDL.LU R19, [R1+0x144] ;  /* 0x0001440001137983 */ /* 0x000f620000300800 */
[----:B------:R-:W-:-:S05]  /*7ab0*/  SEL R12, R3, R12, !P2 ;  /* 0x0000000c030c7207 */ /* 0x000fca0005000000 */
[----:B------:R0:W-:Y:S02]  /*7ac0*/  STL [R1+0x160], R12 ;  /* 0x0001600c01007387 */ /* 0x0001e40000100800 */
[C---:B0-----:R-:W-:Y:S02]  /*7ad0*/  SEL R12, R3.reuse, R8, !P2 ;  /* 0x00000008030c7207 */ /* 0x041fe40005000000 */
[C---:B------:R-:W-:Y:S02]  /*7ae0*/  SEL R8, R3.reuse, R7, !P2 ;  /* 0x0000000703087207 */ /* 0x040fe40005000000 */
[C---:B------:R-:W-:Y:S01]  /*7af0*/  SEL R7, R3.reuse, R6, !P2 ;  /* 0x0000000603077207 */ /* 0x040fe20005000000 */
[----:B------:R-:W-:Y:S01]  /*7b00*/  STL [R1+0x164], R12 ;  /* 0x0001640c01007387 */ /* 0x000fe20000100800 */
[----:B------:R-:W-:-:S03]  /*7b10*/  SEL R6, R3, R14, !P2 ;  /* 0x0000000e03067207 */ /* 0x000fc60005000000 */
[----:B------:R-:W-:Y:S04]  /*7b20*/  STL [R1+0x168], R8 ;  /* 0x0001680801007387 */ /* 0x000fe80000100800 */
[----:B------:R-:W5:Y:S04]  /*7b30*/  LDL.LU R14, [R1+0x140] ;  /* 0x00014000010e7983 */ /* 0x000f680000300800 */
[----:B------:R2:W-:Y:S04]  /*7b40*/  STL [R1+0x170], R7 ;  /* 0x0001700701007387 */ /* 0x0005e80000100800 */
[----:B------:R3:W-:Y:S01]  /*7b50*/  STL [R1+0x174], R6 ;  /* 0x0001740601007387 */ /* 0x0007e20000100800 */
[----:B--2---:R-:W-:-:S03]  /*7b60*/  SEL R7, R3, R13, !P2 ;  /* 0x0000000d03077207 */ /* 0x004fc60005000000 */
[----:B------:R-:W2:Y:S04]  /*7b70*/  LDL.LU R13, [R1+0x13c] ;  /* 0x00013c00010d7983 */ /* 0x000ea80000300800 */
[----:B------:R-:W-:Y:S01]  /*7b80*/  STL [R1+0x188], R7 ;  /* 0x0001880701007387 */ /* 0x000fe20000100800 */
[C---:B---3--:R-:W-:Y:S02]  /*7b90*/  SEL R6, R3.reuse, R0, !P2 ;  /* 0x0000000003067207 */ /* 0x048fe40005000000 */
[----:B------:R-:W-:-:S03]  /*7ba0*/  SEL R5, R3, R5, !P2 ;  /* 0x0000000503057207 */ /* 0x000fc60005000000 */
[----:B------:R-:W-:Y:S01]  /*7bb0*/  STL [R1+0x184], R6 ;  /* 0x0001840601007387 */ /* 0x000fe20000100800 */
[----:B------:R-:W-:-:S03]  /*7bc0*/  SEL R0, R3, R4, !P2 ;  /* 0x0000000403007207 */ /* 0x000fc60005000000 */
[----:B------:R-:W-:Y:S01]  /*7bd0*/  STL [R1+0x190], R5 ;  /* 0x0001900501007387 */ /* 0x000fe20000100800 */
[----:B------:R-:W-:-:S03]  /*7be0*/  SEL R4, R3, R2, !P2 ;  /* 0x0000000203047207 */ /* 0x000fc60005000000 */
[----:B------:R0:W-:Y:S01]  /*7bf0*/  STL [R1+0x1a0], R0 ;  /* 0x0001a00001007387 */ /* 0x0001e20000100800 */
[----:B------:R-:W-:-:S03]  /*7c00*/  SEL R2, R3, R29, !P2 ;  /* 0x0000001d03027207 */ /* 0x000fc60005000000 */
        /* <DEDUP_REMOVED lines=12> */
[----:B------:R-:W-:Y:S04]  /*7cd0*/  STL [R1+0x1b4], R4 ;  /* 0x0001b40401007387 */ /* 0x000fe80000100800 */
[----:B------:R-:W3:Y:S01]  /*7ce0*/  LDL.LU R18, [R1+0x110] ;  /* 0x0001100001127983 */ /* 0x000ee20000300800 */
[----:B0-----:R-:W-:-:S03]  /*7cf0*/  SEL R0, R3, R15, !P2 ;  /* 0x0000000f03007207 */ /* 0x001fc60005000000 */
[----:B------:R-:W-:Y:S04]  /*7d00*/  STL [R1+0x1b0], R2 ;  /* 0x0001b00201007387 */ /* 0x000fe80000100800 */
[----:B------:R-:W3:Y:S04]  /*7d10*/  LDL.LU R17, [R1+0x108] ;  /* 0x0001080001117983 */ /* 0x000ee80000300800 */
[----:B------:R4:W-:Y:S04]  /*7d20*/  STL [R1+0x1ac], R0 ;  /* 0x0001ac0001007387 */ /* 0x0009e80000100800 */
[----:B------:R-:W3:Y:S04]  /*7d30*/  LDL.LU R16, [R1+0x104] ;  /* 0x0001040001107983 */ /* 0x000ee80000300800 */
[----:B------:R-:W3:Y:S01]  /*7d40*/  LDL.LU R15, [R1+0x128] ;  /* 0x00012800010f7983 */ /* 0x000ee20000300800 */
[----:B----4-:R-:W-:-:S02]  /*7d50*/  SEL R0, R3, R25, !P2 ;  /* 0x0000001903007207 */ /* 0x010fc40005000000 */
        /* <DEDUP_REMOVED lines=8> */
[----:B-----5:R-:W-:-:S03]  /*7de0*/  SEL R2, R3, R20, !P2 ;  /* 0x0000001403027207 */ /* 0x020fc60005000000 */
[----:B------:R-:W-:Y:S04]  /*7df0*/  STL [R1+0x194], R4 ;  /* 0x0001940401007387 */ /* 0x000fe80000100800 */
[----:B------:R-:W4:Y:S01]  /*7e00*/  LDL.LU R8, [R1+0x130] ;  /* 0x0001300001087983 */ /* 0x000f220000300800 */
[----:B0-----:R-:W-:-:S03]  /*7e10*/  SEL R0, R3, R19, !P2 ;  /* 0x0000001303007207 */ /* 0x001fc60005000000 */
[----:B------:R0:W-:Y:S04]  /*7e20*/  STL [R1+0x18c], R2 ;  /* 0x00018c0201007387 */ /* 0x0001e80000100800 */
[----:B------:R-:W5:Y:S04]  /*7e30*/  LDL.LU R7, [R1+0x138] ;  /* 0x0001380001077983 */ /* 0x000f680000300800 */
[----:B------:R1:W-:Y:S04]  /*7e40*/  STL [R1+0x180], R0 ;  /* 0x0001800001007387 */ /* 0x0003e80000100800 */
[----:B------:R-:W5:Y:S04]  /*7e50*/  LDL.LU R6, [R1+0x134] ;  /* 0x0001340001067983 */ /* 0x000f680000300800 */
[----:B------:R-:W5:Y:S04]  /*7e60*/  LDL.LU R5, [R1+0x154] ;  /* 0x0001540001057983 */ /* 0x000f680000300800 */
[----:B------:R-:W5:Y:S01]  /*7e70*/  LDL.LU R12, [R1+0x11c] ;  /* 0x00011c00010c7983 */ /* 0x000f620000300800 */
[----:B0-----:R-:W-:-:S03]  /*7e80*/  SEL R2, R3, R14, !P2 ;  /* 0x0000000e03027207 */ /* 0x001fc60005000000 */
[----:B-1----:R-:W5:Y:S04]  /*7e90*/  LDL.LU R0, [R1+0x100] ;  /* 0x0001000001007983 */ /* 0x002f680000300800 */
[----:B------:R0:W-:Y:S04]  /*7ea0*/  STL [R1+0x17c], R2 ;  /* 0x00017c0201007387 */ /* 0x0001e80000100800 */
[----:B------:R-:W5:Y:S04]  /*7eb0*/  LDL.LU R4, [R1+0xf4] ;  /* 0x0000f40001047983 */ /* 0x000f680000300800 */
[----:B0-----:R-:W5:Y:S01]  /*7ec0*/  LDL.LU R2, [R1+0xe4] ;  /* 0x0000e40001027983 */ /* 0x001f620000300800 */
[----:B--2---:R-:W-:-:S05]  /*7ed0*/  SEL R13, R3, R13, !P2 ;  /* 0x0000000d030d7207 */ /* 0x004fca0005000000 */
[----:B------:R0:W-:Y:S04]  /*7ee0*/  STL [R1+0x178], R13 ;  /* 0x0001780d01007387 */ /* 0x0001e80000100800 */
[----:B------:R-:W2:Y:S04]  /*7ef0*/  LDL.LU R29, [R1+0xcc] ;  /* 0x0000cc00011d7983 */ /* 0x000ea80000300800 */
        /* <DEDUP_REMOVED lines=8> */
[----:B0-----:R-:W2:Y:S01]  /*7f80*/  LDL.LU R13, [R1] ;  /* 0x00000000010d7983 */ /* 0x001ea20000300800 */
[----:B---3--:R-:W-:-:S02]  /*7f90*/  SEL R18, R3, R18, !P2 ;  /* 0x0000001203127207 */ /* 0x008fc40005000000 */
[----:B------:R-:W-:-:S03]  /*7fa0*/  SEL R17, R3, R17, !P2 ;  /* 0x0000001103117207 */ /* 0x000fc60005000000 */
[----:B------:R0:W-:Y:S04]  /*7fb0*/  STL [R1+0x16c], R18 ;  /* 0x00016c1201007387 */ /* 0x0001e80000100800 */
[----:B------:R1:W-:Y:S01]  /*7fc0*/  STL [R1+0x158], R17 ;  /* 0x0001581101007387 */ /* 0x0003e20000100800 */
[----:B------:R-:W-:-:S03]  /*7fd0*/  SEL R16, R3, R16, !P2 ;  /* 0x0000001003107207 */ /* 0x000fc60005000000 */
[----:B------:R-:W3:Y:S01]  /*7fe0*/  LDL.LU R21, [R1+0x58] ;  /* 0x0000580001157983 */ /* 0x000ee20000300800 */
[----:B------:R-:W-:-:S03]  /*7ff0*/  SEL R15, R3, R15, !P2 ;  /* 0x0000000f030f7207 */ /* 0x000fc60005000000 */
[----:B------:R1:W-:Y:S04]  /*8000*/  STL [R1+0x148], R16 ;  /* 0x0001481001007387 */ /* 0x0003e80000100800 */
[----:B------:R-:W3:Y:S04]  /*8010*/  LDL.LU R20, [R1+0x5c] ;  /* 0x00005c0001147983 */ /* 0x000ee80000300800 */
[----:B------:R1:W-:Y:S04]  /*8020*/  STL [R1+0x144], R15 ;  /* 0x0001440f01007387 */ /* 0x0003e80000100800 */
[----:B------:R-:W3:Y:S04]  /*8030*/  LDL.LU R19, [R1+0x9c] ;  /* 0x00009c0001137983 */ /* 0x000ee80000300800 */
[----:B0-----:R-:W3:Y:S04]  /*8040*/  LDL.LU R18, [R1+0xa0] ;  /* 0x0000a00001127983 */ /* 0x001ee80000300800 */
[----:B-1----:R-:W3:Y:S04]  /*8050*/  LDL.LU R17, [R1+0x54] ;  /* 0x0000540001117983 */ /* 0x002ee80000300800 */
[----:B------:R-:W3:Y:S04]  /*8060*/  LDL.LU R16, [R1+0x8c] ;  /* 0x00008c0001107983 */ /* 0x000ee80000300800 */
[----:B------:R-:W3:Y:S01]  /*8070*/  LDL.LU R15, [R1+0x80] ;  /* 0x00008000010f7983 */ /* 0x000ee20000300800 */
[----:B----4-:R-:W-:-:S05]  /*8080*/  SEL R8, R3, R8, !P2 ;  /* 0x0000000803087207 */ /* 0x010fca0005000000 */
[----:B------:R0:W-:Y:S01]  /*8090*/  STL [R1+0x140], R8 ;  /* 0x0001400801007387 */ /* 0x0001e20000100800 */
[----:B-----5:R-:W-:-:S03]  /*80a0*/  SEL R7, R3, R7, !P2 ;  /* 0x0000000703077207 */ /* 0x020fc60005000000 */
[----:B0-----:R-:W4:Y:S01]  /*80b0*/  LDL.LU R8, [R1+0x814] ;  /* 0x0008140001087983 */ /* 0x001f220000300800 */
[----:B------:R-:W-:-:S03]  /*80c0*/  SEL R6, R3, R6, !P2 ;  /* 0x0000000603067207 */ /* 0x000fc60005000000 */
[----:B------:R0:W-:Y:S01]  /*80d0*/  STL [R1+0x13c], R7 ;  /* 0x00013c0701007387 */ /* 0x0001e20000100800 */
[C---:B------:R-:W-:Y:S02]  /*80e0*/  SEL R5, R3.reuse, R5, !P2 ;  /* 0x0000000503057207 */ /* 0x040fe40005000000 */
[C---:B------:R-:W-:Y:S01]  /*80f0*/  SEL R12, R3.reuse, R12, !P2 ;  /* 0x0000000c030c7207 */ /* 0x040fe20005000000 */
[----:B0-----:R-:W5:Y:S01]  /*8100*/  LDL.LU R7, [R1+0x810] ;  /* 0x0008100001077983 */ /* 0x001f620000300800 */
[----:B------:R-:W-:-:S03]  /*8110*/  SEL R0, R3, R0, !P2 ;  /* 0x0000000003007207 */ /* 0x000fc60005000000 */
[----:B------:R0:W-:Y:S01]  /*8120*/  STL [R1+0x138], R6 ;  /* 0x0001380601007387 */ /* 0x0001e20000100800 */
[----:B------:R-:W-:-:S03]  /*8130*/  SEL R4, R3, R4, !P2 ;  /* 0x0000000403047207 */ /* 0x000fc60005000000 */
[----:B0-----:R-:W4:Y:S01]  /*8140*/  LDL.LU R6, [R1+0x80c] ;  /* 0x00080c0001067983 */ /* 0x001f220000300800 */
[----:B------:R-:W-:-:S03]  /*8150*/  SEL R2, R3, R2, !P2 ;  /* 0x0000000203027207 */ /* 0x000fc60005000000 */
[----:B------:R0:W-:Y:S04]  /*8160*/  STL [R1+0x134], R5 ;  /* 0x0001340501007387 */ /* 0x0001e80000100800 */
[----:B0-----:R-:W5:Y:S04]  /*8170*/  LDL.LU R5, [R1+0x808] ;  /* 0x0008080001057983 */ /* 0x001f680000300800 */
[----:B------:R0:W-:Y:S04]  /*8180*/  STL [R1+0x130], R12 ;  /* 0x0001300c01007387 */ /* 0x0001e80000100800 */
[----:B0-----:R-:W4:Y:S04]  /*8190*/  LDL.LU R12, [R1+0x34] ;  /* 0x00003400010c7983 */ /* 0x001f280000300800 */
[----:B------:R0:W-:Y:S04]  /*81a0*/  STL [R1+0x128], R0 ;  /* 0x0001280001007387 */ /* 0x0001e80000100800 */
[----:B0-----:R-:W5:Y:S04]  /*81b0*/  LDL.LU R0, [R1+0x30] ;  /* 0x0000300001007983 */ /* 0x001f680000300800 */
[----:B------:R0:W-:Y:S04]  /*81c0*/  STL [R1+0x11c], R4 ;  /* 0x00011c0401007387 */ /* 0x0001e80000100800 */
[----:B0-----:R-:W4:Y:S04]  /*81d0*/  LDL.LU R4, [R1+0x804] ;  /* 0x0008040001047983 */ /* 0x001f280000300800 */
[----:B------:R0:W-:Y:S04]  /*81e0*/  STL [R1+0x110], R2 ;  /* 0x0001100201007387 */ /* 0x0001e80000100800 */
[----:B0-----:R-:W4:Y:S01]  /*81f0*/  LDL.LU R2, [R1+0x800] ;  /* 0x0008000001027983 */ /* 0x001f220000300800 */
[----:B--2---:R-:W-:-:S02]  /*8200*/  SEL R29, R3, R29, !P2 ;  /* 0x0000001d031d7207 */ /* 0x004fc40005000000 */
[----:B------:R-:W-:-:S03]  /*8210*/  SEL R28, R3, R28, !P2 ;  /* 0x0000001c031c7207 */ /* 0x000fc60005000000 */
[----:B------:R0:W-:Y:S01]  /*8220*/  STL [R1+0x108], R29 ;  /* 0x0001081d01007387 */ /* 0x0001e20000100800 */
[C---:B------:R-:W-:Y:S02]  /*8230*/  SEL R27, R3.reuse, R27, !P2 ;  /* 0x0000001b031b7207 */ /* 0x040fe40005000000 */
[C---:B------:R-:W-:Y:S01]  /*8240*/  SEL R26, R3.reuse, R26, !P2 ;  /* 0x0000001a031a7207 */ /* 0x040fe20005000000 */
[----:B0-----:R-:W2:Y:S01]  /*8250*/  LDL.LU R29, [R1+0x7fc] ;  /* 0x0007fc00011d7983 */ /* 0x001ea20000300800 */
[----:B------:R-:W-:-:S03]  /*8260*/  SEL R25, R3, R25, !P2 ;  /* 0x0000001903197207 */ /* 0x000fc60005000000 */
[----:B------:R0:W-:Y:S01]  /*8270*/  STL [R1+0x104], R28 ;  /* 0x0001041c01007387 */ /* 0x0001e20000100800 */
[C---:B------:R-:W-:Y:S02]  /*8280*/  SEL R24, R3.reuse, R24, !P2 ;  /* 0x0000001803187207 */ /* 0x040fe40005000000 */
[C---:B------:R-:W-:Y:S01]  /*8290*/  SEL R23, R3.reuse, R23, !P2 ;  /* 0x0000001703177207 */ /* 0x040fe20005000000 */
[----:B0-----:R-:W4:Y:S04]  /*82a0*/  LDL.LU R28, [R1+0x7f8] ;  /* 0x0007f800011c7983 */ /* 0x001f280000300800 */
[----:B------:R0:W-:Y:S01]  /*82b0*/  STL [R1+0x100], R27 ;  /* 0x0001001b01007387 */ /* 0x0001e20000100800 */
[C---:B------:R-:W-:Y:S02]  /*82c0*/  SEL R22, R3.reuse, R22, !P2 ;  /* 0x0000001603167207 */ /* 0x040fe40005000000 */
[C---:B------:R-:W-:Y:S01]  /*82d0*/  SEL R14, R3.reuse, R14, !P2 ;  /* 0x0000000e030e7207 */ /* 0x040fe20005000000 */
[----:B0-----:R-:W2:Y:S04]  /*82e0*/  LDL.LU R27, [R1+0x7f4] ;  /* 0x0007f400011b7983 */ /* 0x001ea80000300800 */
[----:B------:R0:W-:Y:S01]  /*82f0*/  STL [R1+0xf4], R26 ;  /* 0x0000f41a01007387 */ /* 0x0001e20000100800 */
[----:B------:R-:W-:-:S03]  /*8300*/  SEL R13, R3, R13, !P2 ;  /* 0x0000000d030d7207 */ /* 0x000fc60005000000 */
[----:B0-----:R-:W4:Y:S04]  /*8310*/  LDL.LU R26, [R1+0x7f0] ;  /* 0x0007f000011a7983 */ /* 0x001f280000300800 */
[----:B------:R0:W-:Y:S04]  /*8320*/  STL [R1+0xe4], R25 ;  /* 0x0000e41901007387 */ /* 0x0001e80000100800 */
[----:B0-----:R-:W2:Y:S04]  /*8330*/  LDL.LU R25, [R1+0x7ec] ;  /* 0x0007ec0001197983 */ /* 0x001ea80000300800 */
[----:B------:R0:W-:Y:S04]  /*8340*/  STL [R1+0xcc], R24 ;  /* 0x0000cc1801007387 */ /* 0x0001e80000100800 */
[----:B0-----:R-:W4:Y:S04]  /*8350*/  LDL.LU R24, [R1+0x7e8] ;  /* 0x0007e80001187983 */ /* 0x001f280000300800 */
[----:B------:R0:W-:Y:S04]  /*8360*/  STL [R1+0xc8], R23 ;  /* 0x0000c81701007387 */ /* 0x0001e80000100800 */
[----:B0-----:R-:W2:Y:S04]  /*8370*/  LDL.LU R23, [R1+0x7e4] ;  /* 0x0007e40001177983 */ /* 0x001ea80000300800 */
[----:B------:R0:W-:Y:S04]  /*8380*/  STL [R1+0xc4], R22 ;  /* 0x0000c41601007387 */ /* 0x0001e80000100800 */
[----:B0-----:R-:W4:Y:S04]  /*8390*/  LDL.LU R22, [R1+0x7e0] ;  /* 0x0007e00001167983 */ /* 0x001f280000300800 */
[----:B------:R0:W-:Y:S04]  /*83a0*/  STL [R1+0xc0], R14 ;  /* 0x0000c00e01007387 */ /* 0x0001e80000100800 */
[----:B0-----:R-:W5:Y:S04]  /*83b0*/  LDL.LU R14, [R1+0x7dc] ;  /* 0x0007dc00010e7983 */ /* 0x001f680000300800 */
[----:B------:R0:W-:Y:S04]  /*83c0*/  STL [R1+0xb8], R13 ;  /* 0x0000b80d01007387 */ /* 0x0001e80000100800 */
[----:B0-----:R-:W2:Y:S01]  /*83d0*/  LDL.LU R13, [R1+0x7d8] ;  /* 0x0007d800010d7983 */ /* 0x001ea20000300800 */
[----:B---3--:R-:W-:-:S02]  /*83e0*/  SEL R21, R3, R21, !P2 ;  /* 0x0000001503157207 */ /* 0x008fc40005000000 */
[C---:B------:R-:W-:Y:S02]  /*83f0*/  SEL R20, R3.reuse, R20, !P2 ;  /* 0x0000001403147207 */ /* 0x040fe40005000000 */
[C---:B------:R-:W-:Y:S02]  /*8400*/  SEL R19, R3.reuse, R19, !P2 ;  /* 0x0000001303137207 */ /* 0x040fe40005000000 */
[C---:B------:R-:W-:Y:S02]  /*8410*/  SEL R18, R3.reuse, R18, !P2 ;  /* 0x0000001203127207 */ /* 0x040fe40005000000 */
[C---:B------:R-:W-:Y:S02]  /*8420*/  SEL R17, R3.reuse, R17, !P2 ;  /* 0x0000001103117207 */ /* 0x040fe40005000000 */
[C---:B------:R-:W-:Y:S02]  /*8430*/  SEL R16, R3.reuse, R16, !P2 ;  /* 0x0000001003107207 */ /* 0x040fe40005000000 */
[----:B------:R-:W-:-:S02]  /*8440*/  SEL R15, R3, R15, !P2 ;  /* 0x0000000f030f7207 */ /* 0x000fc40005000000 */
[C---:B-----5:R-:W-:Y:S02]  /*8450*/  SEL R14, R3.reuse, R14, !P2 ;  /* 0x0000000e030e7207 */ /* 0x060fe40005000000 */
[----:B--2---:R-:W-:-:S05]  /*8460*/  SEL R13, R3, R13, !P2 ;  /* 0x0000000d030d7207 */ /* 0x004fca0005000000 */
[----:B------:R0:W-:Y:S04]  /*8470*/  STL [R1+0xa8], R13 ;  /* 0x0000a80d01007387 */ /* 0x0001e80000100800 */
[----:B0-----:R-:W2:Y:S04]  /*8480*/  LDL.LU R13, [R1+0x2c] ;  /* 0x00002c00010d7983 */ /* 0x001ea80000300800 */
[----:B------:R0:W-:Y:S04]  /*8490*/  STL [R1+0x6c], R14 ;  /* 0x00006c0e01007387 */ /* 0x0001e80000100800 */
[----:B0-----:R-:W3:Y:S04]  /*84a0*/  LDL.LU R14, [R1+0x74] ;  /* 0x00007400010e7983 */ /* 0x001ee80000300800 */
[----:B------:R0:W-:Y:S04]  /*84b0*/  STL [R1+0x64], R21 ;  /* 0x0000641501007387 */ /* 0x0001e80000100800 */
[----:B0-----:R-:W5:Y:S04]  /*84c0*/  LDL.LU R21, [R1+0x7d4] ;  /* 0x0007d40001157983 */ /* 0x001f680000300800 */
        /* <DEDUP_REMOVED lines=11> */
[----:B0-----:R-:W5:Y:S01]  /*8580*/  LDL.LU R15, [R1+0x7bc] ;  /* 0x0007bc00010f7983 */ /* 0x001f620000300800 */
[----:B------:R-:W-:-:S02]  /*8590*/  SEL R0, R3, R0, !P2 ;  /* 0x0000000003007207 */ /* 0x000fc40005000000 */
[C---:B----4-:R-:W-:Y:S02]  /*85a0*/  SEL R22, R3.reuse, R22, !P2 ;  /* 0x0000001603167207 */ /* 0x050fe40005000000 */
[C---:B------:R-:W-:Y:S02]  /*85b0*/  SEL R23, R3.reuse, R23, !P2 ;  /* 0x0000001703177207 */ /* 0x040fe40005000000 */
[C---:B------:R-:W-:Y:S02]  /*85c0*/  SEL R24, R3.reuse, R24, !P2 ;  /* 0x0000001803187207 */ /* 0x040fe40005000000 */
[C---:B------:R-:W-:Y:S02]  /*85d0*/  SEL R25, R3.reuse, R25, !P2 ;  /* 0x0000001903197207 */ /* 0x040fe40005000000 */
[C---:B------:R-:W-:Y:S02]  /*85e0*/  SEL R26, R3.reuse, R26, !P2 ;  /* 0x0000001a031a7207 */ /* 0x040fe40005000000 */
[----:B------:R-:W-:-:S02]  /*85f0*/  SEL R27, R3, R27, !P2 ;  /* 0x0000001b031b7207 */ /* 0x000fc40005000000 */
[C---:B------:R-:W-:Y:S02]  /*8600*/  SEL R28, R3.reuse, R28, !P2 ;  /* 0x0000001c031c7207 */ /* 0x040fe40005000000 */
[C---:B------:R-:W-:Y:S02]  /*8610*/  SEL R29, R3.reuse, R29, !P2 ;  /* 0x0000001d031d7207 */ /* 0x040fe40005000000 */
[C---:B--2---:R-:W-:Y:S02]  /*8620*/  SEL R13, R3.reuse, R13, !P2 ;  /* 0x0000000d030d7207 */ /* 0x044fe40005000000 */
[----:B---3--:R-:W-:-:S05]  /*8630*/  SEL R14, R3, R14, !P2 ;  /* 0x0000000e030e7207 */ /* 0x008fca0005000000 */
[----:B------:R0:W-:Y:S01]  /*8640*/  STL [R1+0x48], R14 ;  /* 0x0000480e01007387 */ /* 0x0001e20000100800 */
[C---:B-----5:R-:W-:Y:S02]  /*8650*/  SEL R21, R3.reuse, R21, !P2 ;  /* 0x0000001503157207 */ /* 0x060fe40005000000 */
[C---:B------:R-:W-:Y:S02]  /*8660*/  SEL R20, R3.reuse, R20, !P2 ;  /* 0x0000001403147207 */ /* 0x040fe40005000000 */
[C---:B0-----:R-:W-:Y:S02]  /*8670*/  SEL R14, R3.reuse, R16, !P2 ;  /* 0x00000010030e7207 */ /* 0x041fe40005000000 */
[C---:B------:R-:W-:Y:S02]  /*8680*/  SEL R16, R3.reuse, R17, !P2 ;  /* 0x0000001103107207 */ /* 0x040fe40005000000 */
[----:B------:R-:W-:-:S05]  /*8690*/  SEL R15, R3, R15, !P2 ;  /* 0x0000000f030f7207 */ /* 0x000fca0005000000 */
[----:B------:R0:W-:Y:S04]  /*86a0*/  STL [R1+0x44], R15 ;  /* 0x0000440f01007387 */ /* 0x0001e80000100800 */
[----:B------:R1:W-:Y:S01]  /*86b0*/  STL [R1+0x3c], R14 ;  /* 0x00003c0e01007387 */ /* 0x0003e20000100800 */
[----:B0-----:R-:W-:-:S03]  /*86c0*/  SEL R15, R3, R18, !P2 ;  /* 0x00000012030f7207 */ /* 0x001fc60005000000 */
[----:B------:R-:W-:Y:S01]  /*86d0*/  STL [R1+0x10], R16 ;  /* 0x0000101001007387 */ /* 0x000fe20000100800 */
[C---:B-1----:R-:W-:Y:S02]  /*86e0*/  SEL R14, R3.reuse, R19, !P2 ;  /* 0x00000013030e7207 */ /* 0x042fe40005000000 */
[C---:B------:R-:W-:Y:S01]  /*86f0*/  SEL R19, R3.reuse, R12, !P2 ;  /* 0x0000000c03137207 */ /* 0x040fe20005000000 */
[----:B------:R-:W-:Y:S04]  /*8700*/  STL [R1+0xc], R15 ;  /* 0x00000c0f01007387 */ /* 0x000fe80000100800 */
[----:B------:R-:W-:Y:S04]  /*8710*/  STL [R1+0x4], R14 ;  /* 0x0000040e01007387 */ /* 0x000fe80000100800 */
[----:B------:R0:W-:Y:S04]  /*8720*/  STL [R1+0x730], R19 ;  /* 0x0007301301007387 */ /* 0x0001e80000100800 */
[----:B------:R-:W-:Y:S04]  /*8730*/  STL [R1], R13 ;  /* 0x0000000d01007387 */ /* 0x000fe80000100800 */
[----:B0-----:R-:W2:Y:S04]  /*8740*/  LDL.LU R19, [R1+0x84] ;  /* 0x0000840001137983 */ /* 0x001ea80000300800 */
[----:B------:R0:W-:Y:S04]  /*8750*/  STL [R1+0x734], R0 ;  /* 0x0007340001007387 */ /* 0x0001e80000100800 */
[----:B0-----:R-:W3:Y:S04]  /*8760*/  LDL.LU R0, [R1+0x7c] ;  /* 0x00007c0001007983 */ /* 0x001ee80000300800 */
[----:B------:R0:W-:Y:S04]  /*8770*/  STL [R1+0x738], R20 ;  /* 0x0007381401007387 */ /* 0x0001e80000100800 */
[----:B0-----:R-:W4:Y:S04]  /*8780*/  LDL.LU R20, [R1+0x78] ;  /* 0x0000780001147983 */ /* 0x001f280000300800 */
[----:B------:R0:W-:Y:S04]  /*8790*/  STL [R1+0x73c], R21 ;  /* 0x00073c1501007387 */ /* 0x0001e80000100800 */
[----:B0-----:R-:W5:Y:S04]  /*87a0*/  LDL.LU R21, [R1+0x70] ;  /* 0x0000700001157983 */ /* 0x001f680000300800 */
[----:B------:R0:W-:Y:S04]  /*87b0*/  STL [R1+0x740], R22 ;  /* 0x0007401601007387 */ /* 0x0001e80000100800 */
[----:B0-----:R-:W2:Y:S04]  /*87c0*/  LDL.LU R22, [R1+0x68] ;  /* 0x0000680001167983 */ /* 0x001ea80000300800 */
[----:B------:R0:W-:Y:S01]  /*87d0*/  STL [R1+0x744], R23 ;  /* 0x0007441701007387 */ /* 0x0001e20000100800 */
[----:B------:R-:W-:-:S03]  /*87e0*/  SEL R12, R3, R2, !P2 ;  /* 0x00000002030c7207 */ /* 0x000fc60005000000 */
[----:B0-----:R-:W3:Y:S04]  /*87f0*/  LDL.LU R23, [R1+0x40] ;  /* 0x0000400001177983 */ /* 0x001ee80000300800 */
[----:B------:R0:W-:Y:S04]  /*8800*/  STL [R1+0x748], R24 ;  /* 0x0007481801007387 */ /* 0x0001e80000100800 */
[----:B0-----:R-:W4:Y:S04]  /*8810*/  LDL.LU R24, [R1+0x38] ;  /* 0x0000380001187983 */ /* 0x001f280000300800 */
[----:B------:R0:W-:Y:S04]  /*8820*/  STL [R1+0x74c], R25 ;  /* 0x00074c1901007387 */ /* 0x0001e80000100800 */
[----:B0-----:R-:W5:Y:S04]  /*8830*/  LDL.LU R25, [R1+0x20] ;  /* 0x0000200001197983 */ /* 0x001f680000300800 */
[----:B------:R0:W-:Y:S01]  /*8840*/  STL [R1+0x750], R26 ;  /* 0x0007501a01007387 */ /* 0x0001e20000100800 */
[----:B------:R-:W-:-:S03]  /*8850*/  SEL R13, R3, R4, !P2 ;  /* 0x00000004030d7207 */ /* 0x000fc60005000000 */
[----:B0-----:R-:W2:Y:S04]  /*8860*/  LDL.LU R26, [R1+0x28] ;  /* 0x00002800011a7983 */ /* 0x001ea80000300800 */
[----:B------:R0:W-:Y:S04]  /*8870*/  STL [R1+0x754], R27 ;  /* 0x0007541b01007387 */ /* 0x0001e80000100800 */
[----:B0-----:R-:W4:Y:S04]  /*8880*/  LDL.LU R27, [R1+0x8] ;  /* 0x00000800011b7983 */ /* 0x001f280000300800 */
[----:B------:R0:W-:Y:S04]  /*8890*/  STL [R1+0x758], R28 ;  /* 0x0007581c01007387 */ /* 0x0001e80000100800 */
[----:B0-----:R-:W2:Y:S04]  /*88a0*/  LDL.LU R28, [R1+0x18] ;  /* 0x00001800011c7983 */ /* 0x001ea80000300800 */
[----:B------:R0:W-:Y:S04]  /*88b0*/  STL [R1+0x75c], R29 ;  /* 0x00075c1d01007387 */ /* 0x0001e80000100800 */
[----:B0-----:R-:W2:Y:S04]  /*88c0*/  LDL.LU R29, [R1+0x1c] ;  /* 0x00001c00011d7983 */ /* 0x001ea80000300800 */
[----:B------:R0:W-:Y:S04]  /*88d0*/  STL [R1+0x760], R12 ;  /* 0x0007600c01007387 */ /* 0x0001e80000100800 */
[----:B0-----:R-:W2:Y:S04]  /*88e0*/  LDL.LU R12, [R1+0x24] ;  /* 0x00002400010c7983 */ /* 0x001ea80000300800 */
[----:B------:R-:W2:Y:S01]  /*88f0*/  LDL.LU R4, [R1+0x14] ;  /* 0x0000140001047983 */ /* 0x000ea20000300800 */
[----:B------:R-:W-:-:S02]  /*8900*/  @!P3 IMAD.MOV R9, RZ, RZ, -R9 ;  /* 0x000000ffff09b224 */ /* 0x000fc400078e0a09 */
[----:B------:R-:W-:Y:S02]  /*8910*/  @!P4 IMAD.MOV R10, RZ, RZ, -R10 ;  /* 0x000000ffff0ac224 */ /* 0x000fe400078e0a0a */
[----:B------:R-:W-:Y:S01]  /*8920*/  @!P6 IMAD.MOV R11, RZ, RZ, -R11 ;  /* 0x000000ffff0be224 */ /* 0x000fe200078e0a0b */
[C---:B------:R-:W-:Y:S02]  /*8930*/  SEL R14, R3.reuse, R5, !P2 ;  /* 0x00000005030e7207 */ /* 0x040fe40005000000 */
[C---:B------:R-:W-:Y:S02]  /*8940*/  SEL R15, R3.reuse, R6, !P2 ;  /* 0x00000006030f7207 */ /* 0x040fe40005000000 */
[C---:B------:R-:W-:Y:S02]  /*8950*/  SEL R16, R3.reuse, R7, !P2 ;  /* 0x0000000703107207 */ /* 0x040fe40005000000 */
[C---:B------:R-:W-:Y:S02]  /*8960*/  SEL R17, R3.reuse, R8, !P2 ;  /* 0x0000000803117207 */ /* 0x040fe40005000000 */
[----:B------:R-:W-:-:S02]  /*8970*/  SEL R18, R3, R9, !P2 ;  /* 0x0000000903127207 */ /* 0x000fc40005000000 */
[C---:B------:R-:W-:Y:S02]  /*8980*/  SEL R10, R3.reuse, R10, !P2 ;  /* 0x0000000a030a7207 */ /* 0x040fe40005000000 */
[----:B------:R-:W-:Y:S02]  /*8990*/  SEL R11, R3, R11, !P2 ;  /* 0x0000000b030b7207 */ /* 0x000fe40005000000 */
[----:B------:R-:W0:Y:S01]  /*89a0*/  LDC.64 R2, c[0x0][0x218] ;  /* 0x00008600ff027b82 */ /* 0x000e220000000a00 */
[----:B------:R-:W-:Y:S04]  /*89b0*/  STL [R1+0x764], R13 ;  /* 0x0007640d01007387 */ /* 0x000fe80000100800 */
[----:B------:R-:W-:Y:S04]  /*89c0*/  STL [R1+0x768], R14 ;  /* 0x0007680e01007387 */ /* 0x000fe80000100800 */
[----:B------:R-:W-:Y:S04]  /*89d0*/  STL [R1+0x76c], R15 ;  /* 0x00076c0f01007387 */ /* 0x000fe80000100800 */
[----:B------:R-:W-:Y:S04]  /*89e0*/  STL [R1+0x770], R16 ;  /* 0x0007701001007387 */ /* 0x000fe80000100800 */
[----:B------:R-:W-:Y:S04]  /*89f0*/  STL [R1+0x774], R17 ;  /* 0x0007741101007387 */ /* 0x000fe80000100800 */
[----:B------:R-:W-:Y:S04]  /*8a00*/  STL [R1+0x778], R18 ;  /* 0x0007781201007387 */ /* 0x000fe80000100800 */
[----:B------:R-:W-:Y:S04]  /*8a10*/  STL [R1+0x77c], R10 ;  /* 0x00077c0a01007387 */ /* 0x000fe80000100800 */
[----:B------:R-:W-:Y:S04]  /*8a20*/  STL [R1+0x780], R11 ;  /* 0x0007800b01007387 */ /* 0x000fe80000100800 */
[----:B0-----:R-:W-:Y:S04]  /*8a30*/  STL [R1+0x788], R2 ;  /* 0x0007880201007387 */ /* 0x001fe80000100800 */
[----:B------:R3:W-:Y:S02]  /*8a40*/  STL [R1+0x784], R3 ;  /* 0x0007840301007387 */ /* 0x0007e40000100800 */
[----:B---3--:R-:W-:-:S02]  /*8a50*/  IMAD R3, R23, UR4, RZ ;  /* 0x0000000417037c24 */ /* 0x008fc4000f8e02ff */
[----:B-----5:R-:W-:Y:S02]  /*8a60*/  IMAD R2, R25, UR4, RZ ;  /* 0x0000000419027c24 */ /* 0x020fe4000f8e02ff */
[----:B----4-:R-:W-:Y:S02]  /*8a70*/  IMAD R5, R27, UR4, RZ ;  /* 0x000000041b057c24 */ /* 0x010fe4000f8e02ff */
[----:B--2---:R-:W-:Y:S02]  /*8a80*/  IMAD R6, R28, UR4, RZ ;  /* 0x000000041c067c24 */ /* 0x004fe4000f8e02ff */
[----:B------:R-:W-:Y:S02]  /*8a90*/  IMAD R7, R29, UR4, RZ ;  /* 0x000000041d077c24 */ /* 0x000fe4000f8e02ff */
[----:B------:R-:W-:Y:S02]  /*8aa0*/  IMAD R8, R12, UR4, RZ ;  /* 0x000000040c087c24 */ /* 0x000fe4000f8e02ff */
[----:B------:R-:W-:-:S02]  /*8ab0*/  IMAD R9, R4, UR4, RZ ;  /* 0x0000000404097c24 */ /* 0x000fc4000f8e02ff */
[----:B------:R-:W-:-:S03]  /*8ac0*/  IMAD R4, R26, UR4, RZ ;  /* 0x000000041a047c24 */ /* 0x000fc6000f8e02ff */
[----:B------:R-:W-:Y:S04]  /*8ad0*/  STL [R1+0x78c], R9 ;  /* 0x00078c0901007387 */ /* 0x000fe80000100800 */
[----:B------:R-:W-:Y:S04]  /*8ae0*/  STL [R1+0x790], R8 ;  /* 0x0007900801007387 */ /* 0x000fe80000100800 */
[----:B------:R-:W-:Y:S04]  /*8af0*/  STL [R1+0x794], R7 ;  /* 0x0007940701007387 */ /* 0x000fe80000100800 */
[----:B------:R-:W-:Y:S04]  /*8b00*/  STL [R1+0x798], R6 ;  /* 0x0007980601007387 */ /* 0x000fe80000100800 */
[----:B------:R-:W-:Y:S04]  /*8b10*/  STL [R1+0x79c], R5 ;  /* 0x00079c0501007387 */ /* 0x000fe80000100800 */
[----:B------:R0:W-:Y:S04]  /*8b20*/  STL [R1+0x7a0], R4 ;  /* 0x0007a00401007387 */ /* 0x0001e80000100800 */
[----:B------:R1:W-:Y:S01]  /*8b30*/  STL [R1+0x8], R2 ;  /* 0x0000080201007387 */ /* 0x0003e20000100800 */
[----:B0-----:R-:W-:-:S02]  /*8b40*/  IMAD R4, R24, UR4, RZ ;  /* 0x0000000418047c24 */ /* 0x001fc4000f8e02ff */
[----:B-1----:R-:W-:-:S03]  /*8b50*/  IMAD R2, R22, UR4, RZ ;  /* 0x0000000416027c24 */ /* 0x002fc6000f8e02ff */
[----:B------:R0:W-:Y:S04]  /*8b60*/  STL [R1+0x14], R4 ;  /* 0x0000140401007387 */ /* 0x0001e80000100800 */
[----:B------:R1:W-:Y:S01]  /*8b70*/  STL [R1+0x18], R3 ;  /* 0x0000180301007387 */ /* 0x0003e20000100800 */
[----:B0-----:R-:W-:-:S03]  /*8b80*/  IMAD R4, R21, UR4, RZ ;  /* 0x0000000415047c24 */ /* 0x001fc6000f8e02ff */
[----:B------:R-:W-:Y:S01]  /*8b90*/  STL [R1+0x1c], R2 ;  /* 0x00001c0201007387 */ /* 0x000fe20000100800 */
[----:B-1----:R-:W-:-:S03]  /*8ba0*/  IMAD R3, R20, UR4, RZ ;  /* 0x0000000414037c24 */ /* 0x002fc6000f8e02ff */
[----:B------:R0:W-:Y:S04]  /*8bb0*/  STL [R1+0x20], R4 ;  /* 0x0000200401007387 */ /* 0x0001e80000100800 */
[----:B------:R-:W-:Y:S04]  /*8bc0*/  STL [R1+0x24], R3 ;  /* 0x0000240301007387 */ /* 0x000fe80000100800 */
[----:B0-----:R-:W2:Y:S01]  /*8bd0*/  LDL.LU R4, [R1+0x94] ;  /* 0x0000940001047983 */ /* 0x001ea20000300800 */
[----:B------:R-:W-:Y:S02]  /*8be0*/  IMAD R2, R0, UR4, RZ ;  /* 0x0000000400027c24 */ /* 0x000fe4000f8e02ff */
[----:B------:R-:W-:-:S03]  /*8bf0*/  IMAD R0, R19, UR4, RZ ;  /* 0x0000000413007c24 */ /* 0x000fc6000f8e02ff */
[----:B------:R-:W-:Y:S04]  /*8c00*/  STL [R1+0x28], R2 ;  /* 0x0000280201007387 */ /* 0x000fe80000100800 */
[----:B--2---:R0:W-:Y:S04]  /*8c10*/  STL [R1+0x7b4], R4 ;  /* 0x0007b40401007387 */ /* 0x0041e80000100800 */
[----:B------:R-:W-:Y:S04]  /*8c20*/  STL [R1+0x2c], R0 ;  /* 0x00002c0001007387 */ /* 0x000fe80000100800 */
[----:B0-----:R-:W2:Y:S04]  /*8c30*/  LDL.LU R4, [R1+0x90] ;  /* 0x0000900001047983 */ /* 0x001ea80000300800 */
[----:B--2---:R0:W-:Y:S04]  /*8c40*/  STL [R1+0x7b8], R4 ;  /* 0x0007b80401007387 */ /* 0x0041e80000100800 */
[----:B0-----:R-:W2:Y:S04]  /*8c50*/  LDL.LU R4, [R1+0x88] ;  /* 0x0000880001047983 */ /* 0x001ea80000300800 */
[----:B------:R-:W3:Y:S04]  /*8c60*/  LDL.LU R5, [R1+0x98] ;  /* 0x0000980001057983 */ /* 0x000ee80000300800 */
[----:B------:R-:W4:Y:S04]  /*8c70*/  LDL.LU R6, [R1+0xa4] ;  /* 0x0000a40001067983 */ /* 0x000f280000300800 */
[----:B------:R-:W5:Y:S04]  /*8c80*/  LDL.LU R7, [R1+0xac] ;  /* 0x0000ac0001077983 */ /* 0x000f680000300800 */
        /* <DEDUP_REMOVED lines=24> */
[----:B------:R-:W5:Y:S01]  /*8e10*/  LDL.LU R19, [R1+0x168] ;  /* 0x0001680001137983 */ /* 0x000f620000300800 */
[----:B--2---:R-:W-:-:S05]  /*8e20*/  IMAD R4, R4, UR4, RZ ;  /* 0x0000000404047c24 */ /* 0x004fca000f8e02ff */
[----:B------:R0:W-:Y:S04]  /*8e30*/  STL [R1+0x30], R4 ;  /* 0x0000300401007387 */ /* 0x0001e80000100800 */
[----:B0-----:R-:W2:Y:S02]  /*8e40*/  LDL.LU R4, [R1+0x7b8] ;  /* 0x0007b80001047983 */ /* 0x001ea40000300800 */
[----:B--2---:R-:W-:-:S05]  /*8e50*/  IMAD R4, R4, UR4, RZ ;  /* 0x0000000404047c24 */ /* 0x004fca000f8e02ff */
[----:B------:R0:W-:Y:S04]  /*8e60*/  STL [R1+0x34], R4 ;  /* 0x0000340401007387 */ /* 0x0001e80000100800 */
[----:B0-----:R-:W2:Y:S01]  /*8e70*/  LDL.LU R4, [R1+0x7b4] ;  /* 0x0007b40001047983 */ /* 0x001ea20000300800 */
[----:B----4-:R-:W-:Y:S02]  /*8e80*/  IMAD R6, R6, UR4, RZ ;  /* 0x0000000406067c24 */ /* 0x010fe4000f8e02ff */
[----:B--2---:R-:W-:-:S05]  /*8e90*/  IMAD R4, R4, UR4, RZ ;  /* 0x0000000404047c24 */ /* 0x004fca000f8e02ff */
[----:B------:R3:W-:Y:S02]  /*8ea0*/  STL [R1+0x38], R4 ;  /* 0x0000380401007387 */ /* 0x0007e40000100800 */
[----:B---3--:R-:W-:Y:S02]  /*8eb0*/  IMAD R4, R5, UR4, RZ ;  /* 0x0000000405047c24 */ /* 0x008fe4000f8e02ff */
[----:B-----5:R-:W-:-:S03]  /*8ec0*/  IMAD R5, R7, UR4, RZ ;  /* 0x0000000407057c24 */ /* 0x020fc6000f8e02ff */
[----:B------:R0:W-:Y:S04]  /*8ed0*/  STL [R1+0x40], R4 ;  /* 0x0000400401007387 */ /* 0x0001e80000100800 */
[----:B------:R1:W-:Y:S01]  /*8ee0*/  STL [R1+0x68], R6 ;  /* 0x0000680601007387 */ /* 0x0003e20000100800 */
[----:B0-----:R-:W-:-:S03]  /*8ef0*/  IMAD R4, R8, UR4, RZ ;  /* 0x0000000408047c24 */ /* 0x001fc6000f8e02ff */
[----:B------:R0:W-:Y:S01]  /*8f00*/  STL [R1+0x70], R5 ;  /* 0x0000700501007387 */ /* 0x0001e20000100800 */
[----:B-1----:R-:W-:-:S03]  /*8f10*/  IMAD R6, R9, UR4, RZ ;  /* 0x0000000409067c24 */ /* 0x002fc6000f8e02ff */
[----:B------:R1:W-:Y:S01]  /*8f20*/  STL [R1+0x74], R4 ;  /* 0x0000740401007387 */ /* 0x0003e20000100800 */
[----:B0-----:R-:W-:Y:S02]  /*8f30*/  IMAD R5, R3, UR4, RZ ;  /* 0x0000000403057c24 */ /* 0x001fe4000f8e02ff */
[----:B------:R-:W-:Y:S02]  /*8f40*/  IMAD R3, R11, UR4, RZ ;  /* 0x000000040b037c24 */ /* 0x000fe4000f8e02ff */
[----:B-1----:R-:W-:Y:S01]  /*8f50*/  IMAD R4, R2, UR4, RZ ;  /* 0x0000000402047c24 */ /* 0x002fe2000f8e02ff */
[----:B------:R-:W-:Y:S01]  /*8f60*/  STL [R1+0x78], R6 ;  /* 0x0000780601007387 */ /* 0x000fe20000100800 */
[----:B------:R-:W-:-:S03]  /*8f70*/  IMAD R2, R10, UR4, RZ ;  /* 0x000000040a027c24 */ /* 0x000fc6000f8e02ff */
[----:B------:R-:W-:Y:S04]  /*8f80*/  STL [R1+0x7c], R5 ;  /* 0x00007c0501007387 */ /* 0x000fe80000100800 */
[----:B------:R0:W-:Y:S04]  /*8f90*/  STL [R1+0x80], R4 ;  /* 0x0000800401007387 */ /* 0x0001e80000100800 */
[----:B------:R1:W-:Y:S01]  /*8fa0*/  STL [R1+0x84], R3 ;  /* 0x0000840301007387 */ /* 0x0003e20000100800 */
[----:B0-----:R-:W-:-:S03]  /*8fb0*/  IMAD R4, R18, UR4, RZ ;  /* 0x0000000412047c24 */ /* 0x001fc6000f8e02ff */
[----:B------:R0:W-:Y:S01]  /*8fc0*/  STL [R1+0x88], R2 ;  /* 0x0000880201007387 */ /* 0x0001e20000100800 */
[----:B-1----:R-:W-:-:S03]  /*8fd0*/  IMAD R3, R17, UR4, RZ ;  /* 0x0000000411037c24 */ /* 0x002fc6000f8e02ff */
[----:B------:R1:W-:Y:S04]  /*8fe0*/  STL [R1+0x8c], R4 ;  /* 0x00008c0401007387 */ /* 0x0003e80000100800 */
[----:B------:R2:W-:Y:S01]  /*8ff0*/  STL [R1+0x90], R3 ;  /* 0x0000900301007387 */ /* 0x0005e20000100800 */
[----:B0-----:R-:W-:Y:S02]  /*9000*/  IMAD R2, R16, UR4, RZ ;  /* 0x0000000410027c24 */ /* 0x001fe4000f8e02ff */
[----:B-1----:R-:W-:-:S03]  /*9010*/  IMAD R4, R15, UR4, RZ ;  /* 0x000000040f047c24 */ /* 0x002fc6000f8e02ff */
[----:B------:R0:W-:Y:S01]  /*9020*/  STL [R1+0x94], R2 ;  /* 0x0000940201007387 */ /* 0x0001e20000100800 */
[----:B--2---:R-:W-:-:S03]  /*9030*/  IMAD R3, R14, UR4, RZ ;  /* 0x000000040e037c24 */ /* 0x004fc6000f8e02ff */
        /* <DEDUP_REMOVED lines=22> */
[----:B------:R-:W-:Y:S01]  /*91a0*/  STL [R1+0xdc], R2 ;  /* 0x0000dc0201007387 */ /* 0x000fe20000100800 */
[----:B--2---:R-:W-:-:S03]  /*91b0*/  IMAD R3, R20, UR4, RZ ;  /* 0x0000000414037c24 */ /* 0x004fc6000f8e02ff */
        /* <DEDUP_REMOVED lines=135> */
[----:B------:R-:W5:Y:S01]  /*9a30*/  LDL.LU R19, [R1] ;  /* 0x0000000001137983 */ /* 0x000f620000300800 */
[----:B--2---:R-:W-:-:S05]  /*9a40*/  IMAD R4, R4, UR4, RZ ;  /* 0x0000000404047c24 */ /* 0x004fca000f8e02ff */
[----:B------:R0:W-:Y:S04]  /*9a50*/  STL [R1+0x134], R4 ;  /* 0x0001340401007387 */ /* 0x0001e80000100800 */
[----:B0-----:R-:W2:Y:S02]  /*9a60*/  LDL.LU R4, [R1+0x7a8] ;  /* 0x0007a80001047983 */ /* 0x001ea40000300800 */
[----:B--2---:R-:W-:-:S05]  /*9a70*/  IMAD R4, R4, UR4, RZ ;  /* 0x0000000404047c24 */ /* 0x004fca000f8e02ff */
[----:B------:R0:W-:Y:S04]  /*9a80*/  STL [R1+0x130], R4 ;  /* 0x0001300401007387 */ /* 0x0001e80000100800 */
[----:B0-----:R-:W2:Y:S01]  /*9a90*/  LDL.LU R4, [R1+0x7a4] ;  /* 0x0007a40001047983 */ /* 0x001ea20000300800 */
[----:B---3--:R-:W-:Y:S02]  /*9aa0*/  IMAD R5, R5, UR4, RZ ;  /* 0x0000000405057c24 */ /* 0x008fe4000f8e02ff */
[----:B----4-:R-:W-:Y:S02]  /*9ab0*/  IMAD R6, R6, UR4, RZ ;  /* 0x0000000406067c24 */ /* 0x010fe4000f8e02ff */
[----:B-----5:R-:W-:Y:S02]  /*9ac0*/  IMAD R7, R7, UR4, RZ ;  /* 0x0000000407077c24 */ /* 0x020fe4000f8e02ff */
[----:B------:R-:W-:-:S02]  /*9ad0*/  IMAD R8, R8, UR4, RZ ;  /* 0x0000000408087c24 */ /* 0x000fc4000f8e02ff */
[----:B------:R-:W-:Y:S02]  /*9ae0*/  IMAD R9, R9, UR4, RZ ;  /* 0x0000000409097c24 */ /* 0x000fe4000f8e02ff */
[----:B------:R-:W-:Y:S02]  /*9af0*/  IMAD R2, R2, UR4, RZ ;  /* 0x0000000402027c24 */ /* 0x000fe4000f8e02ff */
[----:B------:R-:W-:Y:S02]  /*9b00*/  IMAD R3, R3, UR4, RZ ;  /* 0x0000000403037c24 */ /* 0x000fe4000f8e02ff */
[----:B------:R-:W-:Y:S02]  /*9b10*/  IMAD R11, R11, UR4, RZ ;  /* 0x000000040b0b7c24 */ /* 0x000fe4000f8e02ff */
[----:B------:R-:W-:Y:S02]  /*9b20*/  IMAD R10, R10, UR4, RZ ;  /* 0x000000040a0a7c24 */ /* 0x000fe4000f8e02ff */
        /* <DEDUP_REMOVED lines=19> */
[----:B--2---:R-:W-:-:S05]  /*9c60*/  IMAD R4, R4, UR4, RZ ;  /* 0x0000000404047c24 */ /* 0x004fca000f8e02ff */
[----:B------:R0:W-:Y:S04]  /*9c70*/  STL [R1+0x128], R4 ;  /* 0x0001280401007387 */ /* 0x0001e80000100800 */
        /* <DEDUP_REMOVED lines=9> */
[----:B------:R0:W-:Y:S04]  /*9d10*/  STL [R1+0x100], R9 ;  /* 0x0001000901007387 */ /* 0x0001e80000100800 */
[----:B0-----:R-:W3:Y:S04]  /*9d20*/  LDL.LU R9, [R1+0x78c] ;  /* 0x00078c0001097983 */ /* 0x001ee80000300800 */
[----:B------:R0:W-:Y:S04]  /*9d30*/  STL [R1+0xf4], R2 ;  /* 0x0000f40201007387 */ /* 0x0001e80000100800 */
[----:B0-----:R-:W3:Y:S04]  /*9d40*/  LDL.LU R2, [R1+0x788] ;  /* 0x0007880001027983 */ /* 0x001ee80000300800 */
[----:B------:R0:W-:Y:S04]  /*9d50*/  STL [R1+0xe4], R3 ;  /* 0x0000e40301007387 */ /* 0x0001e80000100800 */
[----:B0-----:R-:W4:Y:S04]  /*9d60*/  LDL.LU R3, [R1+0x784] ;  /* 0x0007840001037983 */ /* 0x001f280000300800 */
        /* <DEDUP_REMOVED lines=40> */
[----:B------:R0:W-:Y:S04]  /*9ff0*/  STL [R1], R19 ;  /* 0x0000001301007387 */ /* 0x0001e80000100800 */
[----:B0-----:R-:W3:Y:S01]  /*a000*/  LDL.LU R19, [R1+0x730] ;  /* 0x0007300001137983 */ /* 0x001ee20000300800 */
[----:B----4-:R-:W-:-:S02]  /*a010*/  IMAD R23, R23, UR4, RZ ;  /* 0x0000000417177c24 */ /* 0x010fc4000f8e02ff */
[----:B-----5:R-:W-:Y:S02]  /*a020*/  IMAD R22, R22, UR4, RZ ;  /* 0x0000000416167c24 */ /* 0x020fe4000f8e02ff */
[----:B--2---:R-:W-:Y:S02]  /*a030*/  IMAD R21, R21, UR4, RZ ;  /* 0x0000000415157c24 */ /* 0x004fe4000f8e02ff */
[----:B---3--:R-:W-:Y:S02]  /*a040*/  IMAD R20, R20, UR4, RZ ;  /* 0x0000000414147c24 */ /* 0x008fe4000f8e02ff */
[----:B------:R-:W-:Y:S02]  /*a050*/  IMAD R0, R0, UR4, RZ ;  /* 0x0000000400007c24 */ /* 0x000fe4000f8e02ff */
[----:B------:R-:W-:-:S05]  /*a060*/  IMAD R19, R19, UR4, RZ ;  /* 0x0000000413137c24 */ /* 0x000fca000f8e02ff */
        /* <DEDUP_REMOVED lines=11> */
[----:B0-----:R-:W3:Y:S01]  /*a120*/  LDL.LU R23, [R1+0x8] ;  /* 0x0000080001177983 */ /* 0x001ee20000300800 */
[----:B------:R-:W-:-:S02]  /*a130*/  IMAD R24, R24, UR4, RZ ;  /* 0x0000000418187c24 */ /* 0x000fc4000f8e02ff */
[----:B------:R-:W-:Y:S02]  /*a140*/  IMAD R25, R25, UR4, RZ ;  /* 0x0000000419197c24 */ /* 0x000fe4000f8e02ff */
[----:B------:R-:W-:Y:S02]  /*a150*/  IMAD R26, R26, UR4, RZ ;  /* 0x000000041a1a7c24 */ /* 0x000fe4000f8e02ff */
[----:B------:R-:W-:Y:S01]  /*a160*/  IMAD R27, R27, UR4, RZ ;  /* 0x000000041b1b7c24 */ /* 0x000fe2000f8e02ff */
[----:B------:R-:W-:Y:S01]  /*a170*/  STL [R1+0x704], R24 ;  /* 0x0007041801007387 */ /* 0x000fe20000100800 */
[----:B------:R-:W-:Y:S02]  /*a180*/  IMAD R28, R28, UR4, RZ ;  /* 0x000000041c1c7c24 */ /* 0x000fe4000f8e02ff */
[----:B------:R-:W-:Y:S01]  /*a190*/  IMAD R29, R29, UR4, RZ ;  /* 0x000000041d1d7c24 */ /* 0x000fe2000f8e02ff */
[----:B------:R-:W-:Y:S01]  /*a1a0*/  STL [R1+0x708], R25 ;  /* 0x0007081901007387 */ /* 0x000fe20000100800 */
[----:B------:R-:W-:-:S02]  /*a1b0*/  IMAD R12, R12, UR4, RZ ;  /* 0x000000040c0c7c24 */ /* 0x000fc4000f8e02ff */
[----:B------:R-:W-:Y:S01]  /*a1c0*/  IMAD R13, R13, UR4, RZ ;  /* 0x000000040d0d7c24 */ /* 0x000fe2000f8e02ff */
[----:B------:R-:W-:Y:S01]  /*a1d0*/  STL [R1+0x70c], R26 ;  /* 0x00070c1a01007387 */ /* 0x000fe20000100800 */
[----:B------:R-:W-:Y:S02]  /*a1e0*/  IMAD R14, R14, UR4, RZ ;  /* 0x000000040e0e7c24 */ /* 0x000fe4000f8e02ff */
[----:B------:R-:W-:Y:S01]  /*a1f0*/  IMAD R15, R15, UR4, RZ ;  /* 0x000000040f0f7c24 */ /* 0x000fe2000f8e02ff */
[----:B------:R-:W-:Y:S01]  /*a200*/  STL [R1+0x710], R27 ;  /* 0x0007101b01007387 */ /* 0x000fe20000100800 */
[----:B------:R-:W-:-:S03]  /*a210*/  IMAD R16, R16, UR4, RZ ;  /* 0x0000000410107c24 */ /* 0x000fc6000f8e02ff */
[----:B------:R-:W-:Y:S04]  /*a220*/  STL [R1+0x714], R28 ;  /* 0x0007141c01007387 */ /* 0x000fe80000100800 */
[----:B------:R-:W-:Y:S04]  /*a230*/  STL [R1+0x718], R29 ;  /* 0x0007181d01007387 */ /* 0x000fe80000100800 */
[----:B------:R-:W-:Y:S04]  /*a240*/  STL [R1+0x71c], R12 ;  /* 0x00071c0c01007387 */ /* 0x000fe80000100800 */
[----:B------:R-:W-:Y:S04]  /*a250*/  STL [R1+0x720], R13 ;  /* 0x0007200d01007387 */ /* 0x000fe80000100800 */
[----:B------:R-:W-:Y:S04]  /*a260*/  STL [R1+0x724], R14 ;  /* 0x0007240e01007387 */ /* 0x000fe80000100800 */
[----:B------:R0:W-:Y:S04]  /*a270*/  STL [R1+0x728], R15 ;  /* 0x0007280f01007387 */ /* 0x0001e80000100800 */
[----:B0-----:R-:W4:Y:S04]  /*a280*/  LDL.LU R15, [R1+0x2c] ;  /* 0x00002c00010f7983 */ /* 0x001f280000300800 */
[----:B------:R0:W-:Y:S04]  /*a290*/  STL [R1+0x72c], R16 ;  /* 0x00072c1001007387 */ /* 0x0001e80000100800 */
[----:B0-----:R-:W4:Y:S04]  /*a2a0*/  LDL.LU R16, [R1+0x28] ;  /* 0x0000280001107983 */ /* 0x001f280000300800 */
[----:B------:R-:W4:Y:S01]  /*a2b0*/  LDL.LU R14, [R1+0x30] ;  /* 0x00003000010e7983 */ /* 0x000f220000300800 */
[----:B------:R-:W-:-:S02]  /*a2c0*/  LEA R13, P2, R9, R2, 0x1 ;  /* 0x00000002090d7211 */ /* 0x000fc400078408ff */
[----:B------:R-:W-:-:S03]  /*a2d0*/  LEA R12, P3, R8, R2, 0x1 ;  /* 0x00000002080c7211 */ /* 0x000fc600078608ff */
[----:B------:R0:W-:Y:S04]  /*a2e0*/  STL [R1+0x6b4], R13 ;  /* 0x0006b40d01007387 */ /* 0x0001e80000100800 */
[----:B------:R1:W-:Y:S04]  /*a2f0*/  STL [R1+0x390], R12 ;  /* 0x0003900c01007387 */ /* 0x0003e80000100800 */
[----:B0-----:R-:W4:Y:S01]  /*a300*/  LDL.LU R13, [R1+0x34] ;  /* 0x00003400010d7983 */ /* 0x001f220000300800 */
[-C--:B------:R-:W-:Y:S02]  /*a310*/  LEA R24, P4, R7, R2.reuse, 0x1 ;  /* 0x0000000207187211 */ /* 0x080fe400078808ff */
[----:B-1----:R-:W-:-:S03]  /*a320*/  LEA R12, P5, R6, R2, 0x1 ;  /* 0x00000002060c7211 */ /* 0x002fc600078a08ff */
[----:B------:R-:W-:Y:S04]  /*a330*/  STL [R1+0x388], R24 ;  /* 0x0003881801007387 */ /* 0x000fe80000100800 */
[----:B------:R0:W-:Y:S01]  /*a340*/  STL [R1+0x380], R12 ;  /* 0x0003800c01007387 */ /* 0x0001e20000100800 */
[----:B------:R-:W-:-:S03]  /*a350*/  LEA R25, P0, R4, R2, 0x1 ;  /* 0x0000000204197211 */ /* 0x000fc600078008ff */
[----:B0-----:R-:W4:Y:S01]  /*a360*/  LDL.LU R12, [R1+0x38] ;  /* 0x00003800010c7983 */ /* 0x001f220000300800 */
[----:B------:R-:W-:-:S05]  /*a370*/  LEA R24, P6, R5, R2, 0x1 ;  /* 0x0000000205187211 */ /* 0x000fca00078c08ff */
[----:B------:R3:W-:Y:S04]  /*a380*/  STL [R1+0x378], R24 ;  /* 0x0003781801007387 */ /* 0x0007e80000100800 */
[----:B------:R-:W-:Y:S04]  /*a390*/  STL [R1+0x370], R25 ;  /* 0x0003701901007387 */ /* 0x000fe80000100800 */
[----:B------:R-:W4:Y:S01]  /*a3a0*/  LDL.LU R29, [R1+0x40] ;  /* 0x00004000011d7983 */ /* 0x000f220000300800 */
[-C--:B------:R-:W-:Y:S02]  /*a3b0*/  LEA.HI.X.SX32 R9, R9, R3.reuse, 0x1, P2 ;  /* 0x0000000309097211 */ /* 0x080fe400010f0eff */
[----:B------:R-:W-:-:S02]  /*a3c0*/  LEA.HI.X.SX32 R7, R7, R3, 0x1, P4 ;  /* 0x0000000307077211 */ /* 0x000fc400020f0eff */
[----:B---3--:R-:W-:-:S05]  /*a3d0*/  LEA R24, P1, R23, R2, 0x1 ;  /* 0x0000000217187211 */ /* 0x008fca00078208ff */
[----:B------:R2:W-:Y:S04]  /*a3e0*/  STL [R1+0x368], R24 ;  /* 0x0003681801007387 */ /* 0x0005e80000100800 */
[----:B------:R0:W-:Y:S04]  /*a3f0*/  STL [R1+0x690], R9 ;  /* 0x0006900901007387 */ /* 0x0001e80000100800 */
[----:B------:R-:W3:Y:S01]  /*a400*/  LDL.LU R28, [R1+0x68] ;  /* 0x00006800011c7983 */ /* 0x000ee20000300800 */
[----:B--2---:R-:W-:Y:S02]  /*a410*/  LEA R24, P2, R22, R2, 0x1 ;  /* 0x0000000216187211 */ /* 0x004fe400078408ff */
[----:B0-----:R-:W-:-:S03]  /*a420*/  LEA.HI.X.SX32 R9, R8, R3, 0x1, P3 ;  /* 0x0000000308097211 */ /* 0x001fc600018f0eff */
[----:B------:R-:W-:Y:S04]  /*a430*/  STL [R1+0x360], R24 ;  /* 0x0003601801007387 */ /* 0x000fe80000100800 */
[----:B------:R-:W-:Y:S04]  /*a440*/  STL [R1+0x394], R9 ;  /* 0x0003940901007387 */ /* 0x000fe80000100800 */
[----:B------:R-:W2:Y:S01]  /*a450*/  LDL.LU R27, [R1+0x70] ;  /* 0x00007000011b7983 */ /* 0x000ea20000300800 */
[----:B-----5:R-:W-:-:S05]  /*a460*/  LEA R8, P3, R21, R2, 0x1 ;  /* 0x0000000215087211 */ /* 0x020fca00078608ff */
[----:B------:R4:W-:Y:S04]  /*a470*/  STL [R1+0x358], R8 ;  /* 0x0003580801007387 */ /* 0x0009e80000100800 */
[----:B------:R0:W-:Y:S04]  /*a480*/  STL [R1+0x38c], R7 ;  /* 0x00038c0701007387 */ /* 0x0001e80000100800 */
[----:B------:R-:W5:Y:S01]  /*a490*/  LDL.LU R26, [R1+0x74] ;  /* 0x00007400011a7983 */ /* 0x000f620000300800 */
[----:B----4-:R-:W-:Y:S02]  /*a4a0*/  LEA R8, P4, R20, R2, 0x1 ;  /* 0x0000000214087211 */ /* 0x010fe400078808ff */
[----:B0-----:R-:W-:-:S03]  /*a4b0*/  LEA.HI.X.SX32 R7, R6, R3, 0x1, P5 ;  /* 0x0000000306077211 */ /* 0x001fc600028f0eff */
[----:B------:R-:W-:Y:S01]  /*a4c0*/  STL [R1+0x350], R8 ;  /* 0x0003500801007387 */ /* 0x000fe20000100800 */
[----:B------:R-:W-:-:S03]  /*a4d0*/  LEA R6, P5, R19, R2, 0x1 ;  /* 0x0000000213067211 */ /* 0x000fc600078a08ff */
[----:B------:R-:W-:Y:S01]  /*a4e0*/  STL [R1+0x384], R7 ;  /* 0x0003840701007387 */ /* 0x000fe20000100800 */
[----:B------:R-:W-:-:S03]  /*a4f0*/  LEA.HI.X.SX32 R5, R5, R3, 0x1, P6 ;  /* 0x0000000305057211 */ /* 0x000fc600030f0eff */
[----:B------:R-:W4:Y:S04]  /*a500*/  LDL.LU R25, [R1+0x78] ;  /* 0x0000780001197983 */ /* 0x000f280000300800 */
[----:B------:R0:W-:Y:S04]  /*a510*/  STL [R1+0x348], R6 ;  /* 0x0003480601007387 */ /* 0x0001e80000100800 */
[----:B------:R1:W-:Y:S04]  /*a520*/  STL [R1+0x37c], R5 ;  /* 0x00037c0501007387 */ /* 0x0003e80000100800 */
[----:B------:R-:W4:Y:S01]  /*a530*/  LDL.LU R24, [R1+0x7c] ;  /* 0x00007c0001187983 */ /* 0x000f220000300800 */
[----:B0-----:R-:W-:-:S02]  /*a540*/  LEA R6, P6, R0, R2, 0x1 ;  /* 0x0000000200067211 */ /* 0x001fc400078c08ff */
[----:B-1----:R-:W-:-:S03]  /*a550*/  LEA.HI.X.SX32 R5, R4, R3, 0x1, P0 ;  /* 0x0000000304057211 */ /* 0x002fc600000f0eff */
[----:B------:R-:W-:Y:S04]  /*a560*/  STL [R1+0x340], R6 ;  /* 0x0003400601007387 */ /* 0x000fe80000100800 */
[----:B------:R0:W-:Y:S02]  /*a570*/  STL [R1+0x374], R5 ;  /* 0x0003740501007387 */ /* 0x0001e40000100800 */
[----:B0-----:R-:W-:Y:S02]  /*a580*/  LEA.HI.X.SX32 R5, R23, R3, 0x1, P1 ;  /* 0x0000000317057211 */ /* 0x001fe400008f0eff */
[----:B------:R-:W4:Y:S01]  /*a590*/  LDL.LU R23, [R1+0x80] ;  /* 0x0000800001177983 */ /* 0x000f220000300800 */
[----:B------:R-:W-:-:S05]  /*a5a0*/  LEA R4, P0, R16, R2, 0x1 ;  /* 0x0000000210047211 */ /* 0x000fca00078008ff */
[----:B------:R0:W-:Y:S04]  /*a5b0*/  STL [R1+0x338], R4 ;  /* 0x0003380401007387 */ /* 0x0001e80000100800 */
[----:B------:R1:W-:Y:S01]  /*a5c0*/  STL [R1+0x36c], R5 ;  /* 0x00036c0501007387 */ /* 0x0003e20000100800 */
[-C--:B0-----:R-:W-:Y:S02]  /*a5d0*/  LEA R4, P1, R15, R2.reuse, 0x1 ;  /* 0x000000020f047211 */ /* 0x081fe400078208ff */
[----:B-1----:R-:W-:Y:S02]  /*a5e0*/  LEA.HI.X.SX32 R5, R22, R3, 0x1, P2 ;  /* 0x0000000316057211 */ /* 0x002fe400010f0eff */
[----:B------:R-:W4:Y:S04]  /*a5f0*/  LDL.LU R22, [R1+0x84] ;  /* 0x0000840001167983 */ /* 0x000f280000300800 */
[----:B------:R0:W-:Y:S04]  /*a600*/  STL [R1+0x330], R4 ;  /* 0x0003300401007387 */ /* 0x0001e80000100800 */
[----:B------:R1:W-:Y:S01]  /*a610*/  STL [R1+0x364], R5 ;  /* 0x0003640501007387 */ /* 0x0003e20000100800 */
[----:B0-----:R-:W-:-:S02]  /*a620*/  LEA R4, P2, R14, R2, 0x1 ;  /* 0x000000020e047211 */ /* 0x001fc400078408ff */
[-C--:B-1----:R-:W-:Y:S02]  /*a630*/  LEA.HI.X.SX32 R5, R21, R3.reuse, 0x1, P3 ;  /* 0x0000000315057211 */ /* 0x082fe400018f0eff */
[----:B------:R-:W4:Y:S04]  /*a640*/  LDL.LU R21, [R1+0x88] ;  /* 0x0000880001157983 */ /* 0x000f280000300800 */
[----:B------:R-:W-:Y:S04]  /*a650*/  STL [R1+0x328], R4 ;  /* 0x0003280401007387 */ /* 0x000fe80000100800 */
[----:B------:R0:W-:Y:S02]  /*a660*/  STL [R1+0x35c], R5 ;  /* 0x00035c0501007387 */ /* 0x0001e40000100800 */
[----:B0-----:R-:W-:-:S02]  /*a670*/  LEA.HI.X.SX32 R5, R20, R3, 0x1, P4 ;  /* 0x0000000314057211 */ /* 0x001fc400020f0eff */
[----:B------:R-:W4:Y:S01]  /*a680*/  LDL.LU R20, [R1+0x8c] ;  /* 0x00008c0001147983 */ /* 0x000f220000300800 */
[----:B------:R-:W-:-:S05]  /*a690*/  LEA R4, P3, R13, R2, 0x1 ;  /* 0x000000020d047211 */ /* 0x000fca00078608ff */
[----:B------:R-:W-:Y:S04]  /*a6a0*/  STL [R1+0x320], R4 ;  /* 0x0003200401007387 */ /* 0x000fe80000100800 */
[----:B------:R0:W-:Y:S02]  /*a6b0*/  STL [R1+0x354], R5 ;  /* 0x0003540501007387 */ /* 0x0001e40000100800 */
[----:B0-----:R-:W-:Y:S02]  /*a6c0*/  LEA.HI.X.SX32 R5, R19, R3, 0x1, P5 ;  /* 0x0000000313057211 */ /* 0x001fe400028f0eff */
        /* <DEDUP_REMOVED lines=11> */
[----:B---3--:R-:W-:-:S05]  /*a780*/  LEA R4, P6, R28, R2, 0x1 ;  /* 0x000000021c047211 */ /* 0x008fca00078c08ff */
[----:B------:R2:W-:Y:S04]  /*a790*/  STL [R1+0x308], R4 ;  /* 0x0003080401007387 */ /* 0x0005e80000100800 */
[----:B------:R0:W-:Y:S01]  /*a7a0*/  STL [R1+0x33c], R5 ;  /* 0x00033c0501007387 */ /* 0x0001e20000100800 */
[----:B--2---:R-:W-:Y:S02]  /*a7b0*/  LEA R4, P0, R27, R2, 0x1 ;  /* 0x000000021b047211 */ /* 0x004fe400078008ff */
[-C--:B0-----:R-:W-:Y:S02]  /*a7c0*/  LEA.HI.X.SX32 R5, R15, R3.reuse, 0x1, P1 ;  /* 0x000000030f057211 */ /* 0x081fe400008f0eff */
[----:B------:R-:W2:Y:S04]  /*a7d0*/  LDL.LU R15, [R1+0x9c] ;  /* 0x00009c00010f7983 */ /* 0x000ea80000300800 */
[----:B------:R-:W-:Y:S04]  /*a7e0*/  STL [R1+0x300], R4 ;  /* 0x0003000401007387 */ /* 0x000fe80000100800 */
[----:B------:R0:W-:Y:S02]  /*a7f0*/  STL [R1+0x334], R5 ;  /* 0x0003340501007387 */ /* 0x0001e40000100800 */
[----:B0-----:R-:W-:-:S02]  /*a800*/  LEA.HI.X.SX32 R5, R14, R3, 0x1, P2 ;  /* 0x000000030e057211 */ /* 0x001fc400010f0eff */
[----:B------:R-:W3:Y:S01]  /*a810*/  LDL.LU R14, [R1+0xa0] ;  /* 0x0000a000010e7983 */ /* 0x000ee20000300800 */
[----:B-----5:R-:W-:-:S05]  /*a820*/  LEA R4, P1, R26, R2, 0x1 ;  /* 0x000000021a047211 */ /* 0x020fca00078208ff */
[----:B------:R-:W-:Y:S04]  /*a830*/  STL [R1+0x2f8], R4 ;  /* 0x0002f80401007387 */ /* 0x000fe80000100800 */
[----:B------:R0:W-:Y:S02]  /*a840*/  STL [R1+0x32c], R5 ;  /* 0x00032c0501007387 */ /* 0x0001e40000100800 */
[----:B0-----:R-:W-:Y:S02]  /*a850*/  LEA.HI.X.SX32 R5, R13, R3, 0x1, P3 ;  /* 0x000000030d057211 */ /* 0x001fe400018f0eff */
[----:B------:R-:W5:Y:S01]  /*a860*/  LDL.LU R13, [R1+0xa4] ;  /* 0x0000a400010d7983 */ /* 0x000f620000300800 */
[----:B----4-:R-:W-:-:S05]  /*a870*/  LEA R4, P2, R25, R2, 0x1 ;  /* 0x0000000219047211 */ /* 0x010fca00078408ff */
        /* <DEDUP_REMOVED lines=44> */
[----:B--2---:R-:W-:-:S05]  /*ab40*/  LEA R4, P4, R15, R2, 0x1 ;  /* 0x000000020f047211 */ /* 0x004fca00078808ff */
[----:B------:R-:W-:Y:S04]  /*ab50*/  STL [R1+0x2a8], R4 ;  /* 0x0002a80401007387 */ /* 0x000fe80000100800 */
[----:B------:R0:W-:Y:S02]  /*ab60*/  STL [R1+0x2dc], R5 ;  /* 0x0002dc0501007387 */ /* 0x0001e40000100800 */
[-C--:B0-----:R-:W-:Y:S02]  /*ab70*/  LEA.HI.X.SX32 R5, R21, R3.reuse, 0x1, P6 ;  /* 0x0000000315057211 */ /* 0x081fe400030f0eff */
[----:B---3--:R-:W-:Y:S01]  /*ab80*/  LEA R4, P5, R14, R2, 0x1 ;  /* 0x000000020e047211 */ /* 0x008fe200078a08ff */
        /* <DEDUP_REMOVED lines=17> */
[----:B------:R1:W-:Y:S04]  /*aca0*/  STL [R1+0x2bc], R5 ;  /* 0x0002bc0501007387 */ /* 0x0003e80000100800 */
[----:B------:R-:W4:Y:S01]  /*acb0*/  LDL.LU R9, [R1+0xfc] ;  /* 0x0000fc0001097983 */ /* 0x000f220000300800 */
[----:B0-----:R-:W-:-:S02]  /*acc0*/  LEA R4, P2, R28, R2, 0x1 ;  /* 0x000000021c047211 */ /* 0x001fc400078408ff */
[----:B-1----:R-:W-:-:S03]  /*acd0*/  LEA.HI.X.SX32 R5, R16, R3, 0x1, P3 ;  /* 0x0000000310057211 */ /* 0x002fc600018f0eff */
[----:B------:R-:W-:Y:S04]  /*ace0*/  STL [R1+0x280], R4 ;  /* 0x0002800401007387 */ /* 0x000fe80000100800 */
[----:B------:R0:W-:Y:S04]  /*acf0*/  STL [R1+0x2b4], R5 ;  /* 0x0002b40501007387 */ /* 0x0001e80000100800 */
[----:B------:R-:W4:Y:S01]  /*ad00*/  LDL.LU R16, [R1+0x10c] ;  /* 0x00010c0001107983 */ /* 0x000f220000300800 */
[----:B0-----:R-:W-:Y:S02]  /*ad10*/  LEA.HI.X.SX32 R5, R15, R3, 0x1, P4 ;  /* 0x000000030f057211 */ /* 0x001fe400020f0eff */
[----:B------:R-:W-:-:S05]  /*ad20*/  LEA R4, P3, R27, R2, 0x1 ;  /* 0x000000021b047211 */ /* 0x000fca00078608ff */
[----:B------:R-:W-:Y:S04]  /*ad30*/  STL [R1+0x278], R4 ;  /* 0x0002780401007387 */ /* 0x000fe80000100800 */
[----:B------:R0:W-:Y:S04]  /*ad40*/  STL [R1+0x2ac], R5 ;  /* 0x0002ac0501007387 */ /* 0x0001e80000100800 */
[----:B------:R-:W4:Y:S01]  /*ad50*/  LDL.LU R15, [R1+0x114] ;  /* 0x00011400010f7983 */ /* 0x000f220000300800 */
[----:B0-----:R-:W-:Y:S02]  /*ad60*/  LEA.HI.X.SX32 R5, R14, R3, 0x1, P5 ;  /* 0x000000030e057211 */ /* 0x001fe400028f0eff */
[----:B------:R-:W-:-:S05]  /*ad70*/  LEA R4, P4, R26, R2, 0x1 ;  /* 0x000000021a047211 */ /* 0x000fca00078808ff */
[----:B------:R0:W-:Y:S04]  /*ad80*/  STL [R1+0x270], R4 ;  /* 0x0002700401007387 */ /* 0x0001e80000100800 */
[----:B------:R1:W-:Y:S04]  /*ad90*/  STL [R1+0x2a4], R5 ;  /* 0x0002a40501007387 */ /* 0x0003e80000100800 */
[----:B------:R-:W4:Y:S01]  /*ada0*/  LDL.LU R14, [R1+0x118] ;  /* 0x00011800010e7983 */ /* 0x000f220000300800 */
[----:B0-----:R-:W-:Y:S02]  /*adb0*/  LEA R4, P5, R25, R2, 0x1 ;  /* 0x0000000219047211 */ /* 0x001fe400078a08ff */
        /* <DEDUP_REMOVED lines=20> */
[----:B--2---:R-:W-:-:S05]  /*af00*/  LEA R4, P2, R21, R2, 0x1 ;  /* 0x0000000215047211 */ /* 0x004fca00078408ff */
[----:B------:R-:W-:Y:S04]  /*af10*/  STL [R1+0x398], R4 ;  /* 0x0003980401007387 */ /* 0x000fe80000100800 */
[----:B------:R0:W-:Y:S04]  /*af20*/  STL [R1+0x27c], R5 ;  /* 0x00027c0501007387 */ /* 0x0001e80000100800 */
[----:B------:R-:W2:Y:S01]  /*af30*/  LDL.LU R27, [R1+0x150] ;  /* 0x00015000011b7983 */ /* 0x000ea20000300800 */
[----:B0-----:R-:W-:Y:S02]  /*af40*/  LEA.HI.X.SX32 R5, R26, R3, 0x1, P4 ;  /* 0x000000031a057211 */ /* 0x001fe400020f0eff */
[----:B---3--:R-:W-:-:S05]  /*af50*/  LEA R4, P3, R20, R2, 0x1 ;  /* 0x0000000214047211 */ /* 0x008fca00078608ff */
[----:B------:R-:W-:Y:S04]  /*af60*/  STL [R1+0x39c], R4 ;  /* 0x00039c0401007387 */ /* 0x000fe80000100800 */
[----:B------:R0:W-:Y:S04]  /*af70*/  STL [R1+0x274], R5 ;  /* 0x0002740501007387 */ /* 0x0001e80000100800 */
[----:B------:R-:W3:Y:S01]  /*af80*/  LDL.LU R26, [R1+0x154] ;  /* 0x00015400011a7983 */ /* 0x000ee20000300800 */
[----:B0-----:R-:W-:Y:S02]  /*af90*/  LEA.HI.X.SX32 R5, R25, R3, 0x1, P5 ;  /* 0x0000000319057211 */ /* 0x001fe400028f0eff */
[----:B-----5:R-:W-:-:S05]  /*afa0*/  LEA R4, P4, R19, R2, 0x1 ;  /* 0x0000000213047211 */ /* 0x020fca00078808ff */
[----:B------:R-:W-:Y:S04]  /*afb0*/  STL [R1+0x3a0], R4 ;  /* 0x0003a00401007387 */ /* 0x000fe80000100800 */
[----:B------:R0:W-:Y:S04]  /*afc0*/  STL [R1+0x26c], R5 ;  /* 0x00026c0501007387 */ /* 0x0001e80000100800 */
[----:B------:R-:W5:Y:S01]  /*afd0*/  LDL.LU R25, [R1+0x15c] ;  /* 0x00015c0001197983 */ /* 0x000f620000300800 */
[----:B0-----:R-:W-:Y:S02]  /*afe0*/  LEA.HI.X.SX32 R5, R24, R3, 0x1, P6 ;  /* 0x0000000318057211 */ /* 0x001fe400030f0eff */
[----:B----4-:R-:W-:-:S05]  /*aff0*/  LEA R4, P5, R0, R2, 0x1 ;  /* 0x0000000200047211 */ /* 0x010fca00078a08ff */
[----:B------:R0:W-:Y:S04]  /*b000*/  STL [R1+0x3a4], R4 ;  /* 0x0003a40401007387 */ /* 0x0001e80000100800 */
[----:B------:R1:W-:Y:S04]  /*b010*/  STL [R1+0x264], R5 ;  /* 0x0002640501007387 */ /* 0x0003e80000100800 */
[----:B------:R-:W4:Y:S01]  /*b020*/  LDL.LU R24, [R1+0x160] ;  /* 0x0001600001187983 */ /* 0x000f220000300800 */
[----:B0-----:R-:W-:Y:S02]  /*b030*/  LEA R4, P6, R9, R2, 0x1 ;  /* 0x0000000209047211 */ /* 0x001fe400078c08ff */
[----:B-1----:R-:W-:-:S03]  /*b040*/  LEA.HI.X.SX32 R5, R23, R3, 0x1, P0 ;  /* 0x0000000317057211 */ /* 0x002fc600000f0eff */
        /* <DEDUP_REMOVED lines=11> */
[----:B------:R-:W4:Y:S04]  /*b100*/  LDL.LU R21, [R1+0x170] ;  /* 0x0001700001157983 */ /* 0x000f280000300800 */
[----:B------:R1:W-:Y:S01]  /*b110*/  STL [R1+0x248], R5 ;  /* 0x0002480501007387 */ /* 0x0003e20000100800 */
        /* <DEDUP_REMOVED lines=13> */
[----:B------:R-:W4:Y:S01]  /*b1f0*/  LDL.LU R0, [R1+0x188] ;  /* 0x0001880001007983 */ /* 0x000f220000300800 */
[----:B------:R-:W-:-:S03]  /*b200*/  LEA.HI.X.SX32 R6, R9, R3, 0x1, P6 ;  /* 0x0000000309067211 */ /* 0x000fc600030f0eff */
[----:B------:R-:W-:Y:S01]  /*b210*/  STL [R1+0x230], R5 ;  /* 0x0002300501007387 */ /* 0x000fe20000100800 */
[----:B0-----:R-:W-:-:S05]  /*b220*/  LEA R4, P5, R29, R2, 0x1 ;  /* 0x000000021d047211 */ /* 0x001fca00078a08ff */
[----:B------:R0:W-:Y:S04]  /*b230*/  STL [R1+0x3c0], R4 ;  /* 0x0003c00401007387 */ /* 0x0001e80000100800 */
[----:B------:R-:W-:Y:S04]  /*b240*/  STL [R1+0x228], R6 ;  /* 0x0002280601007387 */ /* 0x000fe80000100800 */
        /* <DEDUP_REMOVED lines=24> */
[----:B------:R1:W-:Y:S01]  /*b3d0*/  STL [R1+0x1f8], R4 ;  /* 0x0001f80401007387 */ /* 0x0003e20000100800 */
[----:B------:R-:W-:Y:S02]  /*b3e0*/  LEA R6, P4, R23, R2, 0x1 ;  /* 0x0000000217067211 */ /* 0x000fe400078808ff */
[----:B0-----:R-:W-:-:S03]  /*b3f0*/  LEA.HI.X.SX32 R5, R29, R3, 0x1, P5 ;  /* 0x000000031d057211 */ /* 0x001fc600028f0eff */
[----:B------:R-:W-:Y:S04]  /*b400*/  STL [R1+0x3d8], R6 ;  /* 0x0003d80601007387 */ /* 0x000fe80000100800 */
[----:B------:R-:W4:Y:S01]  /*b410*/  LDL.LU R12, [R1+0x16c] ;  /* 0x00016c00010c7983 */ /* 0x000f220000300800 */
[----:B-1----:R-:W-:-:S03]  /*b420*/  LEA R4, P5, R22, R2, 0x1 ;  /* 0x0000000216047211 */ /* 0x002fc600078a08ff */
[----:B------:R0:W-:Y:S04]  /*b430*/  STL [R1+0x1f0], R5 ;  /* 0x0001f00501007387 */ /* 0x0001e80000100800 */
[----:B------:R1:W-:Y:S04]  /*b440*/  STL [R1+0x3dc], R4 ;  /* 0x0003dc0401007387 */ /* 0x0003e80000100800 */
[----:B------:R-:W4:Y:S01]  /*b450*/  LDL.LU R29, [R1+0x158] ;  /* 0x00015800011d7983 */ /* 0x000f220000300800 */
[----:B0-----:R-:W-:Y:S02]  /*b460*/  LEA.HI.X.SX32 R5, R28, R3, 0x1, P6 ;  /* 0x000000031c057211 */ /* 0x001fe400030f0eff */
[----:B-1----:R-:W-:-:S03]  /*b470*/  LEA R4, P6, R21, R2, 0x1 ;  /* 0x0000000215047211 */ /* 0x002fc600078c08ff */
[----:B------:R0:W-:Y:S04]  /*b480*/  STL [R1+0x1e8], R5 ;  /* 0x0001e80501007387 */ /* 0x0001e80000100800 */
[----:B------:R1:W-:Y:S04]  /*b490*/  STL [R1+0x3e0], R4 ;  /* 0x0003e00401007387 */ /* 0x0003e80000100800 */
[----:B------:R-:W4:Y:S01]  /*b4a0*/  LDL.LU R28, [R1+0x148] ;  /* 0x00014800011c7983 */ /* 0x000f220000300800 */
[----:B0-----:R-:W-:-:S05]  /*b4b0*/  LEA.HI.X.SX32 R5, R27, R3, 0x1, P0 ;  /* 0x000000031b057211 */ /* 0x001fca00000f0eff */
[----:B------:R0:W-:Y:S01]  /*b4c0*/  STL [R1+0x1e0], R5 ;  /* 0x0001e00501007387 */ /* 0x0001e20000100800 */
[----:B-1----:R-:W-:Y:S02]  /*b4d0*/  LEA R4, P0, R20, R2, 0x1 ;  /* 0x0000000214047211 */ /* 0x002fe400078008ff */
[----:B0-----:R-:W-:-:S03]  /*b4e0*/  LEA.HI.X.SX32 R5, R26, R3, 0x1, P1 ;  /* 0x000000031a057211 */ /* 0x001fc600008f0eff */
[----:B------:R0:W-:Y:S04]  /*b4f0*/  STL [R1+0x3e4], R4 ;  /* 0x0003e40401007387 */ /* 0x0001e80000100800 */
[----:B------:R-:W4:Y:S04]  /*b500*/  LDL.LU R27, [R1+0x144] ;  /* 0x00014400011b7983 */ /* 0x000f280000300800 */
[----:B------:R1:W-:Y:S01]  /*b510*/  STL [R1+0x1d8], R5 ;  /* 0x0001d80501007387 */ /* 0x0003e20000100800 */
[----:B0-----:R-:W-:-:S05]  /*b520*/  LEA R4, P1, R19, R2, 0x1 ;  /* 0x0000000213047211 */ /* 0x001fca00078208ff */
[----:B------:R0:W-:Y:S04]  /*b530*/  STL [R1+0x3ec], R4 ;  /* 0x0003ec0401007387 */ /* 0x0001e80000100800 */
[----:B------:R-:W4:Y:S01]  /*b540*/  LDL.LU R26, [R1+0x140] ;  /* 0x00014000011a7983 */ /* 0x000f220000300800 */
[----:B-1----:R-:W-:-:S05]  /*b550*/  LEA.HI.X.SX32 R5, R25, R3, 0x1, P2 ;  /* 0x0000000319057211 */ /* 0x002fca00010f0eff */
[----:B------:R1:W-:Y:S01]  /*b560*/  STL [R1+0x1d0], R5 ;  /* 0x0001d00501007387 */ /* 0x0003e20000100800 */
[----:B0-----:R-:W-:-:S05]  /*b570*/  LEA R4, P2, R0, R2, 0x1 ;  /* 0x0000000200047211 */ /* 0x001fca00078408ff */
[----:B------:R-:W-:Y:S04]  /*b580*/  STL [R1+0x3f4], R4 ;  /* 0x0003f40401007387 */ /* 0x000fe80000100800 */
[----:B------:R-:W4:Y:S01]  /*b590*/  LDL.LU R25, [R1+0x13c] ;  /* 0x00013c0001197983 */ /* 0x000f220000300800 */
[----:B-1----:R-:W-:-:S05]  /*b5a0*/  LEA.HI.X.SX32 R5, R24, R3, 0x1, P3 ;  /* 0x0000000318057211 */ /* 0x002fca00018f0eff */
        /* <DEDUP_REMOVED lines=14> */
[----:B------:R3:W-:Y:S04]  /*b690*/  STL [R1+0x40c], R4 ;  /* 0x00040c0401007387 */ /* 0x0007e80000100800 */
[----:B------:R-:W2:Y:S04]  /*b6a0*/  LDL.LU R21, [R1+0x128] ;  /* 0x0001280001157983 */ /* 0x000ea80000300800 */
[----:B------:R0:W-:Y:S01]  /*b6b0*/  STL [R1+0x1d4], R5 ;  /* 0x0001d40501007387 */ /* 0x0001e20000100800 */
[----:B---3--:R-:W-:Y:S02]  /*b6c0*/  LEA R4, P6, R14, R2, 0x1 ;  /* 0x000000020e047211 */ /* 0x008fe400078c08ff */
[----:B0-----:R-:W-:-:S03]  /*b6d0*/  LEA.HI.X.SX32 R5, R20, R3, 0x1, P0 ;  /* 0x0000000314057211 */ /* 0x001fc600000f0eff */
[----:B------:R5:W-:Y:S04]  /*b6e0*/  STL [R1+0x414], R4 ;  /* 0x0004140401007387 */ /* 0x000be80000100800 */
[----:B------:R-:W3:Y:S04]  /*b6f0*/  LDL.LU R20, [R1+0x11c] ;  /* 0x00011c0001147983 */ /* 0x000ee80000300800 */
[----:B------:R0:W-:Y:S01]  /*b700*/  STL [R1+0x1dc], R5 ;  /* 0x0001dc0501007387 */ /* 0x0001e20000100800 */
[----:B-----5:R-:W-:Y:S02]  /*b710*/  LEA R4, P0, R13, R2, 0x1 ;  /* 0x000000020d047211 */ /* 0x020fe400078008ff */
[----:B0-----:R-:W-:-:S03]  /*b720*/  LEA.HI.X.SX32 R5, R19, R3, 0x1, P1 ;  /* 0x0000000313057211 */ /* 0x001fc600008f0eff */
[----:B------:R-:W-:Y:S04]  /*b730*/  STL [R1+0x41c], R4 ;  /* 0x00041c0401007387 */ /* 0x000fe80000100800 */
[----:B------:R-:W5:Y:S04]  /*b740*/  LDL.LU R19, [R1+0x110] ;  /* 0x0001100001137983 */ /* 0x000f680000300800 */
[----:B------:R0:W-:Y:S02]  /*b750*/  STL [R1+0x1e4], R5 ;  /* 0x0001e40501007387 */ /* 0x0001e40000100800 */
[----:B0-----:R-:W-:-:S02]  /*b760*/  LEA.HI.X.SX32 R5, R0, R3, 0x1, P2 ;  /* 0x0000000300057211 */ /* 0x001fc400010f0eff */
[----:B------:R-:W5:Y:S01]  /*b770*/  LDL.LU R0, [R1+0x108] ;  /* 0x0001080001007983 */ /* 0x000f620000300800 */
[----:B----4-:R-:W-:-:S05]  /*b780*/  LEA R4, P1, R12, R2, 0x1 ;  /* 0x000000020c047211 */ /* 0x010fca00078208ff */
[----:B------:R0:W-:Y:S04]  /*b790*/  STL [R1+0x424], R4 ;  /* 0x0004240401007387 */ /* 0x0001e80000100800 */
[----:B------:R1:W-:Y:S04]  /*b7a0*/  STL [R1+0x1ec], R5 ;  /* 0x0001ec0501007387 */ /* 0x0003e80000100800 */
[----:B------:R-:W4:Y:S01]  /*b7b0*/  LDL.LU R8, [R1+0x104] ;  /* 0x0001040001087983 */ /* 0x000f220000300800 */
[----:B0-----:R-:W-:Y:S02]  /*b7c0*/  LEA R4, P2, R29, R2, 0x1 ;  /* 0x000000021d047211 */ /* 0x001fe400078408ff */
[----:B-1----:R-:W-:-:S03]  /*b7d0*/  LEA.HI.X.SX32 R5, R9, R3, 0x1, P3 ;  /* 0x0000000309057211 */ /* 0x002fc600018f0eff */
[----:B------:R0:W-:Y:S04]  /*b7e0*/  STL [R1+0x42c], R4 ;  /* 0x00042c0401007387 */ /* 0x0001e80000100800 */
[----:B------:R-:W-:Y:S04]  /*b7f0*/  STL [R1+0x1f4], R5 ;  /* 0x0001f40501007387 */ /* 0x000fe80000100800 */
[----:B------:R-:W4:Y:S01]  /*b800*/  LDL.LU R9, [R1+0x100] ;  /* 0x0001000001097983 */ /* 0x000f220000300800 */
[----:B------:R-:W-:Y:S02]  /*b810*/  LEA.HI.X.SX32 R6, R16, R3, 0x1, P4 ;  /* 0x0000000310067211 */ /* 0x000fe400020f0eff */
[----:B0-----:R-:W-:-:S05]  /*b820*/  LEA R4, P3, R28, R2, 0x1 ;  /* 0x000000021c047211 */ /* 0x001fca00078608ff */
[----:B------:R0:W-:Y:S04]  /*b830*/  STL [R1+0x434], R4 ;  /* 0x0004340401007387 */ /* 0x0001e80000100800 */
[----:B------:R1:W-:Y:S04]  /*b840*/  STL [R1+0x1fc], R6 ;  /* 0x0001fc0601007387 */ /* 0x0003e80000100800 */
[----:B------:R-:W4:Y:S01]  /*b850*/  LDL.LU R16, [R1+0xf4] ;  /* 0x0000f40001107983 */ /* 0x000f220000300800 */
[----:B0-----:R-:W-:Y:S02]  /*b860*/  LEA.HI.X.SX32 R4, R15, R3, 0x1, P5 ;  /* 0x000000030f047211 */ /* 0x001fe400028f0eff */
[----:B------:R-:W-:-:S05]  /*b870*/  LEA R5, P4, R27, R2, 0x1 ;  /* 0x000000021b057211 */ /* 0x000fca00078808ff */
[----:B------:R0:W-:Y:S04]  /*b880*/  STL [R1+0x43c], R5 ;  /* 0x00043c0501007387 */ /* 0x0001e80000100800 */
[----:B------:R-:W-:Y:S01]  /*b890*/  STL [R1+0x204], R4 ;  /* 0x0002040401007387 */ /* 0x000fe20000100800 */
[----:B-1----:R-:W-:-:S05]  /*b8a0*/  LEA R6, P5, R26, R2, 0x1 ;  /* 0x000000021a067211 */ /* 0x002fca00078a08ff */
[----:B------:R1:W-:Y:S04]  /*b8b0*/  STL [R1+0x444], R6 ;  /* 0x0004440601007387 */ /* 0x0003e80000100800 */
[----:B------:R-:W4:Y:S01]  /*b8c0*/  LDL.LU R15, [R1+0xe4] ;  /* 0x0000e400010f7983 */ /* 0x000f220000300800 */
[-C--:B0-----:R-:W-:Y:S02]  /*b8d0*/  LEA.HI.X.SX32 R5, R14, R3.reuse, 0x1, P6 ;  /* 0x000000030e057211 */ /* 0x081fe400030f0eff */
[----:B-1----:R-:W-:-:S03]  /*b8e0*/  LEA.HI.X.SX32 R6, R13, R3, 0x1, P0 ;  /* 0x000000030d067211 */ /* 0x002fc600000f0eff */
[----:B------:R0:W-:Y:S01]  /*b8f0*/  STL [R1+0x20c], R5 ;  /* 0x00020c0501007387 */ /* 0x0001e20000100800 */
[----:B------:R-:W-:-:S05]  /*b900*/  LEA R4, P6, R25, R2, 0x1 ;  /* 0x0000000219047211 */ /* 0x000fca00078c08ff */
[----:B------:R1:W-:Y:S04]  /*b910*/  STL [R1+0x44c], R4 ;  /* 0x00044c0401007387 */ /* 0x0003e80000100800 */
[----:B------:R1:W-:Y:S04]  /*b920*/  STL [R1+0x21c], R6 ;  /* 0x00021c0601007387 */ /* 0x0003e80000100800 */
[----:B------:R-:W4:Y:S01]  /*b930*/  LDL.LU R14, [R1+0xcc] ;  /* 0x0000cc00010e7983 */ /* 0x000f220000300800 */
[----:B0-----:R-:W-:Y:S02]  /*b940*/  LEA R5, P0, R24, R2, 0x1 ;  /* 0x0000000218057211 */ /* 0x001fe400078008ff */
[----:B-1----:R-:W-:-:S03]  /*b950*/  LEA.HI.X.SX32 R4, R12, R3, 0x1, P1 ;  /* 0x000000030c047211 */ /* 0x002fc600008f0eff */
[----:B------:R0:W-:Y:S04]  /*b960*/  STL [R1+0x454], R5 ;  /* 0x0004540501007387 */ /* 0x0001e80000100800 */
[----:B------:R-:W-:Y:S01]  /*b970*/  STL [R1+0x224], R4 ;  /* 0x0002240401007387 */ /* 0x000fe20000100800 */
[----:B------:R-:W-:-:S05]  /*b980*/  LEA R6, P1, R23, R2, 0x1 ;  /* 0x0000000217067211 */ /* 0x000fca00078208ff */
[----:B------:R1:W-:Y:S04]  /*b990*/  STL [R1+0x45c], R6 ;  /* 0x00045c0601007387 */ /* 0x0003e80000100800 */
[----:B------:R-:W4:Y:S01]  /*b9a0*/  LDL.LU R13, [R1+0xc8] ;  /* 0x0000c800010d7983 */ /* 0x000f220000300800 */
[-C--:B0-----:R-:W-:Y:S02]  /*b9b0*/  LEA.HI.X.SX32 R5, R29, R3.reuse, 0x1, P2 ;  /* 0x000000031d057211 */ /* 0x081fe400010f0eff */
[----:B-1----:R-:W-:-:S03]  /*b9c0*/  LEA.HI.X.SX32 R6, R28, R3, 0x1, P3 ;  /* 0x000000031c067211 */ /* 0x002fc600018f0eff */
[----:B------:R-:W-:Y:S01]  /*b9d0*/  STL [R1+0x22c], R5 ;  /* 0x00022c0501007387 */ /* 0x000fe20000100800 */
[----:B------:R-:W-:-:S05]  /*b9e0*/  LEA R4, P2, R22, R2, 0x1 ;  /* 0x0000000216047211 */ /* 0x000fca00078408ff */
[----:B------:R0:W-:Y:S04]  /*b9f0*/  STL [R1+0x464], R4 ;  /* 0x0004640401007387 */ /* 0x0001e80000100800 */
[----:B------:R3:W-:Y:S04]  /*ba00*/  STL [R1+0x234], R6 ;  /* 0x0002340601007387 */ /* 0x0007e80000100800 */
[----:B------:R-:W4:Y:S01]  /*ba10*/  LDL.LU R12, [R1+0xc4] ;  /* 0x0000c400010c7983 */ /* 0x000f220000300800 */
[----:B0-----:R-:W-:Y:S02]  /*ba20*/  LEA.HI.X.SX32 R4, R27, R3, 0x1, P4 ;  /* 0x000000031b047211 */ /* 0x001fe400020f0eff */
[----:B--2---:R-:W-:-:S05]  /*ba30*/  LEA R5, P3, R21, R2, 0x1 ;  /* 0x0000000215057211 */ /* 0x004fca00078608ff */
[----:B------:R0:W-:Y:S04]  /*ba40*/  STL [R1+0x46c], R5 ;  /* 0x00046c0501007387 */ /* 0x0001e80000100800 */
[----:B------:R-:W-:Y:S01]  /*ba50*/  STL [R1+0x23c], R4 ;  /* 0x00023c0401007387 */ /* 0x000fe20000100800 */
[----:B---3--:R-:W-:-:S05]  /*ba60*/  LEA R6, P4, R20, R2, 0x1 ;  /* 0x0000000214067211 */ /* 0x008fca00078808ff */
[----:B------:R1:W-:Y:S04]  /*ba70*/  STL [R1+0x474], R6 ;  /* 0x0004740601007387 */ /* 0x0003e80000100800 */
[----:B------:R-:W2:Y:S01]  /*ba80*/  LDL.LU R29, [R1+0xc0] ;  /* 0x0000c000011d7983 */ /* 0x000ea20000300800 */
[-C--:B0-----:R-:W-:Y:S02]  /*ba90*/  LEA.HI.X.SX32 R5, R26, R3.reuse, 0x1, P5 ;  /* 0x000000031a057211 */ /* 0x081fe400028f0eff */
[----:B-1----:R-:W-:-:S03]  /*baa0*/  LEA.HI.X.SX32 R6, R25, R3, 0x1, P6 ;  /* 0x0000000319067211 */ /* 0x002fc600030f0eff */
[----:B------:R-:W-:Y:S01]  /*bab0*/  STL [R1+0x244], R5 ;  /* 0x0002440501007387 */ /* 0x000fe20000100800 */
[----:B-----5:R-:W-:-:S05]  /*bac0*/  LEA R4, P5, R19, R2, 0x1 ;  /* 0x0000000213047211 */ /* 0x020fca00078a08ff */
[----:B------:R0:W-:Y:S04]  /*bad0*/  STL [R1+0x47c], R4 ;  /* 0x00047c0401007387 */ /* 0x0001e80000100800 */
[----:B------:R4:W-:Y:S04]  /*bae0*/  STL [R1+0x24c], R6 ;  /* 0x00024c0601007387 */ /* 0x0009e80000100800 */
[----:B------:R-:W3:Y:S01]  /*baf0*/  LDL.LU R28, [R1+0xb8] ;  /* 0x0000b800011c7983 */ /* 0x000ee20000300800 */
[----:B0-----:R-:W-:Y:S02]  /*bb00*/  LEA.HI.X.SX32 R4, R24, R3, 0x1, P0 ;  /* 0x0000000318047211 */ /* 0x001fe400000f0eff */
[----:B------:R-:W-:-:S05]  /*bb10*/  LEA R5, P6, R0, R2, 0x1 ;  /* 0x0000000200057211 */ /* 0x000fca00078c08ff */
[----:B------:R-:W-:Y:S04]  /*bb20*/  STL [R1+0x484], R5 ;  /* 0x0004840501007387 */ /* 0x000fe80000100800 */
[----:B------:R0:W-:Y:S01]  /*bb30*/  STL [R1+0x3e8], R4 ;  /* 0x0003e80401007387 */ /* 0x0001e20000100800 */
[----:B----4-:R-:W-:Y:S02]  /*bb40*/  LEA R6, P0, R8, R2, 0x1 ;  /* 0x0000000208067211 */ /* 0x010fe400078008ff */
[----:B0-----:R-:W-:-:S03]  /*bb50*/  LEA.HI.X.SX32 R4, R23, R3, 0x1, P1 ;  /* 0x0000000317047211 */ /* 0x001fc600008f0eff */
[----:B------:R-:W-:Y:S04]  /*bb60*/  STL [R1+0x48c], R6 ;  /* 0x00048c0601007387 */ /* 0x000fe80000100800 */
[----:B------:R-:W4:Y:S01]  /*bb70*/  LDL.LU R27, [R1+0xa8] ;  /* 0x0000a800011b7983 */ /* 0x000f220000300800 */
[----:B------:R-:W-:-:S03]  /*bb80*/  LEA R5, P1, R9, R2, 0x1 ;  /* 0x0000000209057211 */ /* 0x000fc600078208ff */
[----:B------:R0:W-:Y:S04]  /*bb90*/  STL [R1+0x3f0], R4 ;  /* 0x0003f00401007387 */ /* 0x0001e80000100800 */
[----:B------:R1:W-:Y:S04]  /*bba0*/  STL [R1+0x494], R5 ;  /* 0x0004940501007387 */ /* 0x0003e80000100800 */
[----:B------:R-:W5:Y:S01]  /*bbb0*/  LDL.LU R26, [R1+0x6c] ;  /* 0x00006c00011a7983 */ /* 0x000f620000300800 */
[----:B0-----:R-:W-:-:S05]  /*bbc0*/  LEA.HI.X.SX32 R4, R22, R3, 0x1, P2 ;  /* 0x0000000316047211 */ /* 0x001fca00010f0eff */
[----:B------:R0:W-:Y:S01]  /*bbd0*/  STL [R1+0x3f8], R4 ;  /* 0x0003f80401007387 */ /* 0x0001e20000100800 */
[----:B-1----:R-:W-:-:S03]  /*bbe0*/  LEA R5, P2, R16, R2, 0x1 ;  /* 0x0000000210057211 */ /* 0x002fc600078408ff */
[----:B------:R-:W5:Y:S04]  /*bbf0*/  LDL.LU R25, [R1+0x64] ;  /* 0x0000640001197983 */ /* 0x000f680000300800 */
[----:B------:R-:W-:Y:S01]  /*bc00*/  STL [R1+0x49c], R5 ;  /* 0x00049c0501007387 */ /* 0x000fe20000100800 */
[----:B0-----:R-:W-:-:S03]  /*bc10*/  LEA.HI.X.SX32 R4, R21, R3, 0x1, P3 ;  /* 0x0000000315047211 */ /* 0x001fc600018f0eff */
[----:B------:R-:W5:Y:S04]  /*bc20*/  LDL.LU R24, [R1+0x60] ;  /* 0x0000600001187983 */ /* 0x000f680000300800 */
[----:B------:R0:W-:Y:S04]  /*bc30*/  STL [R1+0x400], R4 ;  /* 0x0004000401007387 */ /* 0x0001e80000100800 */
[----:B------:R-:W5:Y:S01]  /*bc40*/  LDL.LU R23, [R1+0x5c] ;  /* 0x00005c0001177983 */ /* 0x000f620000300800 */
[----:B0-----:R-:W-:Y:S02]  /*bc50*/  LEA.HI.X.SX32 R4, R20, R3, 0x1, P4 ;  /* 0x0000000314047211 */ /* 0x001fe400020f0eff */
[----:B------:R-:W-:-:S05]  /*bc60*/  LEA R5, P3, R15, R2, 0x1 ;  /* 0x000000020f057211 */ /* 0x000fca00078608ff */
[----:B------:R0:W-:Y:S04]  /*bc70*/  STL [R1+0x4a4], R5 ;  /* 0x0004a40501007387 */ /* 0x0001e80000100800 */
[----:B------:R-:W5:Y:S04]  /*bc80*/  LDL.LU R22, [R1+0x58] ;  /* 0x0000580001167983 */ /* 0x000f680000300800 */
[----:B------:R1:W-:Y:S04]  /*bc90*/  STL [R1+0x408], R4 ;  /* 0x0004080401007387 */ /* 0x0003e80000100800 */
[----:B------:R-:W5:Y:S01]  /*bca0*/  LDL.LU R21, [R1+0x54] ;  /* 0x0000540001157983 */ /* 0x000f620000300800 */
[----:B0-----:R-:W-:-:S02]  /*bcb0*/  LEA R5, P4, R14, R2, 0x1 ;  /* 0x000000020e057211 */ /* 0x001fc400078808ff */
[----:B-1----:R-:W-:-:S03]  /*bcc0*/  LEA.HI.X.SX32 R4, R19, R3, 0x1, P5 ;  /* 0x0000000313047211 */ /* 0x002fc600028f0eff */
[----:B------:R0:W-:Y:S04]  /*bcd0*/  STL [R1+0x4ac], R5 ;  /* 0x0004ac0501007387 */ /* 0x0001e80000100800 */
[----:B------:R-:W5:Y:S04]  /*bce0*/  LDL.LU R20, [R1+0x50] ;  /* 0x0000500001147983 */ /* 0x000f680000300800 */
[----:B------:R1:W-:Y:S04]  /*bcf0*/  STL [R1+0x410], R4 ;  /* 0x0004100401007387 */ /* 0x0003e80000100800 */
[----:B------:R-:W5:Y:S01]  /*bd00*/  LDL.LU R19, [R1+0x4c] ;  /* 0x00004c0001137983 */ /* 0x000f620000300800 */
[----:B0-----:R-:W-:-:S02]  /*bd10*/  LEA R5, P5, R13, R2, 0x1 ;  /* 0x000000020d057211 */ /* 0x001fc400078a08ff */
[----:B-1----:R-:W-:-:S03]  /*bd20*/  LEA.HI.X.SX32 R4, R0, R3, 0x1, P6 ;  /* 0x0000000300047211 */ /* 0x002fc600030f0eff */
[----:B------:R-:W-:Y:S04]  /*bd30*/  STL [R1+0x4b4], R5 ;  /* 0x0004b40501007387 */ /* 0x000fe80000100800 */
[----:B------:R-:W5:Y:S04]  /*bd40*/  LDL.LU R0, [R1+0x48] ;  /* 0x0000480001007983 */ /* 0x000f680000300800 */
[----:B------:R0:W-:Y:S04]  /*bd50*/  STL [R1+0x418], R4 ;  /* 0x0004180401007387 */ /* 0x0001e80000100800 */
[----:B0-----:R-:W5:Y:S01]  /*bd60*/  LDL.LU R4, [R1+0x44] ;  /* 0x0000440001047983 */ /* 0x001f620000300800 */
[----:B------:R-:W-:-:S02]  /*bd70*/  LEA R5, P6, R12, R2, 0x1 ;  /* 0x000000020c057211 */ /* 0x000fc400078c08ff */
[----:B------:R-:W-:-:S03]  /*bd80*/  LEA.HI.X.SX32 R6, R8, R3, 0x1, P0 ;  /* 0x0000000308067211 */ /* 0x000fc600000f0eff */
[----:B------:R0:W-:Y:S04]  /*bd90*/  STL [R1+0x4bc], R5 ;  /* 0x0004bc0501007387 */ /* 0x0001e80000100800 */
[----:B0-----:R-:W5:Y:S04]  /*bda0*/  LDL.LU R5, [R1+0x3c] ;  /* 0x00003c0001057983 */ /* 0x001f680000300800 */
[----:B------:R0:W-:Y:S04]  /*bdb0*/  STL [R1+0x420], R6 ;  /* 0x0004200601007387 */ /* 0x0001e80000100800 */
[----:B0-----:R-:W5:Y:S01]  /*bdc0*/  LDL.LU R6, [R1+0x10] ;  /* 0x0000100001067983 */ /* 0x001f620000300800 */
[----:B------:R-:W-:-:S02]  /*bdd0*/  LEA.HI.X.SX32 R8, R9, R3, 0x1, P1 ;  /* 0x0000000309087211 */ /* 0x000fc400008f0eff */
[----:B--2---:R-:W-:-:S05]  /*bde0*/  LEA R7, P0, R29, R2, 0x1 ;  /* 0x000000021d077211 */ /* 0x004fca00078008ff */
[----:B------:R0:W-:Y:S04]  /*bdf0*/  STL [R1+0x4c4], R7 ;  /* 0x0004c40701007387 */ /* 0x0001e80000100800 */
[----:B0-----:R-:W2:Y:S04]  /*be00*/  LDL.LU R7, [R1+0xc] ;  /* 0x00000c0001077983 */ /* 0x001ea80000300800 */
[----:B------:R0:W-:Y:S01]  /*be10*/  STL [R1+0x428], R8 ;  /* 0x0004280801007387 */ /* 0x0001e20000100800 */
[----:B---3--:R-:W-:-:S03]  /*be20*/  LEA R9, P1, R28, R2, 0x1 ;  /* 0x000000021c097211 */ /* 0x008fc600078208ff */
[----:B0-----:R-:W3:Y:S04]  /*be30*/  LDL.LU R8, [R1+0x4] ;  /* 0x0000040001087983 */ /* 0x001ee80000300800 */
[----:B------:R0:W-:Y:S04]  /*be40*/  STL [R1+0x4cc], R9 ;  /* 0x0004cc0901007387 */ /* 0x0001e80000100800 */
[----:B0-----:R-:W3:Y:S01]  /*be50*/  LDL.LU R9, [R1] ;  /* 0x0000000001097983 */ /* 0x001ee20000300800 */
[-C--:B------:R-:W-:Y:S02]  /*be60*/  LEA.HI.X.SX32 R16, R16, R3.reuse, 0x1, P2 ;  /* 0x0000000310107211 */ /* 0x080fe400010f0eff */
[----:B------:R-:W-:-:S03]  /*be70*/  LEA.HI.X.SX32 R15, R15, R3, 0x1, P3 ;  /* 0x000000030f0f7211 */ /* 0x000fc600018f0eff */
[----:B------:R4:W-:Y:S01]  /*be80*/  STL [R1+0x430], R16 ;  /* 0x0004301001007387 */ /* 0x0009e20000100800 */
[----:B------:R-:W-:Y:S02]  /*be90*/  LEA.HI.X.SX32 R14, R14, R3, 0x1, P4 ;  /* 0x000000030e0e7211 */ /* 0x000fe400020f0eff */
[----:B----4-:R-:W-:-:S05]  /*bea0*/  LEA R16, P2, R27, R2, 0x1 ;  /* 0x000000021b107211 */ /* 0x010fca00078408ff */
[----:B------:R0:W-:Y:S04]  /*beb0*/  STL [R1+0x4d4], R16 ;  /* 0x0004d41001007387 */ /* 0x0001e80000100800 */
[----:B0-----:R-:W4:Y:S04]  /*bec0*/  LDL.LU R16, [R1+0x72c] ;  /* 0x00072c0001107983 */ /* 0x001f280000300800 */
[----:B------:R5:W-:Y:S02]  /*bed0*/  STL [R1+0x438], R15 ;  /* 0x0004380f01007387 */ /* 0x000be40000100800 */
[----:B-----5:R-:W-:-:S05]  /*bee0*/  LEA R15, P3, R26, R2, 0x1 ;  /* 0x000000021a0f7211 */ /* 0x020fca00078608ff */
[----:B------:R0:W-:Y:S01]  /*bef0*/  STL [R1+0x4dc], R15 ;  /* 0x0004dc0f01007387 */ /* 0x0001e20000100800 */
[----:B------:R-:W-:-:S03]  /*bf00*/  LEA.HI.X.SX32 R13, R13, R3, 0x1, P5 ;  /* 0x000000030d0d7211 */ /* 0x000fc600028f0eff */
[----:B0-----:R-:W5:Y:S04]  /*bf10*/  LDL.LU R15, [R1+0x728] ;  /* 0x00072800010f7983 */ /* 0x001f680000300800 */
[----:B------:R0:W-:Y:S02]  /*bf20*/  STL [R1+0x440], R14 ;  /* 0x0004400e01007387 */ /* 0x0001e40000100800 */
[----:B0-----:R-:W-:-:S05]  /*bf30*/  LEA R14, P4, R25, R2, 0x1 ;  /* 0x00000002190e7211 */ /* 0x001fca00078808ff */
[----:B------:R0:W-:Y:S01]  /*bf40*/  STL [R1+0x4e4], R14 ;  /* 0x0004e40e01007387 */ /* 0x0001e20000100800 */
[----:B------:R-:W-:-:S03]  /*bf50*/  LEA.HI.X.SX32 R12, R12, R3, 0x1, P6 ;  /* 0x000000030c0c7211 */ /* 0x000fc600030f0eff */
[----:B0-----:R-:W4:Y:S04]  /*bf60*/  LDL.LU R14, [R1+0x724] ;  /* 0x00072400010e7983 */ /* 0x001f280000300800 */
[----:B------:R0:W-:Y:S02]  /*bf70*/  STL [R1+0x448], R13 ;  /* 0x0004480d01007387 */ /* 0x0001e40000100800 */
[----:B0-----:R-:W-:-:S05]  /*bf80*/  LEA R13, P5, R24, R2, 0x1 ;  /* 0x00000002180d7211 */ /* 0x001fca00078a08ff */
        /* <DEDUP_REMOVED lines=49> */
[----:B--2---:R-:W-:-:S05]  /*c2a0*/  LEA R21, P1, R7, R2, 0x1 ;  /* 0x0000000207157211 */ /* 0x004fca00078208ff */
[----:B------:R0:W-:Y:S01]  /*c2b0*/  STL [R1+0x53c], R21 ;  /* 0x00053c1501007387 */ /* 0x0001e20000100800 */
[----:B------:R-:W-:-:S03]  /*c2c0*/  LEA.HI.X.SX32 R19, R19, R3, 0x1, P3 ;  /* 0x0000000313137211 */ /* 0x000fc600018f0eff */
[----:B0-----:R-:W2:Y:S04]  /*c2d0*/  LDL.LU R21, [R1+0x6f8] ;  /* 0x0006f80001157983 */ /* 0x001ea80000300800 */
[----:B------:R3:W-:Y:S02]  /*c2e0*/  STL [R1+0x4a0], R20 ;  /* 0x0004a01401007387 */ /* 0x0007e40000100800 */
[----:B---3--:R-:W-:-:S05]  /*c2f0*/  LEA R20, P2, R8, R2, 0x1 ;  /* 0x0000000208147211 */ /* 0x008fca00078408ff */
[----:B------:R0:W-:Y:S04]  /*c300*/  STL [R1+0x544], R20 ;  /* 0x0005441401007387 */ /* 0x0001e80000100800 */
[----:B0-----:R-:W3:Y:S04]  /*c310*/  LDL.LU R20, [R1+0x6f4] ;  /* 0x0006f40001147983 */ /* 0x001ee80000300800 */
[----:B------:R0:W-:Y:S02]  /*c320*/  STL [R1+0x4a8], R19 ;  /* 0x0004a81301007387 */ /* 0x0001e40000100800 */
[----:B0-----:R-:W-:-:S05]  /*c330*/  LEA R19, P3, R9, R2, 0x1 ;  /* 0x0000000209137211 */ /* 0x001fca00078608ff */
[----:B------:R0:W-:Y:S04]  /*c340*/  STL [R1+0x54c], R19 ;  /* 0x00054c1301007387 */ /* 0x0001e80000100800 */
[----:B0-----:R-:W5:Y:S01]  /*c350*/  LDL.LU R19, [R1+0x6f0] ;  /* 0x0006f00001137983 */ /* 0x001f620000300800 */
[----:B------:R-:W-:-:S05]  /*c360*/  LEA.HI.X.SX32 R0, R0, R3, 0x1, P4 ;  /* 0x0000000300007211 */ /* 0x000fca00020f0eff */
[----:B------:R5:W-:Y:S02]  /*c370*/  STL [R1+0x4b0], R0 ;  /* 0x0004b00001007387 */ /* 0x000be40000100800 */
[----:B-----5:R-:W-:-:S05]  /*c380*/  LEA R0, P4, R19, R2, 0x1 ;  /* 0x0000000213007211 */ /* 0x020fca00078808ff */
[----:B------:R0:W-:Y:S04]  /*c390*/  STL [R1+0x654], R0 ;  /* 0x0006540001007387 */ /* 0x0001e80000100800 */
[----:B0-----:R-:W5:Y:S01]  /*c3a0*/  LDL.LU R0, [R1+0x6ec] ;  /* 0x0006ec0001007983 */ /* 0x001f620000300800 */
[----:B------:R-:W-:-:S05]  /*c3b0*/  LEA.HI.X.SX32 R4, R4, R3, 0x1, P5 ;  /* 0x0000000304047211 */ /* 0x000fca00028f0eff */
[----:B------:R5:W-:Y:S01]  /*c3c0*/  STL [R1+0x4b8], R4 ;  /* 0x0004b80401007387 */ /* 0x000be20000100800 */
[----:B------:R-:W-:Y:S02]  /*c3d0*/  IMAD R17, R17, UR4, RZ ;  /* 0x0000000411117c24 */ /* 0x000fe4000f8e02ff */
[----:B------:R-:W-:Y:S02]  /*c3e0*/  IMAD R18, R18, UR4, RZ ;  /* 0x0000000412127c24 */ /* 0x000fe4000f8e02ff */
[----:B------:R-:W-:Y:S02]  /*c3f0*/  IMAD R10, R10, UR4, RZ ;  /* 0x000000040a0a7c24 */ /* 0x000fe4000f8e02ff */
[----:B------:R-:W-:Y:S01]  /*c400*/  IMAD R11, R11, UR4, RZ ;  /* 0x000000040b0b7c24 */ /* 0x000fe2000f8e02ff */
[----:B------:R-:W-:Y:S01]  /*c410*/  ULDC UR4, c[0x0][0x238] ;  /* 0x00008e0000047ab9 */ /* 0x000fe20000000800 */
[----:B-----5:R-:W-:-:S05]  /*c420*/  LEA R4, P5, R0, R2, 0x1 ;  /* 0x0000000200047211 */ /* 0x020fca00078a08ff */
[----:B------:R0:W-:Y:S02]  /*c430*/  STL [R1+0x658], R4 ;  /* 0x0006580401007387 */ /* 0x0001e40000100800 */
[----:B0-----:R-:W-:Y:S02]  /*c440*/  LEA.HI.X.SX32 R4, R5, R3, 0x1, P6 ;  /* 0x0000000305047211 */ /* 0x001fe400030f0eff */
[----:B---3--:R-:W-:-:S03]  /*c450*/  LEA R5, P6, R20, R2, 0x1 ;  /* 0x0000000214057211 */ /* 0x008fc600078c08ff */
[----:B------:R0:W-:Y:S04]  /*c460*/  STL [R1+0x4c0], R4 ;  /* 0x0004c00401007387 */ /* 0x0001e80000100800 */
[----:B------:R2:W-:Y:S01]  /*c470*/  STL [R1+0x65c], R5 ;  /* 0x00065c0501007387 */ /* 0x0005e20000100800 */
[----:B0-----:R-:W-:Y:S02]  /*c480*/  LEA.HI.X.SX32 R4, R6, R3, 0x1, P0 ;  /* 0x0000000306047211 */ /* 0x001fe400000f0eff */
[----:B--2---:R-:W-:-:S03]  /*c490*/  LEA R5, P0, R21, R2, 0x1 ;  /* 0x0000000215057211 */ /* 0x004fc600078008ff */
[----:B------:R4:W-:Y:S01]  /*c4a0*/  STL [R1+0x4c8], R4 ;  /* 0x0004c80401007387 */ /* 0x0009e20000100800 */
[----:B------:R-:W-:-:S03]  /*c4b0*/  LEA.HI.X.SX32 R6, R7, R3, 0x1, P1 ;  /* 0x0000000307067211 */ /* 0x000fc600008f0eff */
[----:B------:R0:W-:Y:S01]  /*c4c0*/  STL [R1+0x660], R5 ;  /* 0x0006600501007387 */ /* 0x0001e20000100800 */
[----:B----4-:R-:W-:-:S03]  /*c4d0*/  LEA R4, P1, R22, R2, 0x1 ;  /* 0x0000000216047211 */ /* 0x010fc600078208ff */
[----:B------:R1:W-:Y:S01]  /*c4e0*/  STL [R1+0x4d0], R6 ;  /* 0x0004d00601007387 */ /* 0x0003e20000100800 */
[----:B0-----:R-:W-:-:S03]  /*c4f0*/  LEA.HI.X.SX32 R5, R8, R3, 0x1, P2 ;  /* 0x0000000308057211 */ /* 0x001fc600010f0eff */
[----:B------:R0:W-:Y:S04]  /*c500*/  STL [R1+0x664], R4 ;  /* 0x0006640401007387 */ /* 0x0001e80000100800 */
[----:B------:R2:W-:Y:S01]  /*c510*/  STL [R1+0x4d8], R5 ;  /* 0x0004d80501007387 */ /* 0x0005e20000100800 */
[----:B-1----:R-:W-:Y:S02]  /*c520*/  LEA R6, P2, R23, R2, 0x1 ;  /* 0x0000000217067211 */ /* 0x002fe400078408ff */
[----:B0-----:R-:W-:-:S03]  /*c530*/  LEA.HI.X.SX32 R4, R9, R3, 0x1, P3 ;  /* 0x0000000309047211 */ /* 0x001fc600018f0eff */
[----:B------:R0:W-:Y:S01]  /*c540*/  STL [R1+0x668], R6 ;  /* 0x0006680601007387 */ /* 0x0001e20000100800 */
[----:B--2---:R-:W-:-:S03]  /*c550*/  LEA R5, P3, R24, R2, 0x1 ;  /* 0x0000000218057211 */ /* 0x004fc600078608ff */
[----:B------:R1:W-:Y:S04]  /*c560*/  STL [R1+0x4e0], R4 ;  /* 0x0004e00401007387 */ /* 0x0003e80000100800 */
[----:B------:R2:W-:Y:S01]  /*c570*/  STL [R1+0x66c], R5 ;  /* 0x00066c0501007387 */ /* 0x0005e20000100800 */
[----:B0-----:R-:W-:Y:S02]  /*c580*/  LEA.HI.X.SX32 R6, R19, R3, 0x1, P4 ;  /* 0x0000000313067211 */ /* 0x001fe400020f0eff */
[----:B-1----:R-:W-:-:S03]  /*c590*/  LEA R4, P4, R25, R2, 0x1 ;  /* 0x0000000219047211 */ /* 0x002fc600078808ff */
[----:B------:R-:W-:Y:S01]  /*c5a0*/  STL [R1+0x4e8], R6 ;  /* 0x0004e80601007387 */ /* 0x000fe20000100800 */
[-C--:B--2---:R-:W-:Y:S02]  /*c5b0*/  LEA.HI.X.SX32 R5, R0, R3.reuse, 0x1, P5 ;  /* 0x0000000300057211 */ /* 0x084fe400028f0eff */
[----:B------:R-:W-:Y:S01]  /*c5c0*/  LEA R0, P5, R26, R2, 0x1 ;  /* 0x000000021a007211 */ /* 0x000fe200078a08ff */
[----:B------:R0:W-:Y:S04]  /*c5d0*/  STL [R1+0x670], R4 ;  /* 0x0006700401007387 */ /* 0x0001e80000100800 */
[----:B------:R1:W-:Y:S04]  /*c5e0*/  STL [R1+0x4f0], R5 ;  /* 0x0004f00501007387 */ /* 0x0003e80000100800 */
[----:B------:R2:W-:Y:S01]  /*c5f0*/  STL [R1+0x674], R0 ;  /* 0x0006740001007387 */ /* 0x0005e20000100800 */
[----:B0-----:R-:W-:-:S02]  /*c600*/  LEA.HI.X.SX32 R4, R20, R3, 0x1, P6 ;  /* 0x0000000314047211 */ /* 0x001fc400030f0eff */
[----:B-1----:R-:W-:-:S03]  /*c610*/  LEA R5, P6, R27, R2, 0x1 ;  /* 0x000000021b057211 */ /* 0x002fc600078c08ff */
[----:B------:R0:W-:Y:S01]  /*c620*/  STL [R1+0x4f8], R4 ;  /* 0x0004f80401007387 */ /* 0x0001e20000100800 */
[----:B--2---:R-:W-:-:S03]  /*c630*/  LEA.HI.X.SX32 R0, R21, R3, 0x1, P0 ;  /* 0x0000000315007211 */ /* 0x004fc600000f0eff */
[----:B------:R1:W-:Y:S04]  /*c640*/  STL [R1+0x67c], R5 ;  /* 0x00067c0501007387 */ /* 0x0003e80000100800 */
[----:B------:R2:W-:Y:S01]  /*c650*/  STL [R1+0x500], R0 ;  /* 0x0005000001007387 */ /* 0x0005e20000100800 */
[-C--:B0-----:R-:W-:Y:S01]  /*c660*/  LEA R4, P0, R28, R2.reuse, 0x1 ;  /* 0x000000021c047211 */ /* 0x081fe200078008ff */
[----:B------:R-:W0:Y:S01]  /*c670*/  S2R R9, SR_TID.X ;  /* 0x0000000000097919 */ /* 0x000e220000002100 */
[-C--:B-1----:R-:W-:Y:S02]  /*c680*/  LEA.HI.X.SX32 R5, R22, R3.reuse, 0x1, P1 ;  /* 0x0000000316057211 */ /* 0x082fe400008f0eff */
[----:B--2---:R-:W-:Y:S01]  /*c690*/  LEA R0, P1, R29, R2, 0x1 ;  /* 0x000000021d007211 */ /* 0x004fe200078208ff */
[----:B------:R1:W-:Y:S04]  /*c6a0*/  STL [R1+0x684], R4 ;  /* 0x0006840401007387 */ /* 0x0003e80000100800 */
[----:B------:R2:W-:Y:S04]  /*c6b0*/  STL [R1+0x508], R5 ;  /* 0x0005080501007387 */ /* 0x0005e80000100800 */
[----:B------:R3:W-:Y:S01]  /*c6c0*/  STL [R1+0x688], R0 ;  /* 0x0006880001007387 */ /* 0x0007e20000100800 */
[----:B-1----:R-:W-:-:S02]  /*c6d0*/  LEA.HI.X.SX32 R4, R23, R3, 0x1, P2 ;  /* 0x0000000317047211 */ /* 0x002fc400010f0eff */
[----:B--2---:R-:W-:-:S03]  /*c6e0*/  LEA R5, P2, R12, R2, 0x1 ;  /* 0x000000020c057211 */ /* 0x004fc600078408ff */
[----:B------:R1:W-:Y:S01]  /*c6f0*/  STL [R1+0x510], R4 ;  /* 0x0005100401007387 */ /* 0x0003e20000100800 */
[----:B---3--:R-:W-:-:S03]  /*c700*/  LEA.HI.X.SX32 R0, R24, R3, 0x1, P3 ;  /* 0x0000000318007211 */ /* 0x008fc600018f0eff */
[----:B------:R2:W-:Y:S04]  /*c710*/  STL [R1+0x68c], R5 ;  /* 0x00068c0501007387 */ /* 0x0005e80000100800 */
[----:B------:R3:W-:Y:S01]  /*c720*/  STL [R1+0x518], R0 ;  /* 0x0005180001007387 */ /* 0x0007e20000100800 */
[----:B-1----:R-:W-:Y:S02]  /*c730*/  LEA R4, P3, R13, R2, 0x1 ;  /* 0x000000020d047211 */ /* 0x002fe400078608ff */
[----:B--2---:R-:W-:-:S03]  /*c740*/  LEA.HI.X.SX32 R5, R25, R3, 0x1, P4 ;  /* 0x0000000319057211 */ /* 0x004fc600020f0eff */
[----:B------:R1:W-:Y:S01]  /*c750*/  STL [R1+0x694], R4 ;  /* 0x0006940401007387 */ /* 0x0003e20000100800 */
[----:B---3--:R-:W-:-:S03]  /*c760*/  LEA R0, P4, R14, R2, 0x1 ;  /* 0x000000020e007211 */ /* 0x008fc600078808ff */
[----:B------:R2:W-:Y:S04]  /*c770*/  STL [R1+0x520], R5 ;  /* 0x0005200501007387 */ /* 0x0005e80000100800 */
[----:B------:R3:W-:Y:S01]  /*c780*/  STL [R1+0x698], R0 ;  /* 0x0006980001007387 */ /* 0x0007e20000100800 */
[----:B-1----:R-:W-:Y:S02]  /*c790*/  LEA.HI.X.SX32 R4, R26, R3, 0x1, P5 ;  /* 0x000000031a047211 */ /* 0x002fe400028f0eff */
        /* <DEDUP_REMOVED lines=15> */
[----:B------:R2:W-:Y:S01]  /*c890*/  STL [R1+0x6ac], R5 ;  /* 0x0006ac0501007387 */ /* 0x0005e20000100800 */
[----:B0-----:R-:W-:-:S03]  /*c8a0*/  SHF.R.U32.HI R8, RZ, 0x4, R9 ;  /* 0x00000004ff087819 */ /* 0x001fc60000011609 */
[----:B------:R0:W-:Y:S01]  /*c8b0*/  STL [R1+0x548], R0 ;  /* 0x0005480001007387 */ /* 0x0001e20000100800 */
[-C--:B-1----:R-:W-:Y:S02]  /*c8c0*/  LEA R4, P2, R10, R2.reuse, 0x1 ;  /* 0x000000020a047211 */ /* 0x082fe400078408ff */
[----:B------:R-:W-:Y:S02]  /*c8d0*/  SGXT.U32 R8, R8, 0x3 ;  /* 0x000000030808781a */ /* 0x000fe40000000000 */
[----:B--2---:R-:W-:Y:S01]  /*c8e0*/  LEA.HI.X.SX32 R5, R13, R3, 0x1, P3 ;  /* 0x000000030d057211 */ /* 0x004fe200018f0eff */
[----:B------:R1:W-:Y:S01]  /*c8f0*/  STL [R1+0x6b0], R4 ;  /* 0x0006b00401007387 */ /* 0x0003e20000100800 */
[----:B0-----:R-:W-:-:S03]  /*c900*/  LEA R0, P3, R11, R2, 0x1 ;  /* 0x000000020b007211 */ /* 0x001fc600078608ff */
[----:B------:R0:W-:Y:S01]  /*c910*/  STL [R1+0x650], R5 ;  /* 0x0006500501007387 */ /* 0x0001e20000100800 */
[-C--:B------:R-:W-:Y:S01]  /*c920*/  LEA.HI.X.SX32 R2, R15, R3.reuse, 0x1, P5 ;  /* 0x000000030f027211 */ /* 0x080fe200028f0eff */
[C---:B------:R-:W-:Y:S01]  /*c930*/  IMAD R7, R8.reuse, UR4, RZ ;  /* 0x0000000408077c24 */ /* 0x040fe2000f8e02ff */
[C---:B------:R-:W-:Y:S01]  /*c940*/  LOP3.LUT R9, R8.reuse, 0x8, RZ, 0xfc, !PT ;  /* 0x0000000808097812 */ /* 0x040fe200078efcff */
[----:B------:R2:W-:Y:S01]  /*c950*/  STL [R1+0x6a8], R0 ;  /* 0x0006a80001007387 */ /* 0x0005e20000100800 */
[----:B------:R-:W-:Y:S01]  /*c960*/  LOP3.LUT R6, R8, 0x10, RZ, 0xfc, !PT ;  /* 0x0000001008067812 */ /* 0x000fe200078efcff */
[----:B------:R-:W-:Y:S01]  /*c970*/  ULDC UR4, c[0x0][0x234] ;  /* 0x00008d0000047ab9 */ /* 0x000fe20000000800 */
[-C--:B-1----:R-:W-:Y:S02]  /*c980*/  LEA.HI.X.SX32 R4, R14, R3.reuse, 0x1, P4 ;  /* 0x000000030e047211 */ /* 0x082fe400020f0eff */
[----:B0-----:R-:W-:Y:S02]  /*c990*/  LOP3.LUT R5, R8, 0x18, RZ, 0xfc, !PT ;  /* 0x0000001808057812 */ /* 0x001fe400078efcff */
[----:B------:R-:W0:Y:S01]  /*c9a0*/  S2R R8, SR_TID.X ;  /* 0x0000000000087919 */ /* 0x000e220000002100 */
[-C--:B--2---:R-:W-:Y:S01]  /*c9b0*/  LEA.HI.X.SX32 R0, R16, R3.reuse, 0x1, P6 ;  /* 0x0000000310007211 */ /* 0x084fe200030f0eff */
[----:B------:R1:W-:Y:S04]  /*c9c0*/  STL [R1+0x1b0], R4 ;  /* 0x0001b00401007387 */ /* 0x0003e80000100800 */
[----:B------:R2:W-:Y:S04]  /*c9d0*/  STL [R1+0x1b4], R2 ;  /* 0x0001b40201007387 */ /* 0x0005e80000100800 */
[----:B------:R3:W-:Y:S01]  /*c9e0*/  STL [R1+0x1b8], R0 ;  /* 0x0001b80001007387 */ /* 0x0007e20000100800 */
[----:B-1----:R-:W-:-:S02]  /*c9f0*/  LEA.HI.X.SX32 R4, R17, R3, 0x1, P0 ;  /* 0x0000000311047211 */ /* 0x002fc400000f0eff */
[----:B--2---:R-:W-:-:S03]  /*ca00*/  LEA.HI.X.SX32 R2, R18, R3, 0x1, P1 ;  /* 0x0000000312027211 */ /* 0x004fc600008f0eff */
[----:B------:R-:W-:Y:S01]  /*ca10*/  STL [R1+0x1bc], R4 ;  /* 0x0001bc0401007387 */ /* 0x000fe20000100800 */
[----:B---3--:R-:W-:-:S03]  /*ca20*/  LEA.HI.X.SX32 R0, R10, R3, 0x1, P2 ;  /* 0x000000030a007211 */ /* 0x008fc600010f0eff */
[----:B------:R-:W-:Y:S01]  /*ca30*/  STL [R1+0x678], R2 ;  /* 0x0006780201007387 */ /* 0x000fe20000100800 */
[----:B------:R-:W-:-:S03]  /*ca40*/  IMAD R5, R5, UR12, RZ ;  /* 0x0000000c05057c24 */ /* 0x000fc6000f8e02ff */
[----:B------:R1:W-:Y:S01]  /*ca50*/  STL [R1+0x680], R0 ;  /* 0x0006800001007387 */ /* 0x0003e20000100800 */
[----:B------:R-:W-:Y:S01]  /*ca60*/  IMAD R6, R6, UR7, RZ ;  /* 0x0000000706067c24 */ /* 0x000fe2000f8e02ff */
[----:B------:R-:W-:Y:S01]  /*ca70*/  ULDC UR7, c[0x0][0x23c] ;  /* 0x00008f0000077ab9 */ /* 0x000fe20000000800 */
[----:B------:R-:W-:Y:S01]  /*ca80*/  IMAD R9, R9, UR5, RZ ;  /* 0x0000000509097c24 */ /* 0x000fe2000f8e02ff */
[----:B-1----:R-:W-:Y:S02]  /*ca90*/  LEA.HI.X.SX32 R0, R11, R3, 0x1, P3 ;  /* 0x000000030b007211 */ /* 0x002fe400018f0eff */
[----:B------:R-:W-:-:S03]  /*caa0*/  LEA R3, P1, R6, UR10, 0x1 ;  /* 0x0000000a06037c11 */ /* 0x000fc6000f8208ff */
[----:B------:R1:W-:Y:S01]  /*cab0*/  STL [R1+0x1c0], R0 ;  /* 0x0001c00001007387 */ /* 0x0003e20000100800 */
[----:B------:R-:W-:Y:S02]  /*cac0*/  LEA R2, P2, R9, UR10, 0x1 ;  /* 0x0000000a09027c11 */ /* 0x000fe4000f8408ff */
[----:B-1----:R-:W-:-:S05]  /*cad0*/  LEA R0, P0, R5, UR10, 0x1 ;  /* 0x0000000a05007c11 */ /* 0x002fca000f8008ff */
[----:B------:R1:W-:Y:S04]  /*cae0*/  STL [R1+0x6c4], R0 ;  /* 0x0006c40001007387 */ /* 0x0003e80000100800 */
[----:B------:R2:W-:Y:S04]  /*caf0*/  STL [R1+0x6cc], R3 ;  /* 0x0006cc0301007387 */ /* 0x0005e80000100800 */
[----:B------:R3:W-:Y:S01]  /*cb00*/  STL [R1+0x6d4], R2 ;  /* 0x0006d40201007387 */ /* 0x0007e20000100800 */
[----:B-1----:R-:W-:Y:S02]  /*cb10*/  LEA R0, P3, R7, UR10, 0x1 ;  /* 0x0000000a07007c11 */ /* 0x002fe4000f8608ff */
[----:B--2---:R-:W-:-:S03]  /*cb20*/  LEA.HI.X.SX32 R3, R5, UR11, 0x1, P0 ;  /* 0x0000000b05037c11 */ /* 0x004fc600080f0eff */
[----:B------:R1:W-:Y:S01]  /*cb30*/  STL [R1+0x6dc], R0 ;  /* 0x0006dc0001007387 */ /* 0x0003e20000100800 */
[----:B---3--:R-:W-:-:S03]  /*cb40*/  LEA.HI.X.SX32 R2, R6, UR11, 0x1, P1 ;  /* 0x0000000b06027c11 */ /* 0x008fc600088f0eff */
[----:B------:R-:W-:Y:S04]  /*cb50*/  STL [R1+0x6c0], R3 ;  /* 0x0006c00301007387 */ /* 0x000fe80000100800 */
[----:B------:R2:W-:Y:S01]  /*cb60*/  STL [R1+0x6c8], R2 ;  /* 0x0006c80201007387 */ /* 0x0005e20000100800 */
[----:B-1----:R-:W-:Y:S02]  /*cb70*/  LEA.HI.X.SX32 R0, R9, UR11, 0x1, P2 ;  /* 0x0000000b09007c11 */ /* 0x002fe400090f0eff */
[----:B0-----:R-:W-:Y:S02]  /*cb80*/  LOP3.LUT R9, R8, 0x60, RZ, 0xc0, !PT ;  /* 0x0000006008097812 */ /* 0x001fe400078ec0ff */
[----:B--2---:R-:W-:Y:S01]  /*cb90*/  LEA.HI.X.SX32 R2, R7, UR11, 0x1, P3 ;  /* 0x0000000b07027c11 */ /* 0x004fe200098f0eff */
[----:B------:R-:W-:Y:S01]  /*cba0*/  STL [R1+0x6d0], R0 ;  /* 0x0006d00001007387 */ /* 0x000fe20000100800 */
[----:B------:R-:W0:Y:S03]  /*cbb0*/  LDC R7, c[0x0][0x230] ;  /* 0x00008c00ff077b82 */ /* 0x000e260000000800 */
[----:B------:R1:W-:Y:S04]  /*cbc0*/  STL [R1+0x6d8], R2 ;  /* 0x0006d80201007387 */ /* 0x0003e80000100800 */
[----:B------:R-:W-:Y:S01]  /*cbd0*/  STL [R1+0x640], RZ ;  /* 0x000640ff01007387 */ /* 0x000fe20000100800 */
[----:B-1----:R-:W-:-:S05]  /*cbe0*/  IMAD.SHL.U32 R2, R9, 0x10, RZ ;  /* 0x0000001009027824 */ /* 0x002fca00078e00ff */
[----:B------:R1:W-:Y:S04]  /*cbf0*/  STL [R1+0x6e4], R2 ;  /* 0x0006e40201007387 */ /* 0x0003e80000100800 */
[----:B------:R-:W-:Y:S04]  /*cc00*/  STL [R1+0x644], RZ ;  /* 0x000644ff01007387 */ /* 0x000fe80000100800 */
        /* <DEDUP_REMOVED lines=10> */
[----:B------:R-:W2:Y:S04]  /*ccb0*/  LDL.LU R9, [R1+0x210] ;  /* 0x0002100001097983 */ /* 0x000ea80000300800 */
        /* <DEDUP_REMOVED lines=8> */
[----:B------:R-:W-:Y:S01]  /*cd40*/  STL [R1+0x5f0], RZ ;  /* 0x0005f0ff01007387 */ /* 0x000fe20000100800 */
[----:B0-----:R-:W-:-:S03]  /*cd50*/  VIADD R7, R7, 0x1f ;  /* 0x0000001f07077836 */ /* 0x001fc60000000000 */
[----:B------:R-:W-:Y:S04]  /*cd60*/  STL [R1+0x5f4], RZ ;  /* 0x0005f4ff01007387 */ /* 0x000fe80000100800 */
[----:B------:R-:W-:Y:S04]  /*cd70*/  STL [R1+0x5f8], RZ ;  /* 0x0005f8ff01007387 */ /* 0x000fe80000100800 */
[----:B------:R-:W-:Y:S04]  /*cd80*/  STL [R1+0x5fc], RZ ;  /* 0x0005fcff01007387 */ /* 0x000fe80000100800 */
[----:B------:R-:W-:Y:S01]  /*cd90*/  STL [R1+0x5e0], RZ ;  /* 0x0005e0ff01007387 */ /* 0x000fe20000100800 */
[----:B------:R-:W-:-:S03]  /*cda0*/  IMAD.SHL.U32 R0, R8, 0x20, RZ ;  /* 0x0000002008007824 */ /* 0x000fc600078e00ff */
[----:B------:R-:W-:Y:S01]  /*cdb0*/  STL [R1+0x5e4], RZ ;  /* 0x0005e4ff01007387 */ /* 0x000fe20000100800 */
[----:B------:R-:W-:-:S03]  /*cdc0*/  SHF.R.S32.HI R8, RZ, 0x1f, R7 ;  /* 0x0000001fff087819 */ /* 0x000fc60000011407 */
[----:B------:R-:W-:Y:S04]  /*cdd0*/  STL [R1+0x5e8], RZ ;  /* 0x0005e8ff01007387 */ /* 0x000fe80000100800 */
[----:B------:R-:W-:Y:S04]  /*cde0*/  STL [R1+0x5ec], RZ ;  /* 0x0005ecff01007387 */ /* 0x000fe80000100800 */
[----:B------:R-:W-:Y:S04]  /*cdf0*/  STL [R1+0x5d0], RZ ;  /* 0x0005d0ff01007387 */ /* 0x000fe80000100800 */
[----:B------:R-:W-:Y:S01]  /*ce00*/  STL [R1+0x5d4], RZ ;  /* 0x0005d4ff01007387 */ /* 0x000fe20000100800 */
[----:B------:R-:W-:-:S03]  /*ce10*/  LEA.HI R8, R8, R7, RZ, 0x5 ;  /* 0x0000000708087211 */ /* 0x000fc600078f28ff */
[----:B------:R-:W-:Y:S04]  /*ce20*/  STL [R1+0x5d8], RZ ;  /* 0x0005d8ff01007387 */ /* 0x000fe80000100800 */
[----:B------:R-:W-:Y:S04]  /*ce30*/  STL [R1+0x5dc], RZ ;  /* 0x0005dcff01007387 */ /* 0x000fe80000100800 */
[----:B------:R-:W-:Y:S01]  /*ce40*/  STL [R1+0x5c0], RZ ;  /* 0x0005c0ff01007387 */ /* 0x000fe20000100800 */
[----:B------:R-:W-:-:S03]  /*ce50*/  LOP3.LUT R3, R0, 0x60, RZ, 0xc0, !PT ;  /* 0x0000006000037812 */ /* 0x000fc600078ec0ff */
[----:B------:R-:W-:Y:S01]  /*ce60*/  STL [R1+0x5c4], RZ ;  /* 0x0005c4ff01007387 */ /* 0x000fe20000100800 */
[----:B-1----:R-:W-:-:S03]  /*ce70*/  SHF.R.S32.HI R2, RZ, 0x5, R8 ;  /* 0x00000005ff027819 */ /* 0x002fc60000011408 */
[----:B------:R-:W-:Y:S04]  /*ce80*/  STL [R1+0x5c8], RZ ;  /* 0x0005c8ff01007387 */ /* 0x000fe80000100800 */
[----:B------:R-:W-:Y:S04]  /*ce90*/  STL [R1+0x5cc], RZ ;  /* 0x0005ccff01007387 */ /* 0x000fe80000100800 */
[----:B------:R-:W-:Y:S04]  /*cea0*/  STL [R1+0x5b0], RZ ;  /* 0x0005b0ff01007387 */ /* 0x000fe80000100800 */
[----:B------:R-:W-:Y:S04]  /*ceb0*/  STL [R1+0x5b4], RZ ;  /* 0x0005b4ff01007387 */ /* 0x000fe80000100800 */
[----:B------:R-:W-:Y:S04]  /*cec0*/  STL [R1+0x5b8], RZ ;  /* 0x0005b8ff01007387 */ /* 0x000fe80000100800 */
[----:B------:R-:W-:Y:S04]  /*ced0*/  STL [R1+0x5bc], RZ ;  /* 0x0005bcff01007387 */ /* 0x000fe80000100800 */
[----:B------:R-:W-:Y:S04]  /*cee0*/  STL [R1+0x5a0], RZ ;  /* 0x0005a0ff01007387 */ /* 0x000fe80000100800 */
[----:B------:R-:W-:Y:S04]  /*cef0*/  STL [R1+0x6e0], R3 ;  /* 0x0006e00301007387 */ /* 0x000fe80000100800 */
[----:B------:R0:W-:Y:S04]  /*cf00*/  STL [R1+0x6bc], R2 ;  /* 0x0006bc0201007387 */ /* 0x0001e80000100800 */
[----:B------:R1:W-:Y:S04]  /*cf10*/  STL [R1+0x5a4], RZ ;  /* 0x0005a4ff01007387 */ /* 0x0003e80000100800 */
        /* <DEDUP_REMOVED lines=21> */
[----:B------:R1:W-:Y:S01]  /*d070*/  STL [R1+0x55c], RZ ;  /* 0x00055cff01007387 */ /* 0x0003e20000100800 */
[----:B--2---:R-:W-:-:S04]  /*d080*/  IMAD R0, R9, UR4, RZ ;  /* 0x0000000409007c24 */ /* 0x004fc8000f8e02ff */
[----:B0-----:R-:W-:-:S05]  /*d090*/  IMAD.WIDE R2, R0, 0x2, RZ ;  /* 0x0000000200027825 */ /* 0x001fca00078e02ff */
[----:B------:R1:W-:Y:S02]  /*d0a0*/  STL.64 [R1+0x210], R2 ;  /* 0x0002100201007387 */ /* 0x0003e40000100a00 */
.L_x_2:
[----:B------:R-:W0:Y:S01]  /*d0b0*/  S2R R14, SR_TID.X ;  /* 0x00000000000e7919 */ /* 0x000e220000002100 */
[----:B------:R-:W2:Y:S04]  /*d0c0*/  LDL R5, [R1+0x6dc] ;  /* 0x0006dc0001057983 */ /* 0x000ea80000100800 */
[----:B------:R-:W3:Y:S04]  /*d0d0*/  LDL R6, [R1+0x6d4] ;  /* 0x0006d40001067983 */ /* 0x000ee80000100800 */
[----:B------:R4:W-:Y:S04]  /*d0e0*/  STL.64 [R1+0xe10], R8 ;  /* 0x000e100801007387 */ /* 0x0009e80000100a00 */
[----:B----4-:R-:W2:Y:S04]  /*d0f0*/  LDL.64 R8, [R1+0x210] ;  /* 0x0002100001087983 */ /* 0x010ea80000100a00 */
[----:B------:R-:W-:Y:S04]  /*d100*/  STL [R1+0xe04], R13 ;  /* 0x000e040d01007387 */ /* 0x000fe80000100800 */
[----:B------:R4:W-:Y:S04]  /*d110*/  STL [R1+0xe00], R22 ;  /* 0x000e001601007387 */ /* 0x0009e80000100800 */
[----:B----4-:R-:W4:Y:S01]  /*d120*/  LDL R22, [R1+0x6cc] ;  /* 0x0006cc0001167983 */ /* 0x010f220000100800 */
[----:B0-----:R-:W-:-:S03]  /*d130*/  SHF.R.U32.HI R4, RZ, 0x4, R14 ;  /* 0x00000004ff047819 */ /* 0x001fc6000001160e */
[----:B------:R-:W-:Y:S01]  /*d140*/  STL [R1+0xdfc], R24 ;  /* 0x000dfc1801007387 */ /* 0x000fe20000100800 */
[----:B------:R-:W-:-:S03]  /*d150*/  SGXT.U32 R4, R4, 0x3 ;  /* 0x000000030404781a */ /* 0x000fc60000000000 */
[----:B------:R0:W-:Y:S01]  /*d160*/  STL [R1+0xe08], R24 ;  /* 0x000e081801007387 */ /* 0x0001e20000100800 */
[C---:B-1----:R-:W-:Y:S02]  /*d170*/  LOP3.LUT R3, R4.reuse, 0x18, RZ, 0xfc, !PT ;  /* 0x0000001804037812 */ /* 0x042fe400078efcff */
[----:B------:R-:W-:Y:S01]  /*d180*/  LOP3.LUT R0, R4, 0x8, RZ, 0xfc, !PT ;  /* 0x0000000804007812 */ /* 0x000fe200078efcff */
[----:B------:R-:W-:Y:S01]  /*d190*/  STL [R1+0xdf8], R26 ;  /* 0x000df81a01007387 */ /* 0x000fe20000100800 */
[----:B------:R-:W-:Y:S02]  /*d1a0*/  ISETP.GE.AND P1, PT, R3, UR6, PT ;  /* 0x0000000603007c0c */ /* 0x000fe4000bf26270 */
[----:B------:R-:W-:Y:S01]  /*d1b0*/  ISETP.GE.AND P3, PT, R0, UR6, PT ;  /* 0x0000000600007c0c */ /* 0x000fe2000bf66270 */
[----:B------:R-:W-:Y:S01]  /*d1c0*/  STL [R1+0xdf4], R17 ;  /* 0x000df41101007387 */ /* 0x000fe20000100800 */
[C---:B------:R-:W-:Y:S02]  /*d1d0*/  ISETP.GE.AND P4, PT, R4.reuse, UR6, PT ;  /* 0x0000000604007c0c */ /* 0x040fe4000bf86270 */
[----:B------:R-:W-:Y:S01]  /*d1e0*/  LOP3.LUT R2, R4, 0x10, RZ, 0xfc, !PT ;  /* 0x0000001004027812 */ /* 0x000fe200078efcff */
        /* <DEDUP_REMOVED lines=19> */
[----:B------:R-:W5:Y:S04]  /*d320*/  LDL R3, [R1+0x6d8] ;  /* 0x0006d80001037983 */ /* 0x000f680000100800 */
[----:B------:R-:W4:Y:S01]  /*d330*/  LDL R0, [R1+0x6d0] ;  /* 0x0006d00001007983 */ /* 0x000f220000100800 */
[----:B------:R-:W-:-:S02]  /*d340*/  PRMT R12, RZ, 0x7610, R12 ;  /* 0x00007610ff0c7816 */ /* 0x000fc4000000000c */
[----:B------:R-:W-:Y:S01]  /*d350*/  PRMT R11, RZ, 0x7610, R11 ;  /* 0x00007610ff0b7816 */ /* 0x000fe2000000000b */
[----:B------:R-:W4:Y:S01]  /*d360*/  LDL R18, [R1+0x6c8] ;  /* 0x0006c80001127983 */ /* 0x000f220000100800 */
[----:B------:R-:W-:Y:S02]  /*d370*/  ISETP.GE.AND P2, PT, R2, UR6, PT ;  /* 0x0000000602007c0c */ /* 0x000fe4000bf46270 */
[C---:B--2---:R-:W-:Y:S02]  /*d380*/  IADD3 R4, P0, R8.reuse, R5, RZ ;  /* 0x0000000508047210 */ /* 0x044fe40007f1e0ff */
[----:B---3--:R-:W-:-:S03]  /*d390*/  IADD3 R6, P5, R8, R6, RZ ;  /* 0x0000000608067210 */ /* 0x008fc60007fbe0ff */
[C---:B-----5:R-:W-:Y:S02]  /*d3a0*/  IMAD.X R5, R9.reuse, 0x1, R3, P0 ;  /* 0x0000000109057824 */ /* 0x060fe400000e0603 */
[----:B------:R-:W2:Y:S01]  /*d3b0*/  LDL R3, [R1+0x6b4] ;  /* 0x0006b40001037983 */ /* 0x000ea20000100800 */
[----:B----4-:R-:W-:-:S03]  /*d3c0*/  IMAD.X R7, R9, 0x1, R0, P5 ;  /* 0x0000000109077824 */ /* 0x010fc600028e0600 */
[----:B------:R1:W3:Y:S04]  /*d3d0*/  @!P4 LDG.E.U16 R12, desc[UR8][R4.64] ;  /* 0x00000008040cc981 */ /* 0x0002e8000c1e1500 */
[----:B------:R4:W5:Y:S04]  /*d3e0*/  @!P3 LDG.E.U16 R11, desc[UR8][R6.64] ;  /* 0x00000008060bb981 */ /* 0x000968000c1e1500 */
[----:B------:R-:W4:Y:S04]  /*d3f0*/  LDL R5, [R1+0x6c4] ;  /* 0x0006c40001057983 */ /* 0x000f280000100800 */
[----:B------:R-:W2:Y:S01]  /*d400*/  LDL R7, [R1+0x6c0] ;  /* 0x0006c00001077983 */ /* 0x000ea20000100800 */
[----:B-1----:R-:W-:-:S03]  /*d410*/  IADD3 R4, P4, R8, R22, RZ ;  /* 0x0000001608047210 */ /* 0x002fc60007f9e0ff */
[----:B------:R-:W3:Y:S01]  /*d420*/  LDL R22, [R1+0x360] ;  /* 0x0003600001167983 */ /* 0x000ee20000100800 */
[----:B------:R-:W-:Y:S02]  /*d430*/  LOP3.LUT R2, R14, 0x1f, RZ, 0xc0, !PT ;  /* 0x0000001f0e027812 */ /* 0x000fe400078ec0ff */
[----:B----4-:R-:W-:Y:S01]  /*d440*/  IADD3 R6, P3, R8, R5, RZ ;  /* 0x0000000508067210 */ /* 0x010fe20007f7e0ff */
[----:B------:R-:W-:-:S04]  /*d450*/  IMAD.X R5, R9, 0x1, R18, P4 ;  /* 0x0000000109057824 */ /* 0x000fc800020e0612 */
[----:B--2---:R-:W-:Y:S02]  /*d460*/  IMAD.X R7, R9, 0x1, R7, P3 ;  /* 0x0000000109077824 */ /* 0x004fe400018e0607 */
[----:B------:R-:W2:Y:S01]  /*d470*/  LDL.LU.64 R8, [R1+0xe10] ;  /* 0x000e100001087983 */ /* 0x000ea20000300a00 */
[C---:B------:R-:W-:Y:S01]  /*d480*/  ISETP.GE.AND P0, PT, R2.reuse, UR6, PT ;  /* 0x0000000602007c0c */ /* 0x040fe2000bf06270 */
[----:B------:R-:W-:Y:S01]  /*d490*/  IMAD R2, R2, UR7, RZ ;  /* 0x0000000702027c24 */ /* 0x000fe2000f8e02ff */
[----:B------:R-:W-:-:S03]  /*d4a0*/  PRMT R10, RZ, 0x7610, R10 ;  /* 0x00007610ff0a7816 */ /* 0x000fc6000000000a */
[C---:B------:R-:W-:Y:S01]  /*d4b0*/  IMAD.SHL.U32 R18, R2.reuse, 0x2, RZ ;  /* 0x0000000202127824 */ /* 0x040fe200078e00ff */
[----:B------:R-:W-:Y:S02]  /*d4c0*/  SHF.R.S32.HI R0, RZ, 0x1f, R2 ;  /* 0x0000001fff007819 */ /* 0x000fe40000011402 */
[----:B------:R-:W4:Y:S02]  /*d4d0*/  @!P2 LDG.E.U16 R10, desc[UR8][R4.64] ;  /* 0x00000008040aa981 */ /* 0x000f24000c1e1500 */
[----:B------:R-:W-:Y:S02]  /*d4e0*/  SHF.L.U64.HI R0, R2, 0x1, R0 ;  /* 0x0000000102007819 */ /* 0x000fe40000010200 */
[----:B------:R-:W-:Y:S02]  /*d4f0*/  IADD3 R2, P3, R3, R18, RZ ;  /* 0x0000001203027210 */ /* 0x000fe40007f7e0ff */
[----:B------:R-:W5:Y:S04]  /*d500*/  LDL R3, [R1+0x690] ;  /* 0x0006900001037983 */ /* 0x000f680000100800 */
[----:B------:R-:W3:Y:S04]  /*d510*/  LDL R4, [R1+0x368] ;  /* 0x0003680001047983 */ /* 0x000ee80000100800 */
[----:B------:R-:W4:Y:S01]  /*d520*/  LDL R5, [R1+0x36c] ;  /* 0x00036c0001057983 */ /* 0x000f220000100800 */
[----:B--2---:R-:W-:-:S06]  /*d530*/  PRMT R9, RZ, 0x7610, R9 ;  /* 0x00007610ff097816 */ /* 0x004fcc0000000009 */
[----:B------:R-:W2:Y:S04]  /*d540*/  @!P1 LDG.E.U16 R9, desc[UR8][R6.64] ;  /* 0x0000000806099981 */ /* 0x000ea8000c1e1500 */
[----:B------:R-:W2:Y:S01]  /*d550*/  LDL R7, [R1+0x364] ;  /* 0x0003640001077983 */ /* 0x000ea20000100800 */
[----:B------:R-:W-:Y:S01]  /*d560*/  PRMT R8, RZ, 0x7610, R8 ;  /* 0x00007610ff087816 */ /* 0x000fe20000000008 */
[----:B-----5:R-:W-:Y:S01]  /*d570*/  IMAD.X R3, R3, 0x1, R0, P3 ;  /* 0x0000000103037824 */ /* 0x020fe200018e0600 */
[----:B------:R-:W-:Y:S01]  /*d580*/  BAR.SYNC.DEFER_BLOCKING 0x0 ;  /* 0x0000000000007b1d */ /* 0x000fe20000010000 */
[-C--:B---3--:R-:W-:Y:S02]  /*d590*/  IADD3 RZ, P1, R4, R18.reuse, RZ ;  /* 0x0000001204ff7210 */ /* 0x088fe40007f3e0ff */
[----:B------:R-:W-:-:S02]  /*d5a0*/  IADD3 RZ, P2, R22, R18, RZ ;  /* 0x0000001216ff7210 */ /* 0x000fc40007f5e0ff */
[----:B0-----:R-:W-:Y:S02]  /*d5b0*/  PRMT R24, RZ, 0x7610, R24 ;  /* 0x00007610ff187816 */ /* 0x001fe40000000018 */
[----:B------:R-:W-:Y:S01]  /*d5c0*/  PRMT R19, RZ, 0x7610, R19 ;  /* 0x00007610ff137816 */ /* 0x000fe20000000013 */
[----:B------:R-:W3:Y:S04]  /*d5d0*/  LDL R6, [R1+0x340] ;  /* 0x0003400001067983 */ /* 0x000ee80000100800 */
[----:B------:R0:W5:Y:S02]  /*d5e0*/  @!P0 LDG.E.U16 R8, desc[UR8][R2.64] ;  /* 0x0000000802088981 */ /* 0x000164000c1e1500 */
[----:B0-----:R-:W-:Y:S02]  /*d5f0*/  IMAD.IADD R2, R4, 0x1, R18 ;  /* 0x0000000104027824 */ /* 0x001fe400078e0212 */
[----:B----4-:R-:W-:-:S02]  /*d600*/  IMAD.X R3, R5, 0x1, R0, P1 ;  /* 0x0000000105037824 */ /* 0x010fc400008e0600 */
[----:B------:R-:W-:Y:S02]  /*d610*/  IMAD.IADD R4, R22, 0x1, R18 ;  /* 0x0000000116047824 */ /* 0x000fe400078e0212 */
[----:B------:R-:W4:Y:S04]  /*d620*/  LDL R22, [R1+0x348] ;  /* 0x0003480001167983 */ /* 0x000f280000100800 */
[----:B------:R0:W5:Y:S04]  /*d630*/  @!P0 LDG.E.U16 R19, desc[UR8][R2.64] ;  /* 0x0000000802138981 */ /* 0x000168000c1e1500 */
[----:B------:R-:W3:Y:S01]  /*d640*/  LDL R3, [R1+0x358] ;  /* 0x0003580001037983 */ /* 0x000ee20000100800 */
[----:B--2---:R-:W-:-:S03]  /*d650*/  IMAD.X R5, R7, 0x1, R0, P2 ;  /* 0x0000000107057824 */ /* 0x004fc600010e0600 */
[----:B------:R-:W2:Y:S04]  /*d660*/  LDL R7, [R1+0x34c] ;  /* 0x00034c0001077983 */ /* 0x000ea80000100800 */
[----:B------:R-:W4:Y:S04]  /*d670*/  @!P0 LDG.E.U16 R24, desc[UR8][R4.64] ;  /* 0x0000000804188981 */ /* 0x000f28000c1e1500 */
[----:B----4-:R1:W-:Y:S04]  /*d680*/  STL [R1+0x74], R24 ;  /* 0x0000741801007387 */ /* 0x0103e80000100800 */
[----:B-1----:R-:W4:Y:S04]  /*d690*/  LDL.LU R24, [R1+0xe08] ;  /* 0x000e080001187983 */ /* 0x002f280000300800 */
[----:B------:R-:W5:Y:S04]  /*d6a0*/  LDL R4, [R1+0x35c] ;  /* 0x00035c0001047983 */ /* 0x000f680000100800 */
[----:B------:R-:W2:Y:S01]  /*d6b0*/  LDL R5, [R1+0x350] ;  /* 0x0003500001057983 */ /* 0x000ea20000100800 */
[C---:B---3--:R-:W-:Y:S01]  /*d6c0*/  IADD3 RZ, P1, R3.reuse, R18, RZ ;  /* 0x0000001203ff7210 */ /* 0x048fe20007f3e0ff */
[----:B0-----:R-:W-:-:S04]  /*d6d0*/  IMAD.IADD R2, R3, 0x1, R18 ;  /* 0x0000000103027824 */ /* 0x001fc800078e0212 */
[----:B-----5:R-:W-:Y:S01]  /*d6e0*/  IMAD.X R3, R4, 0x1, R0, P1 ;  /* 0x0000000104037824 */ /* 0x020fe200008e0600 */
[C---:B--2---:R-:W-:Y:S01]  /*d6f0*/  IADD3 RZ, P2, R5.reuse, R18, RZ ;  /* 0x0000001205ff7210 */ /* 0x044fe20007f5e0ff */
[----:B------:R-:W-:Y:S02]  /*d700*/  IMAD.IADD R4, R5, 0x1, R18 ;  /* 0x0000000105047824 */ /* 0x000fe400078e0212 */
[----:B------:R-:W2:Y:S01]  /*d710*/  LDL R5, [R1+0x354] ;  /* 0x0003540001057983 */ /* 0x000ea20000100800 */
[----:B------:R-:W-:Y:S01]  /*d720*/  PRMT R13, RZ, 0x7610, R13 ;  /* 0x00007610ff0d7816 */ /* 0x000fe2000000000d */
[----:B--2---:R-:W-:-:S05]  /*d730*/  IMAD.X R5, R5, 0x1, R0, P2 ;  /* 0x0000000105057824 */ /* 0x004fca00010e0600 */
[----:B------:R0:W2:Y:S01]  /*d740*/  @!P0 LDG.E.U16 R13, desc[UR8][R4.64] ;  /* 0x00000008040d8981 */ /* 0x0000a2000c1e1500 */
[C---:B------:R-:W-:Y:S01]  /*d750*/  IADD3 RZ, P1, R22.reuse, R18, RZ ;  /* 0x0000001216ff7210 */ /* 0x040fe20007f3e0ff */
[----:B0-----:R-:W-:-:S04]  /*d760*/  IMAD.IADD R4, R22, 0x1, R18 ;  /* 0x0000000116047824 */ /* 0x001fc800078e0212 */
[----:B------:R-:W-:Y:S01]  /*d770*/  IMAD.X R5, R7, 0x1, R0, P1 ;  /* 0x0000000107057824 */ /* 0x000fe200008e0600 */
[----:B--2---:R0:W-:Y:S04]  /*d780*/  STL [R1+0x70], R13 ;  /* 0x0000700d01007387 */ /* 0x0041e80000100800 */
[----:B0-----:R-:W2:Y:S04]  /*d790*/  LDL.LU R13, [R1+0xe04] ;  /* 0x000e0400010d7983 */ /* 0x001ea80000300800 */
[----:B------:R-:W3:Y:S04]  /*d7a0*/  LDL.LU R22, [R1+0xe00] ;  /* 0x000e000001167983 */ /* 0x000ee80000300800 */
[----:B------:R-:W5:Y:S01]  /*d7b0*/  LDL R7, [R1+0x344] ;  /* 0x0003440001077983 */ /* 0x000f620000100800 */
[C---:B------:R-:W-:Y:S01]  /*d7c0*/  IADD3 RZ, P2, R6.reuse, R18, RZ ;  /* 0x0000001206ff7210 */ /* 0x040fe20007f5e0ff */
[----:B------:R-:W-:Y:S01]  /*d7d0*/  IMAD.IADD R6, R6, 0x1, R18 ;  /* 0x0000000106067824 */ /* 0x000fe200078e0212 */
[----:B----4-:R-:W-:-:S02]  /*d7e0*/  PRMT R24, RZ, 0x7610, R24 ;  /* 0x00007610ff187816 */ /* 0x010fc40000000018 */
[----:B------:R-:W-:-:S06]  /*d7f0*/  PRMT R16, RZ, 0x7610, R16 ;  /* 0x00007610ff107816 */ /* 0x000fcc0000000010 */
[----:B------:R0:W4:Y:S01]  /*d800*/  @!P0 LDG.E.U16 R16, desc[UR8][R2.64] ;  /* 0x0000000802108981 */ /* 0x000122000c1e1500 */
[----:B-----5:R-:W-:-:S05]  /*d810*/  IMAD.X R7, R7, 0x1, R0, P2 ;  /* 0x0000000107077824 */ /* 0x020fca00010e0600 */
[----:B------:R-:W5:Y:S01]  /*d820*/  @!P0 LDG.E.U16 R24, desc[UR8][R6.64] ;  /* 0x0000000806188981 */ /* 0x000f62000c1e1500 */
[----:B0-----:R-:W-:-:S06]  /*d830*/  PRMT R3, RZ, 0x7610, R3 ;  /* 0x00007610ff037816 */ /* 0x001fcc0000000003 */
[----:B------:R0:W4:Y:S04]  /*d840*/  @!P0 LDG.E.U16 R3, desc[UR8][R4.64] ;  /* 0x0000000804038981 */ /* 0x000128000c1e1500 */
[----:B------:R-:W2:Y:S04]  /*d850*/  LDL R5, [R1+0x338] ;  /* 0x0003380001057983 */ /* 0x000ea80000100800 */
[----:B-----5:R1:W-:Y:S04]  /*d860*/  STL [R1+0x6c], R24 ;  /* 0x00006c1801007387 */ /* 0x0203e80000100800 */
[----:B-1----:R-:W5:Y:S04]  /*d870*/  LDL.LU R24, [R1+0xdfc] ;  /* 0x000dfc0001187983 */ /* 0x002f680000300800 */
[----:B------:R-:W3:Y:S04]  /*d880*/  LDL R6, [R1+0x33c] ;  /* 0x00033c0001067983 */ /* 0x000ee80000100800 */
[----:B------:R-:W4:Y:S01]  /*d890*/  LDL R7, [R1+0x330] ;  /* 0x0003300001077983 */ /* 0x000f220000100800 */
[C---:B--2---:R-:W-:Y:S01]  /*d8a0*/  IADD3 RZ, P1, R5.reuse, R18, RZ ;  /* 0x0000001205ff7210 */ /* 0x044fe20007f3e0ff */
[----:B0-----:R-:W-:-:S04]  /*d8b0*/  IMAD.IADD R4, R5, 0x1, R18 ;  /* 0x0000000105047824 */ /* 0x001fc800078e0212 */
[----:B---3--:R-:W-:Y:S01]  /*d8c0*/  IMAD.X R5, R6, 0x1, R0, P1 ;  /* 0x0000000106057824 */ /* 0x008fe200008e0600 */
[C---:B----4-:R-:W-:Y:S01]  /*d8d0*/  IADD3 RZ, P2, R7.reuse, R18, RZ ;  /* 0x0000001207ff7210 */ /* 0x050fe20007f5e0ff */
[----:B------:R-:W-:Y:S02]  /*d8e0*/  IMAD.IADD R6, R7, 0x1, R18 ;  /* 0x0000000107067824 */ /* 0x000fe400078e0212 */
[----:B------:R-:W2:Y:S01]  /*d8f0*/  LDL R7, [R1+0x334] ;  /* 0x0003340001077983 */ /* 0x000ea20000100800 */
[----:B------:R-:W-:Y:S02]  /*d900*/  PRMT R26, RZ, 0x7610, R26 ;  /* 0x00007610ff1a7816 */ /* 0x000fe4000000001a */
[----:B------:R-:W-:-:S06]  /*d910*/  PRMT R13, RZ, 0x7610, R13 ;  /* 0x00007610ff0d7816 */ /* 0x000fcc000000000d */
[----:B------:R0:W3:Y:S04]  /*d920*/  @!P0 LDG.E.U16 R13, desc[UR8][R4.64] ;  /* 0x00000008040d8981 */ /* 0x0000e8000c1e1500 */
[----:B------:R-:W4:Y:S01]  /*d930*/  LDL R5, [R1+0x328] ;  /* 0x0003280001057983 */ /* 0x000f220000100800 */
[----:B--2---:R-:W-:-:S05]  /*d940*/  IMAD.X R7, R7, 0x1, R0, P2 ;  /* 0x0000000107077824 */ /* 0x004fca00010e0600 */
[----:B------:R-:W2:Y:S04]  /*d950*/  @!P0 LDG.E.U16 R26, desc[UR8][R6.64] ;  /* 0x00000008061a8981 */ /* 0x000ea8000c1e1500 */
[----:B--2---:R1:W-:Y:S04]  /*d960*/  STL [R1+0x68], R26 ;  /* 0x0000681a01007387 */ /* 0x0043e80000100800 */
[----:B-1----:R-:W2:Y:S04]  /*d970*/  LDL.LU R26, [R1+0xdf8] ;  /* 0x000df800011a7983 */ /* 0x002ea80000300800 */
[----:B------:R-:W5:Y:S04]  /*d980*/  LDL R6, [R1+0x32c] ;  /* 0x00032c0001067983 */ /* 0x000f680000100800 */
[----:B------:R-:W3:Y:S01]  /*d990*/  LDL R7, [R1+0x320] ;  /* 0x0003200001077983 */ /* 0x000ee20000100800 */
[C---:B----4-:R-:W-:Y:S01]  /*d9a0*/  IADD3 RZ, P1, R5.reuse, R18, RZ ;  /* 0x0000001205ff7210 */ /* 0x050fe20007f3e0ff */
[----:B0-----:R-:W-:Y:S01]  /*d9b0*/  IMAD.IADD R4, R5, 0x1, R18 ;  /* 0x0000000105047824 */ /* 0x001fe200078e0212 */
[----:B------:R-:W-:-:S03]  /*d9c0*/  PRMT R17, RZ, 0x7610, R17 ;  /* 0x00007610ff117816 */ /* 0x000fc60000000011 */
[----:B-----5:R-:W-:Y:S01]  /*d9d0*/  IMAD.X R5, R6, 0x1, R0, P1 ;  /* 0x0000000106057824 */ /* 0x020fe200008e0600 */
[C---:B---3--:R-:W-:Y:S01]  /*d9e0*/  IADD3 RZ, P2, R7.reuse, R18, RZ ;  /* 0x0000001207ff7210 */ /* 0x048fe20007f5e0ff */
[----:B------:R-:W-:-:S03]  /*d9f0*/  IMAD.IADD R6, R7, 0x1, R18 ;  /* 0x0000000107067824 */ /* 0x000fc600078e0212 */
[----:B------:R-:W3:Y:S04]  /*da00*/  @!P0 LDG.E.U16 R17, desc[UR8][R4.64] ;  /* 0x0000000804118981 */ /* 0x000ee8000c1e1500 */
[----:B------:R-:W4:Y:S01]  /*da10*/  LDL R7, [R1+0x324] ;  /* 0x0003240001077983 */ /* 0x000f220000100800 */
[----:B------:R-:W-:-:S03]  /*da20*/  PRMT R28, RZ, 0x7610, R28 ;  /* 0x00007610ff1c7816 */ /* 0x000fc6000000001c */
[----:B---3--:R0:W-:Y:S01]  /*da30*/  STL [R1+0x14], R17 ;  /* 0x0000141101007387 */ /* 0x0081e20000100800 */
[----:B----4-:R-:W-:-:S05]  /*da40*/  IMAD.X R7, R7, 0x1, R0, P2 ;  /* 0x0000000107077824 */ /* 0x010fca00010e0600 */
[----:B------:R-:W3:Y:S04]  /*da50*/  @!P0 LDG.E.U16 R28, desc[UR8][R6.64] ;  /* 0x00000008061c8981 */ /* 0x000ee8000c1e1500 */
[----:B0-----:R-:W4:Y:S04]  /*da60*/  LDL.LU R17, [R1+0xdf4] ;  /* 0x000df40001117983 */ /* 0x001f280000300800 */
[----:B------:R-:W5:Y:S04]  /*da70*/  LDL R5, [R1+0x318] ;  /* 0x0003180001057983 */ /* 0x000f680000100800 */
[----:B------:R-:W2:Y:S04]  /*da80*/  LDL R6, [R1+0x31c] ;  /* 0x00031c0001067983 */ /* 0x000ea80000100800 */
[----:B------:R-:W4:Y:S04]  /*da90*/  LDL R7, [R1+0x310] ;  /* 0x0003100001077983 */ /* 0x000f280000100800 */
[----:B---3--:R0:W-:Y:S01]  /*daa0*/  STL [R1+0x64], R28 ;  /* 0x0000641c01007387 */ /* 0x0081e20000100800 */
[CC--:B-----5:R-:W-:Y:S01]  /*dab0*/  IADD3 RZ, P1, R5.reuse, R18.reuse, RZ ;  /* 0x0000001205ff7210 */ /* 0x0e0fe20007f3e0ff */
[----:B------:R-:W-:Y:S01]  /*dac0*/  IMAD.IADD R4, R5, 0x1, R18 ;  /* 0x0000000105047824 */ /* 0x000fe200078e0212 */
[----:B------:R-:W-:Y:S01]  /*dad0*/  PRMT R22, RZ, 0x7610, R22 ;  /* 0x00007610ff167816 */ /* 0x000fe20000000016 */
[----:B0-----:R-:W3:Y:S02]  /*dae0*/  LDL R28, [R1+0x304] ;  /* 0x00030400011c7983 */ /* 0x001ee40000100800 */
[----:B--2---:R-:W-:Y:S01]  /*daf0*/  IMAD.X R5, R6, 0x1, R0, P1 ;  /* 0x0000000106057824 */ /* 0x004fe200008e0600 */
[C---:B----4-:R-:W-:Y:S01]  /*db00*/  IADD3 RZ, P2, R7.reuse, R18, RZ ;  /* 0x0000001207ff7210 */ /* 0x050fe20007f5e0ff */
[----:B------:R-:W-:Y:S01]  /*db10*/  IMAD.IADD R6, R7, 0x1, R18 ;  /* 0x0000000107067824 */ /* 0x000fe200078e0212 */
[----:B------:R-:W-:Y:S01]  /*db20*/  PRMT R25, RZ, 0x7610, R25 ;  /* 0x00007610ff197816 */ /* 0x000fe20000000019 */
[----:B------:R-:W2:Y:S04]  /*db30*/  LDL R7, [R1+0x314] ;  /* 0x0003140001077983 */ /* 0x000ea80000100800 */
[----:B------:R0:W4:Y:S04]  /*db40*/  @!P0 LDG.E.U16 R22, desc[UR8][R4.64] ;  /* 0x0000000804168981 */ /* 0x000128000c1e1500 */
[----:B------:R-:W5:Y:S01]  /*db50*/  LDL R5, [R1+0x308] ;  /* 0x0003080001057983 */ /* 0x000f620000100800 */
[----:B--2---:R-:W-:-:S05]  /*db60*/  IMAD.X R7, R7, 0x1, R0, P2 ;  /* 0x0000000107077824 */ /* 0x004fca00010e0600 */
[----:B------:R1:W2:Y:S04]  /*db70*/  @!P0 LDG.E.U16 R25, desc[UR8][R6.64] ;  /* 0x0000000806198981 */ /* 0x0002a8000c1e1500 */
[----:B------:R-:W3:Y:S04]  /*db80*/  LDL R7, [R1+0x300] ;  /* 0x0003000001077983 */ /* 0x000ee80000100800 */
[----:B------:R-:W4:Y:S01]  /*db90*/  LDL R6, [R1+0x30c] ;  /* 0x00030c0001067983 */ /* 0x000f220000100800 */
[C---:B-----5:R-:W-:Y:S01]  /*dba0*/  IADD3 RZ, P1, R5.reuse, R18, RZ ;  /* 0x0000001205ff7210 */ /* 0x060fe20007f3e0ff */
[----:B0-----:R-:W-:Y:S01]  /*dbb0*/  IMAD.IADD R4, R5, 0x1, R18 ;  /* 0x0000000105047824 */ /* 0x001fe200078e0212 */
[----:B------:R-:W-:-:S02]  /*dbc0*/  PRMT R27, RZ, 0x7610, R27 ;  /* 0x00007610ff1b7816 */ /* 0x000fc4000000001b */
[C---:B---3--:R-:W-:Y:S01]  /*dbd0*/  IADD3 RZ, P2, R7.reuse, R18, RZ ;  /* 0x0000001207ff7210 */ /* 0x048fe20007f5e0ff */
[----:B----4-:R-:W-:Y:S02]  /*dbe0*/  IMAD.X R5, R6, 0x1, R0, P1 ;  /* 0x0000000106057824 */ /* 0x010fe400008e0600 */
[----:B-1----:R-:W-:Y:S02]  /*dbf0*/  IMAD.IADD R6, R7, 0x1, R18 ;  /* 0x0000000107067824 */ /* 0x002fe400078e0212 */
[----:B------:R-:W-:-:S05]  /*dc00*/  IMAD.X R7, R28, 0x1, R0, P2 ;  /* 0x000000011c077824 */ /* 0x000fca00010e0600 */
[----:B------:R-:W3:Y:S01]  /*dc10*/  @!P0 LDG.E.U16 R27, desc[UR8][R6.64] ;  /* 0x00000008061b8981 */ /* 0x000ee2000c1e1500 */
[----:B------:R-:W-:-:S03]  /*dc20*/  PRMT R24, RZ, 0x7610, R24 ;  /* 0x00007610ff187816 */ /* 0x000fc60000000018 */
[----:B--2---:R0:W-:Y:S04]  /*dc30*/  STL [R1+0x60], R25 ;  /* 0x0000601901007387 */ /* 0x0041e80000100800 */
[----:B------:R1:W2:Y:S04]  /*dc40*/  @!P0 LDG.E.U16 R24, desc[UR8][R4.64] ;  /* 0x0000000804188981 */ /* 0x0002a8000c1e1500 */
[----:B------:R-:W4:Y:S04]  /*dc50*/  LDL R28, [R1+0x2ec] ;  /* 0x0002ec00011c7983 */ /* 0x000f280000100800 */
[----:B0-----:R-:W5:Y:S04]  /*dc60*/  LDL R25, [R1+0x2f4] ;  /* 0x0002f40001197983 */ /* 0x001f680000100800 */
[----:B------:R-:W2:Y:S04]  /*dc70*/  LDL R5, [R1+0x2f8] ;  /* 0x0002f80001057983 */ /* 0x000ea80000100800 */
[----:B---3--:R0:W-:Y:S04]  /*dc80*/  STL [R1+0x5c], R27 ;  /* 0x00005c1b01007387 */ /* 0x0081e80000100800 */
[----:B0-----:R-:W3:Y:S04]  /*dc90*/  LDL.LU R27, [R1+0xdf0] ;  /* 0x000df000011b7983 */ /* 0x001ee80000300800 */
[----:B------:R-:W4:Y:S04]  /*dca0*/  LDL R6, [R1+0x2fc] ;  /* 0x0002fc0001067983 */ /* 0x000f280000100800 */
[----:B------:R-:W5:Y:S01]  /*dcb0*/  LDL R7, [R1+0x2f0] ;  /* 0x0002f00001077983 */ /* 0x000f620000100800 */
[C---:B--2---:R-:W-:Y:S01]  /*dcc0*/  IADD3 RZ, P1, R5.reuse, R18, RZ ;  /* 0x0000001205ff7210 */ /* 0x044fe20007f3e0ff */
[----:B-1----:R-:W-:Y:S01]  /*dcd0*/  IMAD.IADD R4, R5, 0x1, R18 ;  /* 0x0000000105047824 */ /* 0x002fe200078e0212 */
[----:B------:R-:W-:-:S02]  /*dce0*/  PRMT R26, RZ, 0x7610, R26 ;  /* 0x00007610ff1a7816 */ /* 0x000fc4000000001a */
[----:B------:R-:W-:Y:S01]  /*dcf0*/  PRMT R29, RZ, 0x7610, R29 ;  /* 0x00007610ff1d7816 */ /* 0x000fe2000000001d */
[----:B----4-:R-:W-:Y:S01]  /*dd00*/  IMAD.X R5, R6, 0x1, R0, P1 ;  /* 0x0000000106057824 */ /* 0x010fe200008e0600 */
[----:B-----5:R-:W-:-:S04]  /*dd10*/  IADD3 RZ, P2, R7, R18, RZ ;  /* 0x0000001207ff7210 */ /* 0x020fc80007f5e0ff */
[----:B------:R0:W2:Y:S01]  /*dd20*/  @!P0 LDG.E.U16 R26, desc[UR8][R4.64] ;  /* 0x00000008041a8981 */ /* 0x0000a2000c1e1500 */
[----:B------:R-:W-:Y:S02]  /*dd30*/  IMAD.IADD R6, R7, 0x1, R18 ;  /* 0x0000000107067824 */ /* 0x000fe400078e0212 */
[----:B------:R-:W-:Y:S01]  /*dd40*/  IMAD.X R7, R25, 0x1, R0, P2 ;  /* 0x0000000119077824 */ /* 0x000fe200010e0600 */
[----:B------:R-:W-:Y:S01]  /*dd50*/  PRMT R17, RZ, 0x7610, R17 ;  /* 0x00007610ff117816 */ /* 0x000fe20000000011 */
[----:B------:R-:W4:Y:S04]  /*dd60*/  LDL R25, [R1+0x2c8] ;  /* 0x0002c80001197983 */ /* 0x000f280000100800 */
[----:B------:R-:W5:Y:S04]  /*dd70*/  LDL R5, [R1+0x2e8] ;  /* 0x0002e80001057983 */ /* 0x000f680000100800 */
[----:B------:R-:W3:Y:S01]  /*dd80*/  @!P0 LDG.E.U16 R29, desc[UR8][R6.64] ;  /* 0x00000008061d8981 */ /* 0x000ee2000c1e1500 */
[C---:B-----5:R-:W-:Y:S01]  /*dd90*/  IADD3 RZ, P1, R5.reuse, R18, RZ ;  /* 0x0000001205ff7210 */ /* 0x060fe20007f3e0ff */
[----:B0-----:R-:W-:-:S04]  /*dda0*/  IMAD.IADD R4, R5, 0x1, R18 ;  /* 0x0000000105047824 */ /* 0x001fc800078e0212 */
[----:B------:R-:W-:Y:S01]  /*ddb0*/  IMAD.X R5, R28, 0x1, R0, P1 ;  /* 0x000000011c057824 */ /* 0x000fe200008e0600 */
[----:B---3--:R0:W-:Y:S04]  /*ddc0*/  STL [R1+0x58], R29 ;  /* 0x0000581d01007387 */ /* 0x0081e80000100800 */
[----:B------:R1:W3:Y:S04]  /*ddd0*/  @!P0 LDG.E.U16 R17, desc[UR8][R4.64] ;  /* 0x0000000804118981 */ /* 0x0002e8000c1e1500 */
[----:B0-----:R-:W5:Y:S04]  /*dde0*/  LDL.LU R29, [R1+0xdec] ;  /* 0x000dec00011d7983 */ /* 0x001f680000300800 */
[----:B------:R-:W2:Y:S04]  /*ddf0*/  LDL R5, [R1+0x2d0] ;  /* 0x0002d00001057983 */ /* 0x000ea80000100800 */
[----:B------:R-:W4:Y:S04]  /*de00*/  LDL R7, [R1+0x2d8] ;  /* 0x0002d80001077983 */ /* 0x000f280000100800 */
[----:B------:R-:W3:Y:S01]  /*de10*/  LDL R28, [R1+0x2c0] ;  /* 0x0002c000011c7983 */ /* 0x000ee20000100800 */
[C---:B--2---:R-:W-:Y:S01]  /*de20*/  IADD3 RZ, P1, R5.reuse, R18, RZ ;  /* 0x0000001205ff7210 */ /* 0x044fe20007f3e0ff */
[----:B-1----:R-:W-:-:S02]  /*de30*/  IMAD.IADD R4, R5, 0x1, R18 ;  /* 0x0000000105047824 */ /* 0x002fc400078e0212 */
[----:B------:R-:W2:Y:S01]  /*de40*/  LDL R5, [R1+0x2d4] ;  /* 0x0002d40001057983 */ /* 0x000ea20000100800 */
[----:B-----5:R-:W-:Y:S01]  /*de50*/  PRMT R29, RZ, 0x7610, R29 ;  /* 0x00007610ff1d7816 */ /* 0x020fe2000000001d */
[----:B--2---:R-:W-:-:S05]  /*de60*/  IMAD.X R5, R5, 0x1, R0, P1 ;  /* 0x0000000105057824 */ /* 0x004fca00008e0600 */
[----:B------:R0:W2:Y:S01]  /*de70*/  @!P0 LDG.E.U16 R29, desc[UR8][R4.64] ;  /* 0x00000008041d8981 */ /* 0x0000a2000c1e1500 */
[CC--:B----4-:R-:W-:Y:S01]  /*de80*/  IADD3 RZ, P2, R7.reuse, R18.reuse, RZ ;  /* 0x0000001207ff7210 */ /* 0x0d0fe20007f5e0ff */
[--C-:B------:R-:W-:Y:S02]  /*de90*/  IMAD.IADD R6, R7, 0x1, R18.reuse ;  /* 0x0000000107067824 */ /* 0x100fe400078e0212 */
[----:B------:R-:W4:Y:S01]  /*dea0*/  LDL R7, [R1+0x2dc] ;  /* 0x0002dc0001077983 */ /* 0x000f220000100800 */
[CC--:B------:R-:W-:Y:S01]  /*deb0*/  IADD3 RZ, P1, R25.reuse, R18.reuse, RZ ;  /* 0x0000001219ff7210 */ /* 0x0c0fe20007f3e0ff */
[----:B0-----:R-:W-:Y:S02]  /*dec0*/  IMAD.IADD R4, R25, 0x1, R18 ;  /* 0x0000000119047824 */ /* 0x001fe400078e0212 */
[----:B--2---:R0:W-:Y:S04]  /*ded0*/  STL [R1+0x54], R29 ;  /* 0x0000541d01007387 */ /* 0x0041e80000100800 */
[----:B0-----:R-:W2:Y:S04]  /*dee0*/  LDL.LU R29, [R1+0xde8] ;  /* 0x000de800011d7983 */ /* 0x001ea80000300800 */
[----:B------:R-:W5:Y:S04]  /*def0*/  LDL.LU R25, [R1+0xde4] ;  /* 0x000de40001197983 */ /* 0x000f680000300800 */
[----:B------:R-:W3:Y:S01]  /*df00*/  LDL R5, [R1+0x2cc] ;  /* 0x0002cc0001057983 */ /* 0x000ee20000100800 */
[----:B--2---:R-:W-:Y:S01]  /*df10*/  PRMT R29, RZ, 0x7610, R29 ;  /* 0x00007610ff1d7816 */ /* 0x004fe2000000001d */
[----:B---3--:R-:W-:Y:S01]  /*df20*/  IMAD.X R5, R5, 0x1, R0, P1 ;  /* 0x0000000105057824 */ /* 0x008fe200008e0600 */
[----:B------:R-:W-:-:S04]  /*df30*/  IADD3 RZ, P1, R28, R18, RZ ;  /* 0x000000121cff7210 */ /* 0x000fc80007f3e0ff */
[----:B------:R0:W2:Y:S02]  /*df40*/  @!P0 LDG.E.U16 R29, desc[UR8][R4.64] ;  /* 0x00000008041d8981 */ /* 0x0000a4000c1e1500 */
[----:B0-----:R-:W-:Y:S02]  /*df50*/  IMAD.IADD R4, R28, 0x1, R18 ;  /* 0x000000011c047824 */ /* 0x001fe400078e0212 */
[----:B------:R-:W3:Y:S04]  /*df60*/  LDL.LU R28, [R1+0xde0] ;  /* 0x000de000011c7983 */ /* 0x000ee80000300800 */
[----:B------:R-:W4:Y:S01]  /*df70*/  LDL R5, [R1+0x2c4] ;  /* 0x0002c40001057983 */ /* 0x000f220000100800 */
[----:B------:R-:W-:Y:S01]  /*df80*/  PRMT R15, RZ, 0x7610, R15 ;  /* 0x00007610ff0f7816 */ /* 0x000fe2000000000f */
[----:B----4-:R-:W-:-:S05]  /*df90*/  IMAD.X R5, R5, 0x1, R0, P1 ;  /* 0x0000000105057824 */ /* 0x010fca00008e0600 */
[----:B------:R-:W4:Y:S04]  /*dfa0*/  @!P0 LDG.E.U16 R15, desc[UR8][R4.64] ;  /* 0x00000008040f8981 */ /* 0x000f28000c1e1500 */
[----:B----4-:R0:W-:Y:S04]  /*dfb0*/  STL [R1+0x50], R15 ;  /* 0x0000500f01007387 */ /* 0x0101e80000100800 */
[----:B0-----:R-:W4:Y:S04]  /*dfc0*/  LDL.LU R15, [R1+0xddc] ;  /* 0x000ddc00010f7983 */ /* 0x001f280000300800 */
[----:B------:R-:W5:Y:S02]  /*dfd0*/  LDL R5, [R1+0x2b8] ;  /* 0x0002b80001057983 */ /* 0x000f640000100800 */
[C---:B-----5:R-:W-:Y:S01]  /*dfe0*/  IADD3 RZ, P1, R5.reuse, R18, RZ ;  /* 0x0000001205ff7210 */ /* 0x060fe20007f3e0ff */
[----:B------:R-:W-:-:S02]  /*dff0*/  IMAD.IADD R4, R5, 0x1, R18 ;  /* 0x0000000105047824 */ /* 0x000fc400078e0212 */
[----:B------:R-:W5:Y:S01]  /*e000*/  LDL R5, [R1+0x2bc] ;  /* 0x0002bc0001057983 */ /* 0x000f620000100800 */
[----:B----4-:R-:W-:Y:S01]  /*e010*/  PRMT R15, RZ, 0x7610, R15 ;  /* 0x00007610ff0f7816 */ /* 0x010fe2000000000f */
[----:B-----5:R-:W-:-:S05]  /*e020*/  IMAD.X R5, R5, 0x1, R0, P1 ;  /* 0x0000000105057824 */ /* 0x020fca00008e0600 */
[----:B------:R-:W4:Y:S04]  /*e030*/  @!P0 LDG.E.U16 R15, desc[UR8][R4.64] ;  /* 0x00000008040f8981 */ /* 0x000f28000c1e1500 */
[----:B----4-:R0:W-:Y:S04]  /*e040*/  STL [R1], R15 ;  /* 0x0000000f01007387 */ /* 0x0101e80000100800 */
        /* <DEDUP_REMOVED lines=26> */
[----:B------:R-:W5:Y:S04]  /*e1f0*/  LDL R5, [R1+0x298] ;  /* 0x0002980001057983 */ /* 0x000f680000100800 */
[----:B----4-:R0:W-:Y:S01]  /*e200*/  STL [R1+0x48], R15 ;  /* 0x0000480f01007387 */ /* 0x0101e20000100800 */
[C---:B-----5:R-:W-:Y:S01]  /*e210*/  IADD3 RZ, P1, R5.reuse, R18, RZ ;  /* 0x0000001205ff7210 */ /* 0x060fe20007f3e0ff */
[----:B------:R-:W-:Y:S01]  /*e220*/  IMAD.IADD R4, R5, 0x1, R18 ;  /* 0x0000000105047824 */ /* 0x000fe200078e0212 */
[----:B---3--:R-:W-:Y:S01]  /*e230*/  PRMT R28, RZ, 0x7610, R28 ;  /* 0x00007610ff1c7816 */ /* 0x008fe2000000001c */
[----:B------:R-:W3:Y:S04]  /*e240*/  LDL R5, [R1+0x29c] ;  /* 0x00029c0001057983 */ /* 0x000ee80000100800 */
[----:B0-----:R-:W4:Y:S01]  /*e250*/  LDL R15, [R1+0x280] ;  /* 0x00028000010f7983 */ /* 0x001f220000100800 */
[----:B---3--:R-:W-:-:S05]  /*e260*/  IMAD.X R5, R5, 0x1, R0, P1 ;  /* 0x0000000105057824 */ /* 0x008fca00008e0600 */
[----:B------:R-:W3:Y:S04]  /*e270*/  @!P0 LDG.E.U16 R28, desc[UR8][R4.64] ;  /* 0x00000008041c8981 */ /* 0x000ee8000c1e1500 */
[----:B---3--:R0:W-:Y:S04]  /*e280*/  STL [R1+0x8], R28 ;  /* 0x0000081c01007387 */ /* 0x0081e80000100800 */
[----:B0-----:R-:W3:Y:S04]  /*e290*/  LDL.LU R28, [R1+0xdcc] ;  /* 0x000dcc00011c7983 */ /* 0x001ee80000300800 */
[----:B------:R-:W5:Y:S02]  /*e2a0*/  LDL R5, [R1+0x290] ;  /* 0x0002900001057983 */ /* 0x000f640000100800 */
[C---:B-----5:R-:W-:Y:S01]  /*e2b0*/  IADD3 RZ, P1, R5.reuse, R18, RZ ;  /* 0x0000001205ff7210 */ /* 0x060fe20007f3e0ff */
[----:B------:R-:W-:-:S02]  /*e2c0*/  IMAD.IADD R4, R5, 0x1, R18 ;  /* 0x0000000105047824 */ /* 0x000fc400078e0212 */
[----:B------:R-:W5:Y:S01]  /*e2d0*/  LDL R5, [R1+0x294] ;  /* 0x0002940001057983 */ /* 0x000f620000100800 */
[----:B---3--:R-:W-:Y:S01]  /*e2e0*/  PRMT R28, RZ, 0x7610, R28 ;  /* 0x00007610ff1c7816 */ /* 0x008fe2000000001c */
[----:B-----5:R-:W-:-:S05]  /*e2f0*/  IMAD.X R5, R5, 0x1, R0, P1 ;  /* 0x0000000105057824 */ /* 0x020fca00008e0600 */
        /* <DEDUP_REMOVED lines=9> */
[----:B------:R-:W3:Y:S01]  /*e390*/  @!P0 LDG.E.U16 R28, desc[UR8][R4.64] ;  /* 0x00000008041c8981 */ /* 0x000ee2000c1e1500 */
[----:B----4-:R-:W-:-:S03]  /*e3a0*/  IADD3 RZ, P1, R15, R18, RZ ;  /* 0x000000120fff7210 */ /* 0x010fc60007f3e0ff */
[----:B---3--:R0:W-:Y:S04]  /*e3b0*/  STL [R1+0x10], R28 ;  /* 0x0000101c01007387 */ /* 0x0081e80000100800 */
[----:B0-----:R-:W3:Y:S04]  /*e3c0*/  LDL.LU R28, [R1+0xdc4] ;  /* 0x000dc400011c7983 */ /* 0x001ee80000300800 */
[----:B------:R-:W4:Y:S01]  /*e3d0*/  LDL R5, [R1+0x284] ;  /* 0x0002840001057983 */ /* 0x000f220000100800 */
[----:B------:R-:W-:-:S03]  /*e3e0*/  IMAD.IADD R4, R15, 0x1, R18 ;  /* 0x000000010f047824 */ /* 0x000fc600078e0212 */
[----:B------:R-:W5:Y:S01]  /*e3f0*/  LDL R15, [R1+0x26c] ;  /* 0x00026c00010f7983 */ /* 0x000f620000100800 */
[----:B---3--:R-:W-:Y:S01]  /*e400*/  PRMT R28, RZ, 0x7610, R28 ;  /* 0x00007610ff1c7816 */ /* 0x008fe2000000001c */
[----:B----4-:R-:W-:-:S05]  /*e410*/  IMAD.X R5, R5, 0x1, R0, P1 ;  /* 0x0000000105057824 */ /* 0x010fca00008e0600 */
[----:B------:R-:W3:Y:S04]  /*e420*/  @!P0 LDG.E.U16 R28, desc[UR8][R4.64] ;  /* 0x00000008041c8981 */ /* 0x000ee8000c1e1500 */
[----:B---3--:R0:W-:Y:S04]  /*e430*/  STL [R1+0x40], R28 ;  /* 0x0000401c01007387 */ /* 0x0081e80000100800 */
[----:B0-----:R-:W3:Y:S04]  /*e440*/  LDL.LU R28, [R1+0xdc0] ;  /* 0x000dc000011c7983 */ /* 0x001ee80000300800 */
[----:B------:R-:W4:Y:S02]  /*e450*/  LDL R5, [R1+0x278] ;  /* 0x0002780001057983 */ /* 0x000f240000100800 */
[C---:B----4-:R-:W-:Y:S01]  /*e460*/  IADD3 RZ, P1, R5.reuse, R18, RZ ;  /* 0x0000001205ff7210 */ /* 0x050fe20007f3e0ff */
[----:B------:R-:W-:-:S02]  /*e470*/  IMAD.IADD R4, R5, 0x1, R18 ;  /* 0x0000000105047824 */ /* 0x000fc400078e0212 */
[----:B------:R-:W4:Y:S01]  /*e480*/  LDL R5, [R1+0x27c] ;  /* 0x00027c0001057983 */ /* 0x000f220000100800 */
[----:B------:R-:W-:Y:S01]  /*e490*/  PRMT R2, RZ, 0x7610, R2 ;  /* 0x00007610ff027816 */ /* 0x000fe20000000002 */
[----:B----4-:R-:W-:-:S05]  /*e4a0*/  IMAD.X R5, R5, 0x1, R0, P1 ;  /* 0x0000000105057824 */ /* 0x010fca00008e0600 */
[----:B------:R-:W4:Y:S04]  /*e4b0*/  @!P0 LDG.E.U16 R2, desc[UR8][R4.64] ;  /* 0x0000000804028981 */ /* 0x000f28000c1e1500 */
[----:B------:R-:W2:Y:S04]  /*e4c0*/  LDL R5, [R1+0x270] ;  /* 0x0002700001057983 */ /* 0x000ea80000100800 */
[----:B----4-:R0:W-:Y:S01]  /*e4d0*/  STL [R1+0xc], R2 ;  /* 0x00000c0201007387 */ /* 0x0101e20000100800 */
[C---:B--2---:R-:W-:Y:S01]  /*e4e0*/  IADD3 RZ, P1, R5.reuse, R18, RZ ;  /* 0x0000001205ff7210 */ /* 0x044fe20007f3e0ff */
[----:B------:R-:W-:Y:S01]  /*e4f0*/  IMAD.IADD R4, R5, 0x1, R18 ;  /* 0x0000000105047824 */ /* 0x000fe200078e0212 */
[----:B---3--:R-:W-:Y:S01]  /*e500*/  PRMT R28, RZ, 0x7610, R28 ;  /* 0x00007610ff1c7816 */ /* 0x008fe2000000001c */
[----:B------:R-:W2:Y:S04]  /*e510*/  LDL R5, [R1+0x274] ;  /* 0x0002740001057983 */ /* 0x000ea80000100800 */
[----:B0-----:R-:W3:Y:S01]  /*e520*/  LDL R2, [R1+0x260] ;  /* 0x0002600001027983 */ /* 0x001ee20000100800 */
[----:B--2---:R-:W-:-:S05]  /*e530*/  IMAD.X R5, R5, 0x1, R0, P1 ;  /* 0x0000000105057824 */ /* 0x004fca00008e0600 */
[----:B------:R-:W2:Y:S04]  /*e540*/  @!P0 LDG.E.U16 R28, desc[UR8][R4.64] ;  /* 0x00000008041c8981 */ /* 0x000ea8000c1e1500 */
[----:B--2---:R0:W-:Y:S04]  /*e550*/  STL [R1+0x3c], R28 ;  /* 0x00003c1c01007387 */ /* 0x0041e80000100800 */
[----:B0-----:R-:W2:Y:S04]  /*e560*/  LDL.LU R28, [R1+0xdbc] ;  /* 0x000dbc00011c7983 */ /* 0x001ea80000300800 */
[----:B------:R-:W4:Y:S01]  /*e570*/  LDL R5, [R1+0x268] ;  /* 0x0002680001057983 */ /* 0x000f220000100800 */
[----:B--2---:R-:W-:-:S02]  /*e580*/  PRMT R28, RZ, 0x7610, R28 ;  /* 0x00007610ff1c7816 */ /* 0x004fc4000000001c */
[C---:B----4-:R-:W-:Y:S01]  /*e590*/  IADD3 RZ, P1, R5.reuse, R18, RZ ;  /* 0x0000001205ff7210 */ /* 0x050fe20007f3e0ff */
[----:B------:R-:W-:-:S04]  /*e5a0*/  IMAD.IADD R4, R5, 0x1, R18 ;  /* 0x0000000105047824 */ /* 0x000fc800078e0212 */
[----:B-----5:R-:W-:-:S05]  /*e5b0*/  IMAD.X R5, R15, 0x1, R0, P1 ;  /* 0x000000010f057824 */ /* 0x020fca00008e0600 */
[----:B------:R-:W2:Y:S04]  /*e5c0*/  @!P0 LDG.E.U16 R28, desc[UR8][R4.64] ;  /* 0x00000008041c8981 */ /* 0x000ea8000c1e1500 */
[----:B--2---:R-:W-:Y:S04]  /*e5d0*/  STL [R1+0xd94], R28 ;  /* 0x000d941c01007387 */ /* 0x004fe80000100800 */
[----:B------:R-:W-:Y:S04]  /*e5e0*/  STL [R1+0xd98], R28 ;  /* 0x000d981c01007387 */ /* 0x000fe80000100800 */
[----:B------:R-:W-:Y:S04]  /*e5f0*/  STL [R1+0xd9c], R28 ;  /* 0x000d9c1c01007387 */ /* 0x000fe80000100800 */
[----:B------:R-:W-:Y:S04]  /*e600*/  STL [R1+0xda0], R28 ;  /* 0x000da01c01007387 */ /* 0x000fe80000100800 */
[----:B------:R-:W-:Y:S04]  /*e610*/  STL [R1+0xda4], R28 ;  /* 0x000da41c01007387 */ /* 0x000fe80000100800 */
[----:B------:R-:W2:Y:S01]  /*e620*/  LDL R5, [R1+0x264] ;  /* 0x0002640001057983 */ /* 0x000ea20000100800 */
[C---:B---3--:R-:W-:Y:S01]  /*e630*/  IADD3 RZ, P1, R2.reuse, R18, RZ ;  /* 0x0000001202ff7210 */ /* 0x048fe20007f3e0ff */
[----:B------:R-:W-:Y:S01]  /*e640*/  IMAD.IADD R4, R2, 0x1, R18 ;  /* 0x0000000102047824 */ /* 0x000fe200078e0212 */
[----:B------:R-:W-:Y:S01]  /*e650*/  PRMT R25, RZ, 0x7610, R25 ;  /* 0x00007610ff197816 */ /* 0x000fe20000000019 */
[----:B------:R-:W3:Y:S04]  /*e660*/  LDL R15, [R1+0x388] ;  /* 0x00038800010f7983 */ /* 0x000ee80000100800 */
[----:B------:R-:W4:Y:S01]  /*e670*/  LDL R2, [R1+0x38c] ;  /* 0x00038c0001027983 */ /* 0x000f220000100800 */
[----:B--2---:R-:W-:-:S05]  /*e680*/  IMAD.X R5, R5, 0x1, R0, P1 ;  /* 0x0000000105057824 */ /* 0x004fca00008e0600 */
[----:B------:R-:W2:Y:S04]  /*e690*/  @!P0 LDG.E.U16 R25, desc[UR8][R4.64] ;  /* 0x0000000804198981 */ /* 0x000ea8000c1e1500 */
[----:B--2---:R0:W-:Y:S04]  /*e6a0*/  STL [R1+0x38], R25 ;  /* 0x0000381901007387 */ /* 0x0041e80000100800 */
[----:B0-----:R-:W2:Y:S04]  /*e6b0*/  LDL.LU R25, [R1+0xdb8] ;  /* 0x000db80001197983 */ /* 0x001ea80000300800 */
[----:B------:R-:W5:Y:S02]  /*e6c0*/  LDL R5, [R1+0x258] ;  /* 0x0002580001057983 */ /* 0x000f640000100800 */
[C---:B-----5:R-:W-:Y:S01]  /*e6d0*/  IADD3 RZ, P1, R5.reuse, R18, RZ ;  /* 0x0000001205ff7210 */ /* 0x060fe20007f3e0ff */
[----:B------:R-:W-:-:S02]  /*e6e0*/  IMAD.IADD R4, R5, 0x1, R18 ;  /* 0x0000000105047824 */ /* 0x000fc400078e0212 */
[----:B------:R-:W5:Y:S01]  /*e6f0*/  LDL R5, [R1+0x25c] ;  /* 0x00025c0001057983 */ /* 0x000f620000100800 */
[----:B--2---:R-:W-:Y:S01]  /*e700*/  PRMT R25, RZ, 0x7610, R25 ;  /* 0x00007610ff197816 */ /* 0x004fe20000000019 */
[----:B-----5:R-:W-:-:S05]  /*e710*/  IMAD.X R5, R5, 0x1, R0, P1 ;  /* 0x0000000105057824 */ /* 0x020fca00008e0600 */
[----:B------:R-:W2:Y:S04]  /*e720*/  @!P0 LDG.E.U16 R25, desc[UR8][R4.64] ;  /* 0x0000000804198981 */ /* 0x000ea8000c1e1500 */
[----:B------:R-:W5:Y:S04]  /*e730*/  LDL R5, [R1+0x250] ;  /* 0x0002500001057983 */ /* 0x000f680000100800 */
[----:B--2---:R-:W-:Y:S01]  /*e740*/  STL [R1+0xd90], R25 ;  /* 0x000d901901007387 */ /* 0x004fe20000100800 */
[C---:B-----5:R-:W-:Y:S01]  /*e750*/  IADD3 RZ, P1, R5.reuse, R18, RZ ;  /* 0x0000001205ff7210 */ /* 0x060fe20007f3e0ff */
[----:B------:R-:W-:-:S02]  /*e760*/  IMAD.IADD R4, R5, 0x1, R18 ;  /* 0x0000000105047824 */ /* 0x000fc400078e0212 */
[----:B------:R-:W2:Y:S01]  /*e770*/  LDL R5, [R1+0x254] ;  /* 0x0002540001057983 */ /* 0x000ea20000100800 */
[----:B------:R-:W-:Y:S01]  /*e780*/  PRMT R23, RZ, 0x7610, R23 ;  /* 0x00007610ff177816 */ /* 0x000fe20000000017 */
[----:B--2---:R-:W-:-:S05]  /*e790*/  IMAD.X R5, R5, 0x1, R0, P1 ;  /* 0x0000000105057824 */ /* 0x004fca00008e0600 */
[----:B------:R-:W2:Y:S01]  /*e7a0*/  @!P0 LDG.E.U16 R23, desc[UR8][R4.64] ;  /* 0x0000000804178981 */ /* 0x000ea2000c1e1500 */
[----:B---3--:R-:W-:-:S03]  /*e7b0*/  IADD3 RZ, P1, R15, R18, RZ ;  /* 0x000000120fff7210 */ /* 0x008fc60007f3e0ff */
[----:B--2---:R0:W-:Y:S04]  /*e7c0*/  STL [R1+0x34], R23 ;  /* 0x0000341701007387 */ /* 0x0041e80000100800 */
[----:B0-----:R-:W2:Y:S01]  /*e7d0*/  LDL.LU R23, [R1+0xdb4] ;  /* 0x000db40001177983 */ /* 0x001ea20000300800 */
[----:B------:R-:W-:Y:S02]  /*e7e0*/  IMAD.IADD R4, R15, 0x1, R18 ;  /* 0x000000010f047824 */ /* 0x000fe400078e0212 */
[----:B----4-:R-:W-:Y:S01]  /*e7f0*/  IMAD.X R5, R2, 0x1, R0, P1 ;  /* 0x0000000102057824 */ /* 0x010fe200008e0600 */
[----:B------:R-:W3:Y:S04]  /*e800*/  LDL R15, [R1+0x370] ;  /* 0x00037000010f7983 */ /* 0x000ee80000100800 */
[----:B------:R-:W4:Y:S01]  /*e810*/  LDL R2, [R1+0x374] ;  /* 0x0003740001027983 */ /* 0x000f220000100800 */
[----:B--2---:R-:W-:-:S06]  /*e820*/  PRMT R23, RZ, 0x7610, R23 ;  /* 0x00007610ff177816 */ /* 0x004fcc0000000017 */
        /* <DEDUP_REMOVED lines=8> */
[----:B------:R-:W2:Y:S04]  /*e8b0*/  @!P0 LDG.E.U16 R21, desc[UR8][R4.64] ;  /* 0x0000000804158981 */ /* 0x000ea8000c1e1500 */
[----:B--2---:R0:W-:Y:S04]  /*e8c0*/  STL [R1+0x30], R21 ;  /* 0x0000301501007387 */ /* 0x0041e80000100800 */
[----:B0-----:R-:W2:Y:S04]  /*e8d0*/  LDL.LU R21, [R1+0xdb0] ;  /* 0x000db00001157983 */ /* 0x001ea80000300800 */
[----:B------:R-:W5:Y:S02]  /*e8e0*/  LDL R5, [R1+0x378] ;  /* 0x0003780001057983 */ /* 0x000f640000100800 */
[----:B-----5:R-:W-:-:S02]  /*e8f0*/  IADD3 RZ, P1, R5, R18, RZ ;  /* 0x0000001205ff7210 */ /* 0x020fc40007f3e0ff */
[-C--:B------:R-:W-:Y:S02]  /*e900*/  IADD3 R4, R5, R18.reuse, RZ ;  /* 0x0000001205047210 */ /* 0x080fe40007ffe0ff */
[----:B------:R-:W5:Y:S01]  /*e910*/  LDL R5, [R1+0x37c] ;  /* 0x00037c0001057983 */ /* 0x000f620000100800 */
[----:B--2---:R-:W-:Y:S02]  /*e920*/  PRMT R21, RZ, 0x7610, R21 ;  /* 0x00007610ff157816 */ /* 0x004fe40000000015 */
[----:B------:R-:W-:Y:S01]  /*e930*/  PRMT R20, RZ, 0x7610, R20 ;  /* 0x00007610ff147816 */ /* 0x000fe20000000014 */
[----:B-----5:R-:W-:Y:S01]  /*e940*/  IMAD.X R5, R5, 0x1, R0, P1 ;  /* 0x0000000105057824 */ /* 0x020fe200008e0600 */
[----:B---3--:R-:W-:-:S04]  /*e950*/  IADD3 RZ, P1, R15, R18, RZ ;  /* 0x000000120fff7210 */ /* 0x008fc80007f3e0ff */
[----:B------:R0:W2:Y:S02]  /*e960*/  @!P0 LDG.E.U16 R21, desc[UR8][R4.64] ;  /* 0x0000000804158981 */ /* 0x0000a4000c1e1500 */
[----:B0-----:R-:W-:Y:S02]  /*e970*/  IMAD.IADD R4, R15, 0x1, R18 ;  /* 0x000000010f047824 */ /* 0x001fe400078e0212 */
[----:B----4-:R-:W-:-:S05]  /*e980*/  IMAD.X R5, R2, 0x1, R0, P1 ;  /* 0x0000000102057824 */ /* 0x010fca00008e0600 */
[----:B------:R-:W3:Y:S04]  /*e990*/  @!P0 LDG.E.U16 R20, desc[UR8][R4.64] ;  /* 0x0000000804148981 */ /* 0x000ee8000c1e1500 */
[----:B--2---:R-:W-:Y:S04]  /*e9a0*/  STL [R1+0xd88], R21 ;  /* 0x000d881501007387 */ /* 0x004fe80000100800 */
[----:B------:R-:W2:Y:S04]  /*e9b0*/  LDL R15, [R1+0x6a4] ;  /* 0x0006a400010f7983 */ /* 0x000ea80000100800 */
[----:B------:R-:W4:Y:S04]  /*e9c0*/  LDL R2, [R1+0x1bc] ;  /* 0x0001bc0001027983 */ /* 0x000f280000100800 */
        /* <DEDUP_REMOVED lines=15> */
[----:B------:R-:W-:Y:S01]  /*eac0*/  PRMT R14, RZ, 0x7610, R14 ;  /* 0x00007610ff0e7816 */ /* 0x000fe2000000000e */
[----:B-----5:R-:W-:-:S05]  /*ead0*/  IMAD.X R5, R5, 0x1, R0, P1 ;  /* 0x0000000105057824 */ /* 0x020fca00008e0600 */
[----:B------:R-:W5:Y:S04]  /*eae0*/  @!P0 LDG.E.U16 R14, desc[UR8][R4.64] ;  /* 0x00000008040e8981 */ /* 0x000f68000c1e1500 */
[----:B-----5:R0:W-:Y:S04]  /*eaf0*/  STL [R1+0x24], R14 ;  /* 0x0000240e01007387 */ /* 0x0201e80000100800 */
[----:B------:R-:W5:Y:S01]  /*eb00*/  LDL R5, [R1+0x6b0] ;  /* 0x0006b00001057983 */ /* 0x000f620000100800 */
[----:B------:R-:W-:Y:S01]  /*eb10*/  PRMT R27, RZ, 0x7610, R27 ;  /* 0x00007610ff1b7816 */ /* 0x000fe2000000001b */
[----:B------:R-:W-:-:S05]  /*eb20*/  IMAD.X R7, R7, 0x1, R0, P2 ;  /* 0x0000000107077824 */ /* 0x000fca00010e0600 */
[----:B------:R1:W3:Y:S01]  /*eb30*/  @!P0 LDG.E.U16 R27, desc[UR8][R6.64] ;  /* 0x00000008061b8981 */ /* 0x0002e2000c1e1500 */
[----:B-----5:R-:W-:-:S03]  /*eb40*/  IADD3 R4, P1, R5, R18, RZ ;  /* 0x0000001205047210 */ /* 0x020fc60007f3e0ff */
[----:B------:R-:W5:Y:S01]  /*eb50*/  LDL R5, [R1+0x680] ;  /* 0x0006800001057983 */ /* 0x000f620000100800 */
[----:B-1----:R-:W-:Y:S02]  /*eb60*/  PRMT R7, RZ, 0x7610, R7 ;  /* 0x00007610ff077816 */ /* 0x002fe40000000007 */
[----:B------:R-:W-:Y:S01]  /*eb70*/  PRMT R6, RZ, 0x7610, R6 ;  /* 0x00007610ff067816 */ /* 0x000fe20000000006 */
[----:B-----5:R-:W-:-:S05]  /*eb80*/  IMAD.X R5, R5, 0x1, R0, P1 ;  /* 0x0000000105057824 */ /* 0x020fca00008e0600 */
[----:B------:R2:W5:Y:S02]  /*eb90*/  @!P0 LDG.E.U16 R7, desc[UR8][R4.64] ;  /* 0x0000000804078981 */ /* 0x000564000c1e1500 */
[----:B--2---:R-:W-:Y:S01]  /*eba0*/  IADD3 R4, P1, R15, R18, RZ ;  /* 0x000000120f047210 */ /* 0x004fe20007f3e0ff */
[----:B0-----:R-:W0:Y:S04]  /*ebb0*/  S2R R14, SR_TID.X ;  /* 0x00000000000e7919 */ /* 0x001e280000002100 */
[----:B----4-:R-:W-:Y:S01]  /*ebc0*/  IMAD.X R5, R2, 0x1, R0, P1 ;  /* 0x0000000102057824 */ /* 0x010fe200008e0600 */
[----:B------:R-:W2:Y:S04]  /*ebd0*/  LDL R15, [R1+0x650] ;  /* 0x00065000010f7983 */ /* 0x000ea80000100800 */
[----:B------:R1:W4:Y:S04]  /*ebe0*/  @!P0 LDG.E.U16 R6, desc[UR8][R4.64] ;  /* 0x0000000804068981 */ /* 0x000328000c1e1500 */
[----:B------:R-:W1:Y:S01]  /*ebf0*/  LDL R5, [R1+0x69c] ;  /* 0x00069c0001057983 */ /* 0x000e620000100800 */
[----:B0-----:R-:W-:-:S02]  /*ec00*/  SHF.R.S32.HI R2, RZ, 0x6, R14 ;  /* 0x00000006ff027819 */ /* 0x001fc4000001140e */
[----:B-1----:R-:W-:Y:S02]  /*ec10*/  IADD3 R4, P1, R5, R18, RZ ;  /* 0x0000001205047210 */ /* 0x002fe40007f3e0ff */
[----:B------:R-:W3:Y:S01]  /*ec20*/  LDL R5, [R1+0x1b4] ;  /* 0x0001b40001057983 */ /* 0x000ee20000100800 */
[----:B------:R-:W-:Y:S01]  /*ec30*/  SGXT R2, R2, 0x1 ;  /* 0x000000010202781a */ /* 0x000fe20000000200 */
[----:B------:R-:W-:-:S03]  /*ec40*/  IMAD.SHL.U32 R14, R14, 0x2, RZ ;  /* 0x000000020e0e7824 */ /* 0x000fc600078e00ff */
[----:B------:R-:W-:-:S04]  /*ec50*/  LOP3.LUT R2, R2, 0x90, RZ, 0xc0, !PT ;  /* 0x0000009002027812 */ /* 0x000fc800078ec0ff */
[--C-:B------:R-:W-:Y:S02]  /*ec60*/  LOP3.LUT R2, R2, 0x7e, R14.reuse, 0x78, !PT ;  /* 0x0000007e02027812 */ /* 0x100fe400078e780e */
[----:B------:R-:W-:Y:S01]  /*ec70*/  PRMT R14, RZ, 0x7610, R14 ;  /* 0x00007610ff0e7816 */ /* 0x000fe2000000000e */
[----:B------:R-:W0:Y:S01]  /*ec80*/  S2UR UR5, SR_CgaCtaId ;  /* 0x00000000000579c3 */ /* 0x000e220000008800 */
[----:B---3--:R-:W-:-:S05]  /*ec90*/  IMAD.X R5, R5, 0x1, R0, P1 ;  /* 0x0000000105057824 */ /* 0x008fca00008e0600 */
[----:B------:R1:W3:Y:S04]  /*eca0*/  @!P0 LDG.E.U16 R14, desc[UR8][R4.64] ;  /* 0x00000008040e8981 */ /* 0x0002e8000c1e1500 */
[----:B------:R-:W1:Y:S01]  /*ecb0*/  LDL R5, [R1+0x694] ;  /* 0x0006940001057983 */ /* 0x000e620000100800 */
[----:B------:R-:W-:Y:S02]  /*ecc0*/  UMOV UR4, 0x400 ;  /* 0x0000040000047882 */ /* 0x000fe40000000000 */
[----:B0-----:R-:W-:-:S09]  /*ecd0*/  ULEA UR4, UR5, UR4, 0x18 ;  /* 0x0000000405047291 */ /* 0x001fd2000f8ec03f */
[----:B------:R0:W-:Y:S02]  /*ece0*/  STS.U16 [R2+UR4+0x8000], R12 ;  /* 0x0080000c02007988 */ /* 0x0001e40008000404 */
[----:B0-----:R-:W-:Y:S02]  /*ecf0*/  PRMT R12, RZ, 0x7610, R12 ;  /* 0x00007610ff0c7816 */ /* 0x001fe4000000000c */
[----:B-1----:R-:W-:-:S05]  /*ed00*/  IADD3 R4, P1, R5, R18, RZ ;  /* 0x0000001205047210 */ /* 0x002fca0007f3e0ff */
[----:B--2---:R-:W-:Y:S01]  /*ed10*/  IMAD.X R5, R15, 0x1, R0, P1 ;  /* 0x000000010f057824 */ /* 0x004fe200008e0600 */
[----:B------:R0:W-:Y:S04]  /*ed20*/  STS.U16 [R2+UR4+0x8100], R11 ;  /* 0x0081000b02007988 */ /* 0x0001e80008000404 */
[----:B------:R1:W2:Y:S04]  /*ed30*/  @!P0 LDG.E.U16 R12, desc[UR8][R4.64] ;  /* 0x00000008040c8981 */ /* 0x0002a8000c1e1500 */
[----:B------:R5:W-:Y:S04]  /*ed40*/  STS.U16 [R2+UR4+0x8200], R10 ;  /* 0x0082000a02007988 */ /* 0x000be80008000404 */
[----:B------:R4:W-:Y:S04]  /*ed50*/  STS.U16 [R2+UR4+0x8300], R9 ;  /* 0x0083000902007988 */ /* 0x0009e80008000404 */
[----:B------:R-:W1:Y:S04]  /*ed60*/  LDL R5, [R1+0x688] ;  /* 0x0006880001057983 */ /* 0x000e680000100800 */
[----:B------:R-:W3:Y:S01]  /*ed70*/  LDL R15, [R1+0x510] ;  /* 0x00051000010f7983 */ /* 0x000ee20000100800 */
[----:B-1----:R-:W-:-:S03]  /*ed80*/  IADD3 R4, P1, R5, R18, RZ ;  /* 0x0000001205047210 */ /* 0x002fc60007f3e0ff */
[----:B------:R-:W5:Y:S01]  /*ed90*/  LDL R5, [R1+0x540] ;  /* 0x0005400001057983 */ /* 0x000f620000100800 */
[----:B0-----:R-:W-:Y:S01]  /*eda0*/  PRMT R11, RZ, 0x7610, R11 ;  /* 0x00007610ff0b7816 */ /* 0x001fe2000000000b */
[----:B-----5:R-:W-:-:S05]  /*edb0*/  IMAD.X R5, R5, 0x1, R0, P1 ;  /* 0x0000000105057824 */ /* 0x020fca00008e0600 */
[----:B------:R0:W5:Y:S04]  /*edc0*/  @!P0 LDG.E.U16 R11, desc[UR8][R4.64] ;  /* 0x00000008040b8981 */ /* 0x000168000c1e1500 */
[----:B------:R-:W0:Y:S02]  /*edd0*/  LDL R5, [R1+0x67c] ;  /* 0x00067c0001057983 */ /* 0x000e240000100800 */
[----:B0-----:R-:W-:Y:S02]  /*ede0*/  IADD3 R4, P1, R5, R18, RZ ;  /* 0x0000001205047210 */ /* 0x001fe40007f3e0ff */
[----:B------:R-:W4:Y:S01]  /*edf0*/  LDL R5, [R1+0x530] ;  /* 0x0005300001057983 */ /* 0x000f220000100800 */
[----:B------:R-:W-:Y:S02]  /*ee00*/  PRMT R10, RZ, 0x7610, R10 ;  /* 0x00007610ff0a7816 */ /* 0x000fe4000000000a */
[----:B----4-:R-:W-:-:S05]  /*ee10*/  IMAD.X R5, R5, 0x1, R0, P1 ;  /* 0x0000000105057824 */ /* 0x010fca00008e0600 */
[----:B------:R0:W4:Y:S04]  /*ee20*/  @!P0 LDG.E.U16 R10, desc[UR8][R4.64] ;  /* 0x00000008040a8981 */ /* 0x000128000c1e1500 */
[----:B------:R-:W0:Y:S02]  /*ee30*/  LDL R5, [R1+0x670] ;  /* 0x0006700001057983 */ /* 0x000e240000100800 */
[----:B0-----:R-:W-:Y:S02]  /*ee40*/  IADD3 R4, P1, R5, R18, RZ ;  /* 0x0000001205047210 */ /* 0x001fe40007f3e0ff */
[----:B------:R-:W2:Y:S01]  /*ee50*/  LDL R5, [R1+0x520] ;  /* 0x0005200001057983 */ /* 0x000ea20000100800 */
[----:B------:R-:W-:Y:S02]  /*ee60*/  PRMT R9, RZ, 0x7610, R9 ;  /* 0x00007610ff097816 */ /* 0x000fe40000000009 */
[----:B--2---:R-:W-:-:S05]  /*ee70*/  IMAD.X R5, R5, 0x1, R0, P1 ;  /* 0x0000000105057824 */ /* 0x004fca00008e0600 */
[----:B------:R0:W2:Y:S04]  /*ee80*/  @!P0 LDG.E.U16 R9, desc[UR8][R4.64] ;  /* 0x0000000804098981 */ /* 0x0000a8000c1e1500 */
[----:B------:R-:W0:Y:S04]  /*ee90*/  LDL R5, [R1+0x668] ;  /* 0x0006680001057983 */ /* 0x000e280000100800 */
[----:B------:R1:W-:Y:S02]  /*eea0*/  STS.U16 [R2+UR4], R8 ;  /* 0x0000000802007988 */ /* 0x0003e40008000404 */
[----:B-1----:R-:W-:-:S02]  /*eeb0*/  PRMT R8, RZ, 0x7610, R8 ;  /* 0x00007610ff087816 */ /* 0x002fc40000000008 */
[----:B0-----:R-:W-:-:S05]  /*eec0*/  IADD3 R4, P1, R5, R18, RZ ;  /* 0x0000001205047210 */ /* 0x001fca0007f3e0ff */
[----:B---3--:R-:W-:Y:S01]  /*eed0*/  IMAD.X R5, R15, 0x1, R0, P1 ;  /* 0x000000010f057824 */ /* 0x008fe200008e0600 */
[----:B------:R0:W-:Y:S04]  /*eee0*/  STS.U16 [R2+UR4+0x200], R7 ;  /* 0x0002000702007988 */ /* 0x0001e80008000404 */
[----:B------:R1:W3:Y:S04]  /*eef0*/  @!P0 LDG.E.U16 R8, desc[UR8][R4.64] ;  /* 0x0000000804088981 */ /* 0x0002e8000c1e1500 */
[----:B------:R5:W-:Y:S04]  /*ef00*/  STS.U16 [R2+UR4+0x400], R6 ;  /* 0x0004000602007988 */ /* 0x000be80008000404 */
[----:B------:R4:W-:Y:S04]  /*ef10*/  STS.U16 [R2+UR4+0x600], R14 ;  /* 0x0006000e02007988 */ /* 0x0009e80008000404 */
[----:B------:R-:W1:Y:S04]  /*ef20*/  LDL R5, [R1+0x660] ;  /* 0x0006600001057983 */ /* 0x000e680000100800 */
[----:B------:R-:W2:Y:S01]  /*ef30*/  LDL R15, [R1+0x4d0] ;  /* 0x0004d000010f7983 */ /* 0x000ea20000100800 */
        /* <DEDUP_REMOVED lines=13> */
[----:B------:R-:W3:Y:S01]  /*f010*/  LDL R5, [R1+0x4e0] ;  /* 0x0004e00001057983 */ /* 0x000ee20000100800 */
[----:B------:R-:W-:Y:S02]  /*f020*/  PRMT R14, RZ, 0x7610, R14 ;  /* 0x00007610ff0e7816 */ /* 0x000fe4000000000e */
[----:B---3--:R-:W-:-:S05]  /*f030*/  IMAD.X R5, R5, 0x1, R0, P1 ;  /* 0x0000000105057824 */ /* 0x008fca00008e0600 */
[----:B------:R0:W3:Y:S04]  /*f040*/  @!P0 LDG.E.U16 R14, desc[UR8][R4.64] ;  /* 0x00000008040e8981 */ /* 0x0000e8000c1e1500 */
[----:B------:R-:W0:Y:S04]  /*f050*/  LDL R5, [R1+0x53c] ;  /* 0x00053c0001057983 */ /* 0x000e280000100800 */
[----:B------:R1:W-:Y:S02]  /*f060*/  STS.U16 [R2+UR4+0x800], R12 ;  /* 0x0008000c02007988 */ /* 0x0003e40008000404 */
[----:B-1----:R-:W-:-:S02]  /*f070*/  PRMT R12, RZ, 0x7610, R12 ;  /* 0x00007610ff0c7816 */ /* 0x002fc4000000000c */
[----:B0-----:R-:W-:-:S05]  /*f080*/  IADD3 R4, P1, R5, R18, RZ ;  /* 0x0000001205047210 */ /* 0x001fca0007f3e0ff */
        /* <DEDUP_REMOVED lines=25> */
[----:B------:R1:W-:Y:S02]  /*f220*/  STS.U16 [R2+UR4+0x1000], R8 ;  /* 0x0010000802007988 */ /* 0x0003e40008000404 */
        /* <DEDUP_REMOVED lines=138> */
[----:B------:R-:W5:Y:S01]  /*fad0*/  LDL R5, [R1+0x1d0] ;  /* 0x0001d00001057983 */ /* 0x000f620000100800 */
[----:B--2---:R-:W-:-:S03]  /*fae0*/  IADD3 R4, P1, R15, R18, RZ ;  /* 0x000000120f047210 */ /* 0x004fc60007f3e0ff */
[----:B------:R0:W-:Y:S04]  /*faf0*/  STS.U16 [R2+UR4+0x3800], R12 ;  /* 0x0038000c02007988 */ /* 0x0001e80008000404 */
[----:B------:R-:W2:Y:S01]  /*fb00*/  LDL R15, [R1+0x200] ;  /* 0x00020000010f7983 */ /* 0x000ea20000100800 */
[----:B0-----:R-:W-:Y:S01]  /*fb10*/  PRMT R12, RZ, 0x7610, R12 ;  /* 0x00007610ff0c7816 */ /* 0x001fe2000000000c */
[----:B-----5:R-:W-:-:S05]  /*fb20*/  IMAD.X R5, R5, 0x1, R0, P1 ;  /* 0x0000000105057824 */ /* 0x020fca00008e0600 */
[----:B------:R-:W5:Y:S04]  /*fb30*/  @!P0 LDG.E.U16 R12, desc[UR8][R4.64] ;  /* 0x00000008040c8981 */ /* 0x000f68000c1e1500 */
[----:B------:R-:W4:Y:S04]  /*fb40*/  LDL R5, [R1+0x3c8] ;  /* 0x0003c80001057983 */ /* 0x000f280000100800 */
[----:B-----5:R-:W-:Y:S01]  /*fb50*/  STL [R1+0xd84], R12 ;  /* 0x000d840c01007387 */ /* 0x020fe20000100800 */
[----:B----4-:R-:W-:-:S03]  /*fb60*/  IADD3 R4, P1, R5, R18, RZ ;  /* 0x0000001205047210 */ /* 0x010fc60007f3e0ff */
[----:B------:R-:W4:Y:S04]  /*fb70*/  LDL R5, [R1+0x1e0] ;  /* 0x0001e00001057983 */ /* 0x000f280000100800 */
[----:B------:R0:W-:Y:S02]  /*fb80*/  STS.U16 [R2+UR4+0x3a00], R11 ;  /* 0x003a000b02007988 */ /* 0x0001e40008000404 */
[----:B0-----:R-:W-:Y:S01]  /*fb90*/  PRMT R11, RZ, 0x7610, R11 ;  /* 0x00007610ff0b7816 */ /* 0x001fe2000000000b */
[----:B----4-:R-:W-:-:S05]  /*fba0*/  IMAD.X R5, R5, 0x1, R0, P1 ;  /* 0x0000000105057824 */ /* 0x010fca00008e0600 */
[----:B------:R0:W4:Y:S04]  /*fbb0*/  @!P0 LDG.E.U16 R11, desc[UR8][R4.64] ;  /* 0x00000008040b8981 */ /* 0x000128000c1e1500 */
[----:B------:R-:W0:Y:S02]  /*fbc0*/  LDL R5, [R1+0x3c0] ;  /* 0x0003c00001057983 */ /* 0x000e240000100800 */
[----:B0-----:R-:W-:Y:S02]  /*fbd0*/  IADD3 R4, P1, R5, R18, RZ ;  /* 0x0000001205047210 */ /* 0x001fe40007f3e0ff */
[----:B------:R-:W5:Y:S04]  /*fbe0*/  LDL R5, [R1+0x1f0] ;  /* 0x0001f00001057983 */ /* 0x000f680000100800 */
[----:B------:R0:W-:Y:S02]  /*fbf0*/  STS.U16 [R2+UR4+0x3c00], R10 ;  /* 0x003c000a02007988 */ /* 0x0001e40008000404 */
[----:B0-----:R-:W-:Y:S01]  /*fc00*/  PRMT R10, RZ, 0x7610, R10 ;  /* 0x00007610ff0a7816 */ /* 0x001fe2000000000a */
[----:B-----5:R-:W-:-:S05]  /*fc10*/  IMAD.X R5, R5, 0x1, R0, P1 ;  /* 0x0000000105057824 */ /* 0x020fca00008e0600 */
[----:B------:R0:W5:Y:S04]  /*fc20*/  @!P0 LDG.E.U16 R10, desc[UR8][R4.64] ;  /* 0x00000008040a8981 */ /* 0x000168000c1e1500 */
        /* <DEDUP_REMOVED lines=8> */
[----:B------:R-:W4:Y:S04]  /*fcb0*/  LDL R15, [R1+0x398] ;  /* 0x00039800010f7983 */ /* 0x000f280000100800 */
[----:B------:R-:W1:Y:S02]  /*fcc0*/  LDL R5, [R1+0x3b0] ;  /* 0x0003b00001057983 */ /* 0x000e640000100800 */
[----:B-1----:R-:W-:-:S02]  /*fcd0*/  IADD3 R4, P1, R5, R18, RZ ;  /* 0x0000001205047210 */ /* 0x002fc40007f3e0ff */
[----:B------:R-:W5:Y:S01]  /*fce0*/  LDL R5, [R1+0x218] ;  /* 0x0002180001057983 */ /* 0x000f620000100800 */
[----:B0-----:R-:W-:Y:S02]  /*fcf0*/  PRMT R8, RZ, 0x7610, R8 ;  /* 0x00007610ff087816 */ /* 0x001fe40000000008 */
[----:B-----5:R-:W-:-:S05]  /*fd00*/  IMAD.X R5, R5, 0x1, R0, P1 ;  /* 0x0000000105057824 */ /* 0x020fca00008e0600 */
[----:B------:R0:W5:Y:S04]  /*fd10*/  @!P0 LDG.E.U16 R8, desc[UR8][R4.64] ;  /* 0x0000000804088981 */ /* 0x000168000c1e1500 */
[----:B------:R-:W0:Y:S02]  /*fd20*/  LDL R5, [R1+0x3a8] ;  /* 0x0003a80001057983 */ /* 0x000e240000100800 */
[----:B0-----:R-:W-:Y:S02]  /*fd30*/  IADD3 R4, P1, R5, R18, RZ ;  /* 0x0000001205047210 */ /* 0x001fe40007f3e0ff */
[----:B------:R-:W2:Y:S01]  /*fd40*/  LDL R5, [R1+0x228] ;  /* 0x0002280001057983 */ /* 0x000ea20000100800 */
[----:B---3--:R-:W-:Y:S02]  /*fd50*/  PRMT R7, RZ, 0x7610, R7 ;  /* 0x00007610ff077816 */ /* 0x008fe40000000007 */
[----:B--2---:R-:W-:-:S05]  /*fd60*/  IMAD.X R5, R5, 0x1, R0, P1 ;  /* 0x0000000105057824 */ /* 0x004fca00008e0600 */
[----:B------:R0:W2:Y:S04]  /*fd70*/  @!P0 LDG.E.U16 R7, desc[UR8][R4.64] ;  /* 0x0000000804078981 */ /* 0x0000a8000c1e1500 */
[----:B------:R-:W0:Y:S02]  /*fd80*/  LDL R5, [R1+0x3a0] ;  /* 0x0003a00001057983 */ /* 0x000e240000100800 */
[-C--:B0-----:R-:W-:Y:S02]  /*fd90*/  IADD3 R4, P1, R5, R18.reuse, RZ ;  /* 0x0000001205047210 */ /* 0x081fe40007f3e0ff */
[----:B------:R-:W3:Y:S04]  /*fda0*/  LDL R5, [R1+0x238] ;  /* 0x0002380001057983 */ /* 0x000ee80000100800 */
[----:B------:R4:W-:Y:S01]  /*fdb0*/  STS.U16 [R2+UR4+0x4600], R14 ;  /* 0x0046000e02007988 */ /* 0x0009e20008000404 */
[----:B---3--:R-:W-:Y:S01]  /*fdc0*/  IMAD.X R5, R5, 0x1, R0, P1 ;  /* 0x0000000105057824 */ /* 0x008fe200008e0600 */
[----:B----4-:R-:W-:-:S02]  /*fdd0*/  IADD3 R14, P1, R15, R18, RZ ;  /* 0x000000120f0e7210 */ /* 0x010fc40007f3e0ff */
[----:B------:R-:W3:Y:S04]  /*fde0*/  LDL R15, [R1+0x248] ;  /* 0x00024800010f7983 */ /* 0x000ee80000100800 */
[----:B------:R0:W-:Y:S02]  /*fdf0*/  STS.U16 [R2+UR4+0x4400], R6 ;  /* 0x0044000602007988 */ /* 0x0001e40008000404 */
[----:B0-----:R-:W-:-:S06]  /*fe00*/  PRMT R6, RZ, 0x7610, R6 ;  /* 0x00007610ff067816 */ /* 0x001fcc0000000006 */
[----:B------:R0:W4:Y:S02]  /*fe10*/  @!P0 LDG.E.U16 R6, desc[UR8][R4.64] ;  /* 0x0000000804068981 */ /* 0x000124000c1e1500 */
[----:B0-----:R-:W-:Y:S01]  /*fe20*/  PRMT R5, RZ, 0x7610, R5 ;  /* 0x00007610ff057816 */ /* 0x001fe20000000005 */
[----:B---3--:R-:W-:-:S05]  /*fe30*/  IMAD.X R15, R15, 0x1, R0, P1 ;  /* 0x000000010f0f7824 */ /* 0x008fca00008e0600 */
[----:B------:R0:W3:Y:S04]  /*fe40*/  @!P0 LDG.E.U16 R5, desc[UR8][R14.64] ;  /* 0x000000080e058981 */ /* 0x0000e8000c1e1500 */
[----:B------:R-:W0:Y:S02]  /*fe50*/  LDL R15, [R1+0x6a0] ;  /* 0x0006a000010f7983 */ /* 0x000e240000100800 */
[----:B0-----:R-:W-:Y:S02]  /*fe60*/  IADD3 R14, P1, R15, R18, RZ ;  /* 0x000000120f0e7210 */ /* 0x001fe40007f3e0ff */
[----:B------:R-:W5:Y:S01]  /*fe70*/  LDL R15, [R1+0x1b8] ;  /* 0x0001b800010f7983 */ /* 0x000f620000100800 */
[----:B------:R-:W-:Y:S02]  /*fe80*/  PRMT R4, RZ, 0x7610, R4 ;  /* 0x00007610ff047816 */ /* 0x000fe40000000004 */
[----:B-----5:R-:W-:-:S05]  /*fe90*/  IMAD.X R15, R15, 0x1, R0, P1 ;  /* 0x000000010f0f7824 */ /* 0x020fca00008e0600 */
[----:B------:R0:W5:Y:S04]  /*fea0*/  @!P0 LDG.E.U16 R4, desc[UR8][R14.64] ;  /* 0x000000080e048981 */ /* 0x000168000c1e1500 */
[----:B------:R-:W0:Y:S02]  /*feb0*/  LDL R15, [R1+0x6ac] ;  /* 0x0006ac00010f7983 */ /* 0x000e240000100800 */
[----:B0-----:R-:W-:Y:S02]  /*fec0*/  IADD3 R14, P1, R15, R18, RZ ;  /* 0x000000120f0e7210 */ /* 0x001fe40007f3e0ff */
[----:B------:R-:W2:Y:S01]  /*fed0*/  LDL R15, [R1+0x678] ;  /* 0x00067800010f7983 */ /* 0x000ea20000100800 */
[----:B------:R-:W-:Y:S02]  /*fee0*/  PRMT R20, RZ, 0x7610, R20 ;  /* 0x00007610ff147816 */ /* 0x000fe40000000014 */
[----:B--2---:R-:W-:-:S05]  /*fef0*/  IMAD.X R15, R15, 0x1, R0, P1 ;  /* 0x000000010f0f7824 */ /* 0x004fca00008e0600 */
[----:B------:R0:W2:Y:S04]  /*ff00*/  @!P0 LDG.E.U16 R20, desc[UR8][R14.64] ;  /* 0x000000080e148981 */ /* 0x0000a8000c1e1500 */
[----:B------:R-:W0:Y:S02]  /*ff10*/  LDL R15, [R1+0x6a8] ;  /* 0x0006a800010f7983 */ /* 0x000e240000100800 */
[----:B0-----:R-:W-:Y:S02]  /*ff20*/  IADD3 R14, P1, R15, R18, RZ ;  /* 0x000000120f0e7210 */ /* 0x001fe40007f3e0ff */
[----:B------:R-:W4:Y:S04]  /*ff30*/  LDL R15, [R1+0x1c0] ;  /* 0x0001c000010f7983 */ /* 0x000f280000100800 */
[----:B------:R0:W-:Y:S02]  /*ff40*/  STS.U16 [R2+UR4+0x7600], R3 ;  /* 0x0076000302007988 */ /* 0x0001e40008000404 */
[----:B0-----:R-:W-:Y:S01]  /*ff50*/  PRMT R3, RZ, 0x7610, R3 ;  /* 0x00007610ff037816 */ /* 0x001fe20000000003 */
[----:B----4-:R-:W-:-:S05]  /*ff60*/  IMAD.X R15, R15, 0x1, R0, P1 ;  /* 0x000000010f0f7824 */ /* 0x010fca00008e0600 */
[----:B------:R0:W4:Y:S04]  /*ff70*/  @!P0 LDG.E.U16 R3, desc[UR8][R14.64] ;  /* 0x000000080e038981 */ /* 0x000128000c1e1500 */
[----:B------:R-:W0:Y:S02]  /*ff80*/  LDL R15, [R1+0x698] ;  /* 0x00069800010f7983 */ /* 0x000e240000100800 */
[----:B0-----:R-:W-:Y:S02]  /*ff90*/  IADD3 R14, P1, R15, R18, RZ ;  /* 0x000000120f0e7210 */ /* 0x001fe40007f3e0ff */
[----:B------:R-:W3:Y:S04]  /*ffa0*/  LDL R15, [R1+0x1b0] ;  /* 0x0001b000010f7983 */ /* 0x000ee80000100800 */
[----:B------:R0:W-:Y:S02]  /*ffb0*/  STS.U16 [R2+UR4+0x7800], R16 ;  /* 0x0078001002007988 */ /* 0x0001e40008000404 */
[----:B0-----:R-:W-:Y:S01]  /*ffc0*/  PRMT R16, RZ, 0x7610, R16 ;  /* 0x00007610ff107816 */ /* 0x001fe20000000010 */
[----:B---3--:R-:W-:-:S05]  /*ffd0*/  IMAD.X R15, R15, 0x1, R0, P1 ;  /* 0x000000010f0f7824 */ /* 0x008fca00008e0600 */
[----:B------:R0:W3:Y:S04]  /*ffe0*/  @!P0 LDG.E.U16 R16, desc[UR8][R14.64] ;  /* 0x000000080e108981 */ /* 0x0000e8000c1e1500 */
[----:B------:R-:W5:Y:S04]  /*fff0*/  LDL.LU R14, [R1+0x14] ;  /* 0x00001400010e7983 */ /* 0x000f680000300800 */
[----:B------:R-:W0:Y:S04]  /*10000*/  LDL R15, [R1+0x68c] ;  /* 0x00068c00010f7983 */ /* 0x000e280000100800 */
[----:B-----5:R0:W-:Y:S02]  /*10010*/  STS.U16 [R2+UR4+0x7200], R14 ;  /* 0x0072000e02007988 */ /* 0x0201e40008000404 */
[----:B0-----:R-:W-:-:S02]  /*10020*/  IADD3 R14, P1, R15, R18, RZ ;  /* 0x000000120f0e7210 */ /* 0x001fc40007f3e0ff */
[----:B------:R-:W5:Y:S04]  /*10030*/  LDL R15, [R1+0x548] ;  /* 0x00054800010f7983 */ /* 0x000f680000100800 */
[----:B------:R0:W-:Y:S02]  /*10040*/  STS.U16 [R2+UR4+0x7400], R13 ;  /* 0x0074000d02007988 */ /* 0x0001e40008000404 */
[----:B0-----:R-:W-:Y:S01]  /*10050*/  PRMT R13, RZ, 0x7610, R13 ;  /* 0x00007610ff0d7816 */ /* 0x001fe2000000000d */
[----:B-----5:R-:W-:-:S05]  /*10060*/  IMAD.X R15, R15, 0x1, R0, P1 ;  /* 0x000000010f0f7824 */ /* 0x020fca00008e0600 */
[----:B------:R0:W5:Y:S04]  /*10070*/  @!P0 LDG.E.U16 R13, desc[UR8][R14.64] ;  /* 0x000000080e0d8981 */ /* 0x000168000c1e1500 */
[----:B------:R-:W0:Y:S02]  /*10080*/  LDL R15, [R1+0x684] ;  /* 0x00068400010f7983 */ /* 0x000e240000100800 */
[----:B0-----:R-:W-:Y:S02]  /*10090*/  IADD3 R14, P1, R15, R18, RZ ;  /* 0x000000120f0e7210 */ /* 0x001fe40007f3e0ff */
[----:B------:R-:W2:Y:S04]  /*100a0*/  LDL R15, [R1+0x538] ;  /* 0x00053800010f7983 */ /* 0x000ea80000100800 */
[----:B------:R0:W-:Y:S02]  /*100b0*/  STS.U16 [R2+UR4+0x7000], R22 ;  /* 0x0070001602007988 */ /* 0x0001e40008000404 */
[----:B0-----:R-:W-:Y:S01]  /*100c0*/  PRMT R22, RZ, 0x7610, R22 ;  /* 0x00007610ff167816 */ /* 0x001fe20000000016 */
        /* <DEDUP_REMOVED lines=16> */
[----:B------:R-:W0:Y:S02]  /*101d0*/  LDL R15, [R1+0x664] ;  /* 0x00066400010f7983 */ /* 0x000e240000100800 */
[----:B0-----:R-:W-:Y:S02]  /*101e0*/  IADD3 R14, P1, R15, R18, RZ ;  /* 0x000000120f0e7210 */ /* 0x001fe40007f3e0ff */
        /* <DEDUP_REMOVED lines=19> */
[----:B------:R-:W3:Y:S04]  /*10320*/  LDL.LU R14, [R1] ;  /* 0x00000000010e7983 */ /* 0x000ee80000300800 */
[----:B------:R-:W0:Y:S04]  /*10330*/  LDL R15, [R1+0x544] ;  /* 0x00054400010f7983 */ /* 0x000e280000100800 */
[----:B---3--:R0:W-:Y:S02]  /*10340*/  STS.U16 [R2+UR4+0x6400], R14 ;  /* 0x0064000e02007988 */ /* 0x0081e40008000404 */
[----:B0-----:R-:W-:-:S02]  /*10350*/  IADD3 R14, P1, R15, R18, RZ ;  /* 0x000000120f0e7210 */ /* 0x001fc40007f3e0ff */
[----:B------:R-:W3:Y:S01]  /*10360*/  LDL R15, [R1+0x4d8] ;  /* 0x0004d800010f7983 */ /* 0x000ee20000100800 */
[----:B------:R-:W-:Y:S02]  /*10370*/  PRMT R28, RZ, 0x7610, R28 ;  /* 0x00007610ff1c7816 */ /* 0x000fe4000000001c */
[----:B---3--:R-:W-:-:S05]  /*10380*/  IMAD.X R15, R15, 0x1, R0, P1 ;  /* 0x000000010f0f7824 */ /* 0x008fca00008e0600 */
[----:B------:R-:W3:Y:S04]  /*10390*/  @!P0 LDG.E.U16 R28, desc[UR8][R14.64] ;  /* 0x000000080e1c8981 */ /* 0x000ee8000c1e1500 */
[----:B---3--:R0:W-:Y:S04]  /*103a0*/  STL [R1], R28 ;  /* 0x0000001c01007387 */ /* 0x0081e80000100800 */
[----:B0-----:R-:W3:Y:S04]  /*103b0*/  LDL.LU R28, [R1+0xda4] ;  /* 0x000da400011c7983 */ /* 0x001ee80000300800 */
[----:B------:R-:W5:Y:S04]  /*103c0*/  LDL.LU R14, [R1+0x4] ;  /* 0x00000400010e7983 */ /* 0x000f680000300800 */
[----:B------:R-:W2:Y:S04]  /*103d0*/  LDL R15, [R1+0x534] ;  /* 0x00053400010f7983 */ /* 0x000ea80000100800 */
[----:B-----5:R2:W-:Y:S02]  /*103e0*/  STS.U16 [R2+UR4+0x6200], R14 ;  /* 0x0062000e02007988 */ /* 0x0205e40008000404 */
[----:B--2---:R-:W-:-:S02]  /*103f0*/  IADD3 R14, P1, R15, R18, RZ ;  /* 0x000000120f0e7210 */ /* 0x004fc40007f3e0ff */
[----:B------:R-:W2:Y:S01]  /*10400*/  LDL R15, [R1+0x4c8] ;  /* 0x0004c800010f7983 */ /* 0x000ea20000100800 */
[----:B---3--:R-:W-:Y:S02]  /*10410*/  PRMT R28, RZ, 0x7610, R28 ;  /* 0x00007610ff1c7816 */ /* 0x008fe4000000001c */
[----:B--2---:R-:W-:-:S05]  /*10420*/  IMAD.X R15, R15, 0x1, R0, P1 ;  /* 0x000000010f0f7824 */ /* 0x004fca00008e0600 */
[----:B------:R-:W2:Y:S04]  /*10430*/  @!P0 LDG.E.U16 R28, desc[UR8][R14.64] ;  /* 0x000000080e1c8981 */ /* 0x000ea8000c1e1500 */
[----:B--2---:R0:W-:Y:S04]  /*10440*/  STL [R1+0x4], R28 ;  /* 0x0000041c01007387 */ /* 0x0041e80000100800 */
[----:B0-----:R-:W2:Y:S04]  /*10450*/  LDL.LU R28, [R1+0xda0] ;  /* 0x000da000011c7983 */ /* 0x001ea80000300800 */
[----:B------:R-:W3:Y:S04]  /*10460*/  LDL.LU R14, [R1+0x8] ;  /* 0x00000800010e7983 */ /* 0x000ee80000300800 */
[----:B------:R-:W5:Y:S04]  /*10470*/  LDL R15, [R1+0x524] ;  /* 0x00052400010f7983 */ /* 0x000f680000100800 */
[----:B---3--:R5:W-:Y:S02]  /*10480*/  STS.U16 [R2+UR4+0x6000], R14 ;  /* 0x0060000e02007988 */ /* 0x008be40008000404 */
[----:B-----5:R-:W-:-:S02]  /*10490*/  IADD3 R14, P1, R15, R18, RZ ;  /* 0x000000120f0e7210 */ /* 0x020fc40007f3e0ff */
[----:B------:R-:W3:Y:S01]  /*104a0*/  LDL R15, [R1+0x4b8] ;  /* 0x0004b800010f7983 */ /* 0x000ee20000100800 */
[----:B--2---:R-:W-:Y:S02]  /*104b0*/  PRMT R28, RZ, 0x7610, R28 ;  /* 0x00007610ff1c7816 */ /* 0x004fe4000000001c */
[----:B---3--:R-:W-:-:S05]  /*104c0*/  IMAD.X R15, R15, 0x1, R0, P1 ;  /* 0x000000010f0f7824 */ /* 0x008fca00008e0600 */
        /* <DEDUP_REMOVED lines=23> */
[----:B------:R-:W3:Y:S02]  /*10640*/  LDL R15, [R1+0x4f4] ;  /* 0x0004f400010f7983 */ /* 0x000ee40000100800 */
[----:B---3--:R-:W-:-:S02]  /*10650*/  IADD3 R14, P1, R15, R18, RZ ;  /* 0x000000120f0e7210 */ /* 0x008fc40007f3e0ff */
[----:B------:R-:W3:Y:S01]  /*10660*/  LDL R15, [R1+0x488] ;  /* 0x00048800010f7983 */ /* 0x000ee20000100800 */
[----:B------:R-:W-:Y:S02]  /*10670*/  PRMT R25, RZ, 0x7610, R25 ;  /* 0x00007610ff197816 */ /* 0x000fe40000000019 */
[----:B---3--:R-:W-:-:S05]  /*10680*/  IMAD.X R15, R15, 0x1, R0, P1 ;  /* 0x000000010f0f7824 */ /* 0x008fca00008e0600 */
[----:B------:R-:W3:Y:S04]  /*10690*/  @!P0 LDG.E.U16 R25, desc[UR8][R14.64] ;  /* 0x000000080e198981 */ /* 0x000ee8000c1e1500 */
[----:B---3--:R0:W-:Y:S04]  /*106a0*/  STL [R1+0x20], R25 ;  /* 0x0000201901007387 */ /* 0x0081e80000100800 */
[----:B0-----:R-:W3:Y:S04]  /*106b0*/  LDL.LU R25, [R1+0xd90] ;  /* 0x000d900001197983 */ /* 0x001ee80000300800 */
[----:B------:R-:W5:Y:S02]  /*106c0*/  LDL R15, [R1+0x4e4] ;  /* 0x0004e400010f7983 */ /* 0x000f640000100800 */
[----:B-----5:R-:W-:-:S02]  /*106d0*/  IADD3 R14, P1, R15, R18, RZ ;  /* 0x000000120f0e7210 */ /* 0x020fc40007f3e0ff */
[----:B------:R-:W5:Y:S01]  /*106e0*/  LDL R15, [R1+0x478] ;  /* 0x00047800010f7983 */ /* 0x000f620000100800 */
[----:B------:R-:W-:Y:S02]  /*106f0*/  PRMT R23, RZ, 0x7610, R23 ;  /* 0x00007610ff177816 */ /* 0x000fe40000000017 */
[----:B-----5:R-:W-:-:S05]  /*10700*/  IMAD.X R15, R15, 0x1, R0, P1 ;  /* 0x000000010f0f7824 */ /* 0x020fca00008e0600 */
[----:B------:R-:W5:Y:S04]  /*10710*/  @!P0 LDG.E.U16 R23, desc[UR8][R14.64] ;  /* 0x000000080e178981 */ /* 0x000f68000c1e1500 */
[----:B-----5:R0:W-:Y:S04]  /*10720*/  STL [R1+0x1c], R23 ;  /* 0x00001c1701007387 */ /* 0x0201e80000100800 */
[----:B0-----:R-:W5:Y:S04]  /*10730*/  LDL.LU R23, [R1+0xd8c] ;  /* 0x000d8c0001177983 */ /* 0x001f680000300800 */
[----:B------:R-:W4:Y:S02]  /*10740*/  LDL R15, [R1+0x4d4] ;  /* 0x0004d400010f7983 */ /* 0x000f240000100800 */
[----:B----4-:R-:W-:-:S02]  /*10750*/  IADD3 R14, P1, R15, R18, RZ ;  /* 0x000000120f0e7210 */ /* 0x010fc40007f3e0ff */
[----:B------:R-:W4:Y:S01]  /*10760*/  LDL R15, [R1+0x468] ;  /* 0x00046800010f7983 */ /* 0x000f220000100800 */
[----:B------:R-:W-:Y:S02]  /*10770*/  PRMT R21, RZ, 0x7610, R21 ;  /* 0x00007610ff157816 */ /* 0x000fe40000000015 */
[----:B----4-:R-:W-:-:S05]  /*10780*/  IMAD.X R15, R15, 0x1, R0, P1 ;  /* 0x000000010f0f7824 */ /* 0x010fca00008e0600 */
[----:B------:R-:W4:Y:S04]  /*10790*/  @!P0 LDG.E.U16 R21, desc[UR8][R14.64] ;  /* 0x000000080e158981 */ /* 0x000f28000c1e1500 */
[----:B----4-:R0:W-:Y:S04]  /*107a0*/  STL [R1+0x18], R21 ;  /* 0x0000181501007387 */ /* 0x0101e80000100800 */
[----:B0-----:R-:W4:Y:S04]  /*107b0*/  LDL.LU R21, [R1+0xd88] ;  /* 0x000d880001157983 */ /* 0x001f280000300800 */
[----:B------:R-:W2:Y:S02]  /*107c0*/  LDL R15, [R1+0x4c4] ;  /* 0x0004c400010f7983 */ /* 0x000ea40000100800 */
[----:B--2---:R-:W-:-:S02]  /*107d0*/  IADD3 R14, P1, R15, R18, RZ ;  /* 0x000000120f0e7210 */ /* 0x004fc40007f3e0ff */
[----:B------:R-:W2:Y:S01]  /*107e0*/  LDL R15, [R1+0x458] ;  /* 0x00045800010f7983 */ /* 0x000ea20000100800 */
[----:B------:R-:W-:Y:S02]  /*107f0*/  PRMT R12, RZ, 0x7610, R12 ;  /* 0x00007610ff0c7816 */ /* 0x000fe4000000000c */
[----:B--2---:R-:W-:-:S05]  /*10800*/  IMAD.X R15, R15, 0x1, R0, P1 ;  /* 0x000000010f0f7824 */ /* 0x004fca00008e0600 */
[----:B------:R-:W2:Y:S04]  /*10810*/  @!P0 LDG.E.U16 R12, desc[UR8][R14.64] ;  /* 0x000000080e0c8981 */ /* 0x000ea8000c1e1500 */
[----:B--2---:R0:W-:Y:S04]  /*10820*/  STL [R1+0xc], R12 ;  /* 0x00000c0c01007387 */ /* 0x0041e80000100800 */
[----:B0-----:R-:W2:Y:S04]  /*10830*/  LDL.LU R12, [R1+0xd84] ;  /* 0x000d8400010c7983 */ /* 0x001ea80000300800 */
[----:B------:R-:W3:Y:S02]  /*10840*/  LDL R15, [R1+0x4b4] ;  /* 0x0004b400010f7983 */ /* 0x000ee40000100800 */
[----:B---3--:R-:W-:-:S02]  /*10850*/  IADD3 R14, P1, R15, R18, RZ ;  /* 0x000000120f0e7210 */ /* 0x008fc40007f3e0ff */
[----:B------:R-:W3:Y:S04]  /*10860*/  LDL R15, [R1+0x448] ;  /* 0x00044800010f7983 */ /* 0x000ee80000100800 */
[----:B------:R0:W-:Y:S02]  /*10870*/  STS.U16 [R2+UR4+0x5a00], R28 ;  /* 0x005a001c02007988 */ /* 0x0001e40008000404 */
[----:B0-----:R-:W-:Y:S01]  /*10880*/  PRMT R28, RZ, 0x7610, R28 ;  /* 0x00007610ff1c7816 */ /* 0x001fe2000000001c */
[----:B---3--:R-:W-:-:S05]  /*10890*/  IMAD.X R15, R15, 0x1, R0, P1 ;  /* 0x000000010f0f7824 */ /* 0x008fca00008e0600 */
[----:B------:R-:W3:Y:S04]  /*108a0*/  @!P0 LDG.E.U16 R28, desc[UR8][R14.64] ;  /* 0x000000080e1c8981 */ /* 0x000ee8000c1e1500 */
[----:B------:R0:W-:Y:S04]  /*108b0*/  STS.U16 [R2+UR4+0x4a00], R11 ;  /* 0x004a000b02007988 */ /* 0x0001e80008000404 */
[----:B------:R-:W5:Y:S04]  /*108c0*/  LDL R15, [R1+0x4a4] ;  /* 0x0004a400010f7983 */ /* 0x000f680000100800 */
[----:B---3--:R1:W-:Y:S04]  /*108d0*/  STL [R1+0xd28], R28 ;  /* 0x000d281c01007387 */ /* 0x0083e80000100800 */
[----:B0-----:R-:W3:Y:S01]  /*108e0*/  LDL R11, [R1+0x438] ;  /* 0x00043800010b7983 */ /* 0x001ee20000100800 */
[----:B-----5:R-:W-:-:S03]  /*108f0*/  IADD3 R14, P1, R15, R18, RZ ;  /* 0x000000120f0e7210 */ /* 0x020fc60007f3e0ff */
[----:B------:R0:W-:Y:S04]  /*10900*/  STS.U16 [R2+UR4+0x5800], R25 ;  /* 0x0058001902007988 */ /* 0x0001e80008000404 */
[----:B-1----:R-:W5:Y:S01]  /*10910*/  LDL R28, [R1+0x494] ;  /* 0x00049400011c7983 */ /* 0x002f620000100800 */
[----:B0-----:R-:W-:Y:S01]  /*10920*/  PRMT R25, RZ, 0x7610, R25 ;  /* 0x00007610ff197816 */ /* 0x001fe20000000019 */
[----:B---3--:R-:W-:-:S05]  /*10930*/  IMAD.X R15, R11, 0x1, R0, P1 ;  /* 0x000000010b0f7824 */ /* 0x008fca00008e0600 */
[----:B------:R-:W3:Y:S04]  /*10940*/  @!P0 LDG.E.U16 R25, desc[UR8][R14.64] ;  /* 0x000000080e198981 */ /* 0x000ee8000c1e1500 */
[----:B------:R-:W4:Y:S04]  /*10950*/  LDL R15, [R1+0x428] ;  /* 0x00042800010f7983 */ /* 0x000f280000100800 */
[----:B------:R5:W-:Y:S04]  /*10960*/  STS.U16 [R2+UR4+0x4c00], R10 ;  /* 0x004c000a02007988 */ /* 0x000be80008000404 */
[----:B------:R0:W-:Y:S04]  /*10970*/  STS.U16 [R2+UR4+0x7e00], R23 ;  /* 0x007e001702007988 */ /* 0x0001e80008000404 */
[----:B------:R-:W2:Y:S01]  /*10980*/  LDL R14, [R1+0x418] ;  /* 0x00041800010e7983 */ /* 0x000ea20000100800 */
[----:B-----5:R-:W-:-:S02]  /*10990*/  IADD3 R10, P1, R28, R18, RZ ;  /* 0x000000121c0a7210 */ /* 0x020fc40007f3e0ff */
[----:B0-----:R-:W-:-:S03]  /*109a0*/  PRMT R23, RZ, 0x7610, R23 ;  /* 0x00007610ff177816 */ /* 0x001fc60000000017 */
[----:B----4-:R-:W-:-:S05]  /*109b0*/  IMAD.X R11, R15, 0x1, R0, P1 ;  /* 0x000000010f0b7824 */ /* 0x010fca00008e0600 */
[----:B------:R-:W4:Y:S04]  /*109c0*/  @!P0 LDG.E.U16 R23, desc[UR8][R10.64] ;  /* 0x000000080a178981 */ /* 0x000f28000c1e1500 */
[----:B---3--:R0:W-:Y:S04]  /*109d0*/  STL [R1+0xd2c], R25 ;  /* 0x000d2c1901007387 */ /* 0x0081e80000100800 */
[----:B------:R-:W3:Y:S04]  /*109e0*/  LDL R28, [R1+0x408] ;  /* 0x00040800011c7983 */ /* 0x000ee80000100800 */
[----:B------:R-:W5:Y:S04]  /*109f0*/  LDL R11, [R1+0x484] ;  /* 0x00048400010b7983 */ /* 0x000f680000100800 */
[----:B0-----:R-:W3:Y:S04]  /*10a00*/  LDL R25, [R1+0x464] ;  /* 0x0004640001197983 */ /* 0x001ee80000100800 */
[----:B------:R-:W3:Y:S04]  /*10a10*/  LDL R15, [R1+0x3f8] ;  /* 0x0003f800010f7983 */ /* 0x000ee80000100800 */
[----:B----4-:R0:W-:Y:S04]  /*10a20*/  STL [R1+0xd30], R23 ;  /* 0x000d301701007387 */ /* 0x0101e80000100800 */
[----:B0-----:R-:W4:Y:S01]  /*10a30*/  LDL R23, [R1+0x474] ;  /* 0x0004740001177983 */ /* 0x001f220000100800 */
[----:B-----5:R-:W-:-:S03]  /*10a40*/  IADD3 R10, P1, R11, R18, RZ ;  /* 0x000000120b0a7210 */ /* 0x020fc60007f3e0ff */
[----:B------:R-:W-:Y:S02]  /*10a50*/  STS.U16 [R2+UR4+0x5000], R8 ;  /* 0x0050000802007988 */ /* 0x000fe40008000404 */
[----:B--2---:R-:W-:Y:S02]  /*10a60*/  IMAD.X R11, R14, 0x1, R0, P1 ;  /* 0x000000010e0b7824 */ /* 0x004fe400008e0600 */
[----:B------:R0:W-:Y:S04]  /*10a70*/  STS.U16 [R2+UR4+0x7c00], R21 ;  /* 0x007c001502007988 */ /* 0x0001e80008000404 */
[----:B------:R1:W-:Y:S04]  /*10a80*/  STS.U16 [R2+UR4+0x7a00], R19 ;  /* 0x007a001302007988 */ /* 0x0003e80008000404 */
[----:B------:R3:W-:Y:S01]  /*10a90*/  STS.U16 [R2+UR4+0x4e00], R9 ;  /* 0x004e000902007988 */ /* 0x0007e20008000404 */
[----:B0-----:R-:W-:-:S02]  /*10aa0*/  PRMT R21, RZ, 0x7610, R21 ;  /* 0x00007610ff157816 */ /* 0x001fc40000000015 */
[----:B-1----:R-:W-:-:S04]  /*10ab0*/  PRMT R19, RZ, 0x7610, R19 ;  /* 0x00007610ff137816 */ /* 0x002fc80000000013 */
[----:B------:R-:W2:Y:S01]  /*10ac0*/  @!P0 LDG.E.U16 R21, desc[UR8][R10.64] ;  /* 0x000000080a158981 */ /* 0x000ea2000c1e1500 */
[----:B----4-:R-:W-:-:S05]  /*10ad0*/  IADD3 R8, P1, R23, R18, RZ ;  /* 0x0000001217087210 */ /* 0x010fca0007f3e0ff */
[----:B---3--:R-:W-:-:S05]  /*10ae0*/  IMAD.X R9, R28, 0x1, R0, P1 ;  /* 0x000000011c097824 */ /* 0x008fca00008e0600 */
[----:B------:R-:W3:Y:S04]  /*10af0*/  @!P0 LDG.E.U16 R19, desc[UR8][R8.64] ;  /* 0x0000000808138981 */ /* 0x000ee8000c1e1500 */
[----:B------:R0:W-:Y:S04]  /*10b00*/  STS.U16 [R2+UR4+0x5400], R6 ;  /* 0x0054000602007988 */ /* 0x0001e80008000404 */
[----:B--2---:R-:W-:Y:S01]  /*10b10*/  STL [R1+0xd34], R21 ;  /* 0x000d341501007387 */ /* 0x004fe20000100800 */
[----:B0-----:R-:W-:Y:S01]  /*10b20*/  IADD3 R6, P1, R25, R18, RZ ;  /* 0x0000001219067210 */ /* 0x001fe20007f3e0ff */
[----:B------:R-:W0:Y:S02]  /*10b30*/  S2R R14, SR_TID.X ;  /* 0x00000000000e7919 */ /* 0x000e240000002100 */
[----:B------:R1:W-:Y:S04]  /*10b40*/  STS.U16 [R2+UR4+0x4800], R12 ;  /* 0x0048000c02007988 */ /* 0x0003e80008000404 */
[----:B---3--:R2:W-:Y:S04]  /*10b50*/  STL [R1+0xd38], R19 ;  /* 0x000d381301007387 */ /* 0x0085e80000100800 */
[----:B------:R-:W3:Y:S04]  /*10b60*/  LDL R25, [R1+0x454] ;  /* 0x0004540001197983 */ /* 0x000ee80000100800 */
[----:B------:R-:W4:Y:S04]  /*10b70*/  LDL R23, [R1+0x3e8] ;  /* 0x0003e80001177983 */ /* 0x000f280000100800 */
[----:B------:R-:W-:Y:S04]  /*10b80*/  STS.U16 [R2+UR4+0x5200], R7 ;  /* 0x0052000702007988 */ /* 0x000fe80008000404 */
[----:B------:R0:W-:Y:S01]  /*10b90*/  STS.U16 [R2+UR4+0x5600], R5 ;  /* 0x0056000502007988 */ /* 0x0001e20008000404 */
[----:B-1----:R-:W-:-:S02]  /*10ba0*/  PRMT R12, RZ, 0x7610, R12 ;  /* 0x00007610ff0c7816 */ /* 0x002fc4000000000c */
[----:B------:R-:W-:Y:S01]  /*10bb0*/  PRMT R11, RZ, 0x7610, R11 ;  /* 0x00007610ff0b7816 */ /* 0x000fe2000000000b */
[----:B------:R-:W5:Y:S04]  /*10bc0*/  LDL R21, [R1+0x444] ;  /* 0x0004440001157983 */ /* 0x000f680000100800 */
[----:B--2---:R-:W2:Y:S01]  /*10bd0*/  LDL R19, [R1+0x244] ;  /* 0x0002440001137983 */ /* 0x004ea20000100800 */
[----:B0-----:R-:W-:Y:S01]  /*10be0*/  SHF.R.S32.HI R2, RZ, 0x6, R14 ;  /* 0x00000006ff027819 */ /* 0x001fe2000001140e */
[----:B------:R-:W-:-:S03]  /*10bf0*/  IMAD.SHL.U32 R5, R14, 0x2, RZ ;  /* 0x000000020e057824 */ /* 0x000fc600078e00ff */
[----:B------:R-:W-:Y:S01]  /*10c00*/  SGXT R2, R2, 0x1 ;  /* 0x000000010202781a */ /* 0x000fe20000000200 */
[----:B------:R-:W-:Y:S01]  /*10c10*/  IMAD.X R7, R15, 0x1, R0, P1 ;  /* 0x000000010f077824 */ /* 0x000fe200008e0600 */
[----:B------:R-:W-:Y:S02]  /*10c20*/  UMOV UR4, 0x400 ;  /* 0x0000040000047882 */ /* 0x000fe40000000000 */
[----:B------:R-:W-:Y:S01]  /*10c30*/  LOP3.LUT R2, R2, 0x90, RZ, 0xc0, !PT ;  /* 0x0000009002027812 */ /* 0x000fe200078ec0ff */
[----:B------:R-:W-:Y:S01]  /*10c40*/  ULEA UR4, UR5, UR4, 0x18 ;  /* 0x0000000405047291 */ /* 0x000fe2000f8ec03f */
[----:B------:R-:W5:Y:S02]  /*10c50*/  @!P0 LDG.E.U16 R12, desc[UR8][R6.64] ;  /* 0x00000008060c8981 */ /* 0x000f64000c1e1500 */
[----:B------:R-:W-:-:S04]  /*10c60*/  LOP3.LUT R2, R2, 0x7e, R5, 0x78, !PT ;  /* 0x0000007e02027812 */ /* 0x000fc800078e7805 */
[----:B------:R-:W-:-:S05]  /*10c70*/  LOP3.LUT R2, R2, 0x20, RZ, 0x3c, !PT ;  /* 0x0000002002027812 */ /* 0x000fca00078e3cff */
[----:B------:R3:W-:Y:S02]  /*10c80*/  STS.U16 [R2+UR4+0x500], R4 ;  /* 0x0005000402007988 */ /* 0x0007e40008000404 */
[----:B---3--:R-:W-:-:S05]  /*10c90*/  IADD3 R4, P1, R25, R18, RZ ;  /* 0x0000001219047210 */ /* 0x008fca0007f3e0ff */
[----:B----4-:R-:W-:-:S05]  /*10ca0*/  IMAD.X R5, R23, 0x1, R0, P1 ;  /* 0x0000000117057824 */ /* 0x010fca00008e0600 */
[----:B------:R0:W3:Y:S01]  /*10cb0*/  @!P0 LDG.E.U16 R11, desc[UR8][R4.64] ;  /* 0x00000008040b8981 */ /* 0x0000e2000c1e1500 */
[----:B------:R-:W-:-:S03]  /*10cc0*/  PRMT R10, RZ, 0x7610, R10 ;  /* 0x00007610ff0a7816 */ /* 0x000fc6000000000a */
[----:B-----5:R1:W-:Y:S04]  /*10cd0*/  STL [R1+0xd3c], R12 ;  /* 0x000d3c0c01007387 */ /* 0x0203e80000100800 */
[----:B------:R-:W4:Y:S04]  /*10ce0*/  LDL R15, [R1+0x434] ;  /* 0x00043400010f7983 */ /* 0x000f280000100800 */
[----:B------:R-:W5:Y:S01]  /*10cf0*/  LDL R14, [R1+0x234] ;  /* 0x00023400010e7983 */ /* 0x000f620000100800 */
[----:B0-----:R-:W-:-:S05]  /*10d00*/  IADD3 R4, P1, R21, R18, RZ ;  /* 0x0000001215047210 */ /* 0x001fca0007f3e0ff */
[----:B--2---:R-:W-:-:S05]  /*10d10*/  IMAD.X R5, R19, 0x1, R0, P1 ;  /* 0x0000000113057824 */ /* 0x004fca00008e0600 */
[----:B------:R4:W2:Y:S04]  /*10d20*/  @!P0 LDG.E.U16 R10, desc[UR8][R4.64] ;  /* 0x00000008040a8981 */ /* 0x0008a8000c1e1500 */
[----:B---3--:R0:W-:Y:S04]  /*10d30*/  STL [R1+0xd40], R11 ;  /* 0x000d400b01007387 */ /* 0x0081e80000100800 */
[----:B-1----:R-:W3:Y:S04]  /*10d40*/  LDL R12, [R1+0x424] ;  /* 0x00042400010c7983 */ /* 0x002ee80000100800 */
[----:B0-----:R-:W3:Y:S01]  /*10d50*/  LDL R11, [R1+0x224] ;  /* 0x00022400010b7983 */ /* 0x001ee20000100800 */
[----:B------:R-:W-:-:S02]  /*10d60*/  PRMT R9, RZ, 0x7610, R9 ;  /* 0x00007610ff097816 */ /* 0x000fc40000000009 */
[----:B----4-:R-:W-:-:S05]  /*10d70*/  IADD3 R4, P1, R15, R18, RZ ;  /* 0x000000120f047210 */ /* 0x010fca0007f3e0ff */
[----:B-----5:R-:W-:-:S05]  /*10d80*/  IMAD.X R5, R14, 0x1, R0, P1 ;  /* 0x000000010e057824 */ /* 0x020fca00008e0600 */
[----:B------:R3:W4:Y:S01]  /*10d90*/  @!P0 LDG.E.U16 R9, desc[UR8][R4.64] ;  /* 0x0000000804098981 */ /* 0x000722000c1e1500 */
[----:B------:R-:W-:-:S03]  /*10da0*/  PRMT R8, RZ, 0x7610, R8 ;  /* 0x00007610ff087816 */ /* 0x000fc60000000008 */
[----:B--2---:R0:W-:Y:S04]  /*10db0*/  STL [R1+0xd44], R10 ;  /* 0x000d440a01007387 */ /* 0x0041e80000100800 */
[----:B------:R-:W2:Y:S04]  /*10dc0*/  LDL R21, [R1+0x20c] ;  /* 0x00020c0001157983 */ /* 0x000ea80000100800 */
[----:B------:R-:W5:Y:S04]  /*10dd0*/  LDL R19, [R1+0x404] ;  /* 0x0004040001137983 */ /* 0x000f680000100800 */
[----:B0-----:R-:W2:Y:S04]  /*10de0*/  LDL R10, [R1+0x414] ;  /* 0x00041400010a7983 */ /* 0x001ea80000100800 */
[----:B------:R-:W5:Y:S04]  /*10df0*/  LDL R15, [R1+0x1fc] ;  /* 0x0001fc00010f7983 */ /* 0x000f680000100800 */
[----:B------:R-:W5:Y:S01]  /*10e00*/  LDL R14, [R1+0x3f4] ;  /* 0x0003f400010e7983 */ /* 0x000f620000100800 */
[----:B---3--:R-:W-:-:S05]  /*10e10*/  IADD3 R4, P1, R12, R18, RZ ;  /* 0x000000120c047210 */ /* 0x008fca0007f3e0ff */
[----:B------:R-:W-:-:S05]  /*10e20*/  IMAD.X R5, R11, 0x1, R0, P1 ;  /* 0x000000010b057824 */ /* 0x000fca00008e0600 */
[----:B------:R2:W3:Y:S04]  /*10e30*/  @!P0 LDG.E.U16 R8, desc[UR8][R4.64] ;  /* 0x0000000804088981 */ /* 0x0004e8000c1e1500 */
[----:B------:R0:W-:Y:S04]  /*10e40*/  STS.U16 [R2+UR4+0x700], R16 ;  /* 0x0007001002007988 */ /* 0x0001e80008000404 */
[----:B----4-:R1:W-:Y:S04]  /*10e50*/  STL [R1+0xd48], R9 ;  /* 0x000d480901007387 */ /* 0x0103e80000100800 */
[----:B0-----:R-:W4:Y:S04]  /*10e60*/  LDL R16, [R1+0x1ec] ;  /* 0x0001ec0001107983 */ /* 0x001f280000100800 */
[----:B------:R-:W4:Y:S04]  /*10e70*/  LDL R12, [R1+0x3e4] ;  /* 0x0003e400010c7983 */ /* 0x000f280000100800 */
[----:B------:R-:W4:Y:S01]  /*10e80*/  LDL R11, [R1+0x1dc] ;  /* 0x0001dc00010b7983 */ /* 0x000f220000100800 */
[----:B--2---:R-:W-:-:S02]  /*10e90*/  IADD3 R4, P1, R10, R18, RZ ;  /* 0x000000120a047210 */ /* 0x004fc40007f3e0ff */
[----:B------:R-:W-:-:S03]  /*10ea0*/  PRMT R7, RZ, 0x7610, R7 ;  /* 0x00007610ff077816 */ /* 0x000fc60000000007 */
[----:B------:R-:W-:-:S05]  /*10eb0*/  IMAD.X R5, R21, 0x1, R0, P1 ;  /* 0x0000000115057824 */ /* 0x000fca00008e0600 */
[----:B------:R5:W2:Y:S04]  /*10ec0*/  @!P0 LDG.E.U16 R7, desc[UR8][R4.64] ;  /* 0x0000000804078981 */ /* 0x000aa8000c1e1500 */
[----:B---3--:R0:W-:Y:S04]  /*10ed0*/  STL [R1+0xd4c], R8 ;  /* 0x000d4c0801007387 */ /* 0x0081e80000100800 */
[----:B------:R-:W3:Y:S04]  /*10ee0*/  LDL R10, [R1+0x3dc] ;  /* 0x0003dc00010a7983 */ /* 0x000ee80000100800 */
[----:B-1----:R-:W3:Y:S01]  /*10ef0*/  LDL R9, [R1+0x1cc] ;  /* 0x0001cc0001097983 */ /* 0x002ee20000100800 */
[----:B-----5:R-:W-:-:S02]  /*10f00*/  IADD3 R4, P1, R19, R18, RZ ;  /* 0x0000001213047210 */ /* 0x020fc40007f3e0ff */
[----:B------:R-:W-:Y:S01]  /*10f10*/  PRMT R6, RZ, 0x7610, R6 ;  /* 0x00007610ff067816 */ /* 0x000fe20000000006 */
[----:B------:R1:W-:Y:S02]  /*10f20*/  STS.U16 [R2+UR4+0x100], R3 ;  /* 0x0001000302007988 */ /* 0x0003e40008000404 */
[--C-:B------:R-:W-:Y:S01]  /*10f30*/  IMAD.X R5, R15, 0x1, R0.reuse, P1 ;  /* 0x000000010f057824 */ /* 0x100fe200008e0600 */
[----:B------:R-:W-:Y:S01]  /*10f40*/  IADD3 R14, P1, R14, R18, RZ ;  /* 0x000000120e0e7210 */ /* 0x000fe20007f3e0ff */
[----:B0-----:R-:W5:Y:S04]  /*10f50*/  LDL R8, [R1+0x3d4] ;  /* 0x0003d40001087983 */ /* 0x001f680000100800 */
[----:B------:R0:W5:Y:S01]  /*10f60*/  @!P0 LDG.E.U16 R6, desc[UR8][R4.64] ;  /* 0x0000000804068981 */ /* 0x000162000c1e1500 */
[----:B----4-:R-:W-:Y:S01]  /*10f70*/  IMAD.X R15, R16, 0x1, R0, P1 ;  /* 0x00000001100f7824 */ /* 0x010fe200008e0600 */
[----:B0-----:R-:W-:-:S06]  /*10f80*/  PRMT R5, RZ, 0x7610, R5 ;  /* 0x00007610ff057816 */ /* 0x001fcc0000000005 */
[----:B------:R0:W4:Y:S01]  /*10f90*/  @!P0 LDG.E.U16 R5, desc[UR8][R14.64] ;  /* 0x000000080e058981 */ /* 0x000122000c1e1500 */
[----:B------:R-:W-:Y:S02]  /*10fa0*/  PRMT R4, RZ, 0x7610, R4 ;  /* 0x00007610ff047816 */ /* 0x000fe40000000004 */
[----:B0-----:R-:W-:-:S05]  /*10fb0*/  IADD3 R14, P1, R12, R18, RZ ;  /* 0x000000120c0e7210 */ /* 0x001fca0007f3e0ff */
[----:B------:R-:W-:-:S05]  /*10fc0*/  IMAD.X R15, R11, 0x1, R0, P1 ;  /* 0x000000010b0f7824 */ /* 0x000fca00008e0600 */
[----:B------:R3:W4:Y:S01]  /*10fd0*/  @!P0 LDG.E.U16 R4, desc[UR8][R14.64] ;  /* 0x000000080e048981 */ /* 0x000722000c1e1500 */
[----:B-1----:R-:W-:-:S03]  /*10fe0*/  PRMT R3, RZ, 0x7610, R3 ;  /* 0x00007610ff037816 */ /* 0x002fc60000000003 */
[----:B--2---:R0:W-:Y:S04]  /*10ff0*/  STL [R1+0xd50], R7 ;  /* 0x000d500701007387 */ /* 0x0041e80000100800 */
[----:B0-----:R-:W2:Y:S01]  /*11000*/  LDL R7, [R1+0x1c8] ;  /* 0x0001c80001077983 */ /* 0x001ea20000100800 */
[----:B---3--:R-:W-:-:S05]  /*11010*/  IADD3 R14, P1, R10, R18, RZ ;  /* 0x000000120a0e7210 */ /* 0x008fca0007f3e0ff */
[----:B------:R-:W-:-:S05]  /*11020*/  IMAD.X R15, R9, 0x1, R0, P1 ;  /* 0x00000001090f7824 */ /* 0x000fca00008e0600 */
[----:B------:R0:W3:Y:S04]  /*11030*/  @!P0 LDG.E.U16 R3, desc[UR8][R14.64] ;  /* 0x000000080e038981 */ /* 0x0000e8000c1e1500 */
[----:B-----5:R1:W-:Y:S04]  /*11040*/  STL [R1+0xd54], R6 ;  /* 0x000d540601007387 */ /* 0x0203e80000100800 */
[----:B-1----:R-:W5:Y:S04]  /*11050*/  LDL R6, [R1+0x3cc] ;  /* 0x0003cc0001067983 */ /* 0x002f680000100800 */
[----:B----4-:R1:W-:Y:S01]  /*11060*/  STL [R1+0xd58], R5 ;  /* 0x000d580501007387 */ /* 0x0103e20000100800 */
[----:B0-----:R-:W-:-:S03]  /*11070*/  IADD3 R14, P1, R8, R18, RZ ;  /* 0x00000012080e7210 */ /* 0x001fc60007f3e0ff */
[----:B-1----:R-:W4:Y:S04]  /*11080*/  LDL R5, [R1+0x1d8] ;  /* 0x0001d80001057983 */ /* 0x002f280000100800 */
[----:B------:R-:W4:Y:S04]  /*11090*/  LDL.LU R28, [R1] ;  /* 0x00000000011c7983 */ /* 0x000f280000300800 */
[----:B------:R-:W-:Y:S04]  /*110a0*/  STL [R1+0xd5c], R4 ;  /* 0x000d5c0401007387 */ /* 0x000fe80000100800 */
[----:B------:R-:W4:Y:S04]  /*110b0*/  LDL.LU R21, [R1+0x4] ;  /* 0x0000040001157983 */ /* 0x000f280000300800 */
[----:B------:R0:W-:Y:S01]  /*110c0*/  STS.U16 [R2+UR4+0x900], R13 ;  /* 0x0009000d02007988 */ /* 0x0001e20008000404 */
[----:B--2---:R-:W-:Y:S01]  /*110d0*/  IMAD.X R15, R7, 0x1, R0, P1 ;  /* 0x00000001070f7824 */ /* 0x004fe200008e0600 */
[----:B0-----:R-:W-:-:S06]  /*110e0*/  PRMT R13, RZ, 0x7610, R13 ;  /* 0x00007610ff0d7816 */ /* 0x001fcc000000000d */
[----:B------:R0:W2:Y:S04]  /*110f0*/  @!P0 LDG.E.U16 R13, desc[UR8][R14.64] ;  /* 0x000000080e0d8981 */ /* 0x0000a8000c1e1500 */
[----:B---3--:R1:W-:Y:S04]  /*11100*/  STL [R1+0xd60], R3 ;  /* 0x000d600301007387 */ /* 0x0083e80000100800 */
[----:B------:R-:W3:Y:S01]  /*11110*/  LDL R4, [R1+0x3c4] ;  /* 0x0003c40001047983 */ /* 0x000ee20000100800 */
[----:B0-----:R-:W-:-:S03]  /*11120*/  PRMT R14, RZ, 0x7610, R14 ;  /* 0x00007610ff0e7816 */ /* 0x001fc6000000000e */
[----:B------:R4:W-:Y:S04]  /*11130*/  STS.U16 [R2+UR4+0x1100], R17 ;  /* 0x0011001102007988 */ /* 0x0009e80008000404 */
[----:B-1----:R-:W3:Y:S01]  /*11140*/  LDL R3, [R1+0x1e8] ;  /* 0x0001e80001037983 */ /* 0x002ee20000100800 */
[----:B-----5:R-:W-:-:S03]  /*11150*/  IADD3 R16, P1, R6, R18, RZ ;  /* 0x0000001206107210 */ /* 0x020fc60007f3e0ff */
[----:B------:R-:W5:Y:S01]  /*11160*/  LDL R10, [R1+0x1f8] ;  /* 0x0001f800010a7983 */ /* 0x000f620000100800 */
[----:B------:R-:W-:-:S03]  /*11170*/  PRMT R15, RZ, 0x7610, R15 ;  /* 0x00007610ff0f7816 */ /* 0x000fc6000000000f */
[----:B------:R-:W5:Y:S04]  /*11180*/  LDL.LU R23, [R1+0x8] ;  /* 0x0000080001177983 */ /* 0x000f680000300800 */
[----:B------:R-:W5:Y:S04]  /*11190*/  LDL R9, [R1+0x3b4] ;  /* 0x0003b40001097983 */ /* 0x000f680000100800 */
[----:B------:R-:W5:Y:S01]  /*111a0*/  LDL R8, [R1+0x208] ;  /* 0x0002080001087983 */ /* 0x000f620000100800 */
[----:B----4-:R-:W-:-:S05]  /*111b0*/  IMAD.X R17, R5, 0x1, R0, P1 ;  /* 0x0000000105117824 */ /* 0x010fca00008e0600 */
[----:B------:R3:W4:Y:S04]  /*111c0*/  @!P0 LDG.E.U16 R14, desc[UR8][R16.64] ;  /* 0x00000008100e8981 */ /* 0x000728000c1e1500 */
[----:B------:R0:W-:Y:S04]  /*111d0*/  STS.U16 [R2+UR4+0x1500], R29 ;  /* 0x0015001d02007988 */ /* 0x0001e80008000404 */
[----:B--2---:R-:W-:Y:S04]  /*111e0*/  STL [R1+0xd64], R13 ;  /* 0x000d640d01007387 */ /* 0x004fe80000100800 */
[----:B0-----:R-:W2:Y:S04]  /*111f0*/  LDL.LU R29, [R1+0x3bc] ;  /* 0x0003bc00011d7983 */ /* 0x001ea80000300800 */
[----:B------:R-:W5:Y:S04]  /*11200*/  LDL.LU R25, [R1+0x10] ;  /* 0x0000100001197983 */ /* 0x000f680000300800 */
[----:B------:R-:W5:Y:S01]  /*11210*/  LDL R7, [R1+0x220] ;  /* 0x0002200001077983 */ /* 0x000f620000100800 */
[----:B---3--:R-:W-:-:S05]  /*11220*/  IADD3 R16, P1, R4, R18, RZ ;  /* 0x0000001204107210 */ /* 0x008fca0007f3e0ff */
[----:B------:R-:W-:-:S05]  /*11230*/  IMAD.X R17, R3, 0x1, R0, P1 ;  /* 0x0000000103117824 */ /* 0x000fca00008e0600 */
[----:B------:R2:W3:Y:S04]  /*11240*/  @!P0 LDG.E.U16 R15, desc[UR8][R16.64] ;  /* 0x00000008100f8981 */ /* 0x0004e8000c1e1500 */
[----:B------:R0:W-:Y:S04]  /*11250*/  STS.U16 [R2+UR4+0x1700], R28 ;  /* 0x0017001c02007988 */ /* 0x0001e80008000404 */
[----:B----4-:R-:W-:Y:S04]  /*11260*/  STL [R1+0xd68], R14 ;  /* 0x000d680e01007387 */ /* 0x010fe80000100800 */
[----:B0-----:R-:W4:Y:S04]  /*11270*/  LDL.LU R28, [R1+0x14] ;  /* 0x00001400011c7983 */ /* 0x001f280000300800 */
[----:B------:R-:W4:Y:S04]  /*11280*/  LDL R6, [R1+0x3a4] ;  /* 0x0003a40001067983 */ /* 0x000f280000100800 */
[----:B------:R-:W4:Y:S04]  /*11290*/  LDL R5, [R1+0x230] ;  /* 0x0002300001057983 */ /* 0x000f280000100800 */
[----:B------:R-:W4:Y:S04]  /*112a0*/  LDL R4, [R1+0x39c] ;  /* 0x00039c0001047983 */ /* 0x000f280000100800 */
[----:B------:R-:W4:Y:S01]  /*112b0*/  LDL R3, [R1+0x240] ;  /* 0x0002400001037983 */ /* 0x000f220000100800 */
[----:B--2---:R-:W-:-:S03]  /*112c0*/  IADD3 R16, P1, R29, R18, RZ ;  /* 0x000000121d107210 */ /* 0x004fc60007f3e0ff */
[----:B---3--:R-:W-:Y:S04]  /*112d0*/  STL [R1+0xd6c], R15 ;  /* 0x000d6c0f01007387 */ /* 0x008fe80000100800 */
[----:B------:R0:W-:Y:S04]  /*112e0*/  STL [R1+0xa50], R29 ;  /* 0x000a501d01007387 */ /* 0x0001e80000100800 */
[----:B0-----:R-:W2:Y:S01]  /*112f0*/  LDL.LU R29, [R1+0x3ac] ;  /* 0x0003ac00011d7983 */ /* 0x001ea20000300800 */
[----:B-----5:R-:W-:-:S03]  /*11300*/  IMAD.X R17, R10, 0x1, R0, P1 ;  /* 0x000000010a117824 */ /* 0x020fc600008e0600 */
[----:B------:R0:W-:Y:S02]  /*11310*/  STS.U16 [R2+UR4+0x300], R20 ;  /* 0x0003001402007988 */ /* 0x0001e40008000404 */
[----:B0-----:R-:W-:Y:S02]  /*11320*/  PRMT R20, RZ, 0x7610, R20 ;  /* 0x00007610ff147816 */ /* 0x001fe40000000014 */
[----:B------:R0:W-:Y:S04]  /*11330*/  STS.U16 [R2+UR4+0xb00], R22 ;  /* 0x000b001602007988 */ /* 0x0001e80008000404 */
[----:B------:R1:W3:Y:S01]  /*11340*/  @!P0 LDG.E.U16 R20, desc[UR8][R16.64] ;  /* 0x0000000810148981 */ /* 0x0002e2000c1e1500 */
[----:B0-----:R-:W-:Y:S02]  /*11350*/  PRMT R22, RZ, 0x7610, R22 ;  /* 0x00007610ff167816 */ /* 0x001fe40000000016 */
[----:B-1----:R-:W-:-:S05]  /*11360*/  IADD3 R16, P1, R9, R18, RZ ;  /* 0x0000001209107210 */ /* 0x002fca0007f3e0ff */
[----:B------:R-:W-:Y:S01]  /*11370*/  IMAD.X R17, R8, 0x1, R0, P1 ;  /* 0x0000000108117824 */ /* 0x000fe200008e0600 */
[----:B------:R0:W-:Y:S04]  /*11380*/  STS.U16 [R2+UR4+0xd00], R24 ;  /* 0x000d001802007988 */ /* 0x0001e80008000404 */
[----:B------:R2:W5:Y:S01]  /*11390*/  @!P0 LDG.E.U16 R22, desc[UR8][R16.64] ;  /* 0x0000000810168981 */ /* 0x000562000c1e1500 */
[----:B0-----:R-:W-:-:S03]  /*113a0*/  PRMT R24, RZ, 0x7610, R24 ;  /* 0x00007610ff187816 */ /* 0x001fc60000000018 */
[----:B------:R0:W-:Y:S02]  /*113b0*/  STS.U16 [R2+UR4+0xf00], R26 ;  /* 0x000f001a02007988 */ /* 0x0001e40008000404 */
[----:B0-----:R-:W-:Y:S02]  /*113c0*/  PRMT R26, RZ, 0x7610, R26 ;  /* 0x00007610ff1a7816 */ /* 0x001fe4000000001a */
[----:B--2---:R-:W-:-:S05]  /*113d0*/  IADD3 R16, P1, R29, R18, RZ ;  /* 0x000000121d107210 */ /* 0x004fca0007f3e0ff */
[----:B------:R-:W-:-:S05]  /*113e0*/  IMAD.X R17, R7, 0x1, R0, P1 ;  /* 0x0000000107117824 */ /* 0x000fca00008e0600 */
[----:B------:R4:W2:Y:S02]  /*113f0*/  @!P0 LDG.E.U16 R24, desc[UR8][R16.64] ;  /* 0x0000000810188981 */ /* 0x0008a4000c1e1500 */
[----:B----4-:R-:W-:-:S05]  /*11400*/  IADD3 R16, P1, R6, R18, RZ ;  /* 0x0000001206107210 */ /* 0x010fca0007f3e0ff */
[----:B------:R-:W-:-:S05]  /*11410*/  IMAD.X R17, R5, 0x1, R0, P1 ;  /* 0x0000000105117824 */ /* 0x000fca00008e0600 */
[----:B------:R0:W4:Y:S04]  /*11420*/  @!P0 LDG.E.U16 R26, desc[UR8][R16.64] ;  /* 0x00000008101a8981 */ /* 0x000128000c1e1500 */
[----:B---3--:R-:W-:Y:S04]  /*11430*/  STL [R1+0xd70], R20 ;  /* 0x000d701401007387 */ /* 0x008fe80000100800 */
[----:B-----5:R-:W-:Y:S04]  /*11440*/  STL [R1+0xd74], R22 ;  /* 0x000d741601007387 */ /* 0x020fe80000100800 */
[----:B------:R-:W-:Y:S01]  /*11450*/  STL [R1+0xd78], R29 ;  /* 0x000d781d01007387 */ /* 0x000fe20000100800 */
[----:B0-----:R-:W-:-:S05]  /*11460*/  IADD3 R16, P1, R4, R18, RZ ;  /* 0x0000001204107210 */ /* 0x001fca0007f3e0ff */
[----:B------:R-:W-:Y:S01]  /*11470*/  IMAD.X R17, R3, 0x1, R0, P1 ;  /* 0x0000000103117824 */ /* 0x000fe200008e0600 */
[----:B------:R-:W-:Y:S04]  /*11480*/  STS.U16 [R2+UR4+0x1900], R21 ;  /* 0x0019001502007988 */ /* 0x000fe80008000404 */
[----:B------:R-:W-:Y:S04]  /*11490*/  STS.U16 [R2+UR4+0x1b00], R23 ;  /* 0x001b001702007988 */ /* 0x000fe80008000404 */
[----:B------:R-:W-:Y:S04]  /*114a0*/  STS.U16 [R2+UR4+0x1d00], R25 ;  /* 0x001d001902007988 */ /* 0x000fe80008000404 */
[----:B------:R-:W-:Y:S01]  /*114b0*/  STS.U16 [R2+UR4+0x1f00], R28 ;  /* 0x001f001c02007988 */ /* 0x000fe20008000404 */
[----:B------:R-:W-:-:S06]  /*114c0*/  PRMT R18, RZ, 0x7610, R18 ;  /* 0x00007610ff127816 */ /* 0x000fcc0000000012 */
[----:B------:R0:W3:Y:S02]  /*114d0*/  @!P0 LDG.E.U16 R18, desc[UR8][R16.64] ;  /* 0x0000000810128981 */ /* 0x0000e4000c1e1500 */
[----:B0-----:R-:W0:Y:S02]  /*114e0*/  S2R R17, SR_TID.X ;  /* 0x0000000000117919 */ /* 0x001e240000002100 */
[----:B------:R-:W-:Y:S01]  /*114f0*/  STS.U16 [R2+UR4+0x1300], R27 ;  /* 0x0013001b02007988 */ /* 0x000fe20008000404 */
[----:B0-----:R-:W-:-:S03]  /*11500*/  IMAD.SHL.U32 R16, R17, 0x20, RZ ;  /* 0x0000002011107824 */ /* 0x001fc600078e00ff */
[----:B--2---:R-:W-:Y:S04]  /*11510*/  STL [R1+0xd7c], R24 ;  /* 0x000d7c1801007387 */ /* 0x004fe80000100800 */
[----:B----4-:R0:W-:Y:S04]  /*11520*/  STL [R1+0xd80], R26 ;  /* 0x000d801a01007387 */ /* 0x0101e80000100800 */
[----:B0-----:R-:W2:Y:S04]  /*11530*/  LDL.LU R26, [R1+0x34] ;  /* 0x00003400011a7983 */ /* 0x001ea80000300800 */
[----:B------:R-:W4:Y:S04]  /*11540*/  LDL.LU R24, [R1+0x38] ;  /* 0x0000380001187983 */ /* 0x000f280000300800 */
[----:B------:R-:W5:Y:S04]  /*11550*/  LDL.LU R29, [R1+0x3c] ;  /* 0x00003c00011d7983 */ /* 0x000f680000300800 */
[----:B------:R-:W3:Y:S04]  /*11560*/  LDL.LU R22, [R1+0x40] ;  /* 0x0000400001167983 */ /* 0x000ee80000300800 */
        /* <DEDUP_REMOVED lines=19> */
[----:B------:R-:W-:-:S02]  /*116a0*/  SHF.R.S32.HI R0, RZ, 0x2, R17 ;  /* 0x00000002ff007819 */ /* 0x000fc40000011411 */
[----:B------:R-:W-:Y:S02]  /*116b0*/  LOP3.LUT R16, R16, 0x60, RZ, 0xc0, !PT ;  /* 0x0000006010107812 */ /* 0x000fe400078ec0ff */
[----:B------:R-:W-:Y:S01]  /*116c0*/  SGXT R0, R0, 0x1 ;  /* 0x000000010000781a */ /* 0x000fe20000000200 */
[C---:B------:R-:W-:Y:S02]  /*116d0*/  IMAD.SHL.U32 R27, R17.reuse, 0x2, RZ ;  /* 0x00000002111b7824 */ /* 0x040fe400078e00ff */
[----:B------:R-:W-:Y:S01]  /*116e0*/  IMAD.SHL.U32 R17, R17, 0x10, RZ ;  /* 0x0000001011117824 */ /* 0x000fe200078e00ff */
[----:B------:R-:W-:-:S04]  /*116f0*/  LOP3.LUT R0, R16, 0x90, R0, 0xf8, !PT ;  /* 0x0000009010007812 */ /* 0x000fc800078ef800 */
[----:B------:R-:W-:Y:S02]  /*11700*/  LOP3.LUT R0, R0, 0x10, R27, 0x78, !PT ;  /* 0x0000001000007812 */ /* 0x000fe400078e781b */
[----:B------:R-:W-:-:S04]  /*11710*/  LOP3.LUT R17, R17, 0x100, RZ, 0xc0, !PT ;  /* 0x0000010011117812 */ /* 0x000fc800078ec0ff */
[----:B------:R-:W-:Y:S02]  /*11720*/  IADD3 R17, R0, UR4, R17 ;  /* 0x0000000400117c10 */ /* 0x000fe4000fffe011 */
[----:B------:R-:W0:Y:S02]  /*11730*/  S2R R0, SR_TID.X ;  /* 0x0000000000007919 */ /* 0x000e240000002100 */
[C---:B0-----:R-:W-:Y:S01]  /*11740*/  IMAD.SHL.U32 R27, R0.reuse, 0x2, RZ ;  /* 0x00000002001b7824 */ /* 0x041fe200078e00ff */
[C---:B------:R-:W-:Y:S01]  /*11750*/  LOP3.LUT R16, R0.reuse, 0x60, RZ, 0xc0, !PT ;  /* 0x0000006000107812 */ /* 0x040fe200078ec0ff */
[----:B------:R-:W-:-:S05]  /*11760*/  IMAD.SHL.U32 R0, R0, 0x8, RZ ;  /* 0x0000000800007824 */ /* 0x000fca00078e00ff */
[----:B------:R-:W-:Y:S02]  /*11770*/  LOP3.LUT R0, R0, 0x30, R27, 0x48, !PT ;  /* 0x0000003000007812 */ /* 0x000fe400078e481b */
[----:B------:R-:W0:Y:S01]  /*11780*/  S2R R27, SR_TID.X ;  /* 0x00000000001b7919 */ /* 0x000e220000002100 */
[----:B------:R-:W-:Y:S02]  /*11790*/  IMAD.SHL.U32 R16, R16, 0x10, RZ ;  /* 0x0000001010107824 */ /* 0x000fe400078e00ff */
[----:B0-----:R-:W-:-:S05]  /*117a0*/  IMAD.SHL.U32 R27, R27, 0x40, RZ ;  /* 0x000000401b1b7824 */ /* 0x001fca00078e00ff */
[----:B------:R-:W-:-:S04]  /*117b0*/  LOP3.LUT R27, R27, 0x1c0, RZ, 0xc0, !PT ;  /* 0x000001c01b1b7812 */ /* 0x000fc800078ec0ff */
[----:B------:R-:W-:Y:S02]  /*117c0*/  IADD3 R16, R16, UR4, R27 ;  /* 0x0000000410107c10 */ /* 0x000fe4000fffe01b */
[----:B------:R-:W3:Y:S03]  /*117d0*/  LDL.LU R27, [R1+0xc] ;  /* 0x00000c00011b7983 */ /* 0x000ee60000300800 */
[----:B------:R-:W-:Y:S02]  /*117e0*/  IMAD.IADD R0, R0, 0x1, R16 ;  /* 0x0000000100007824 */ /* 0x000fe400078e0210 */
[----:B------:R-:W3:Y:S04]  /*117f0*/  LDL.LU R16, [R1+0x18] ;  /* 0x0000180001107983 */ /* 0x000ee80000300800 */
[----:B--2---:R0:W-:Y:S04]  /*11800*/  STS.U16 [R2+UR4+0x5700], R26 ;  /* 0x0057001a02007988 */ /* 0x0041e80008000404 */
[----:B----4-:R1:W-:Y:S04]  /*11810*/  STS.U16 [R2+UR4+0x5900], R24 ;  /* 0x0059001802007988 */ /* 0x0103e80008000404 */
[----:B-----5:R2:W-:Y:S04]  /*11820*/  STS.U16 [R2+UR4+0x5b00], R29 ;  /* 0x005b001d02007988 */ /* 0x0205e80008000404 */
[----:B0-----:R-:W4:Y:S04]  /*11830*/  LDL.LU R26, [R1+0xd80] ;  /* 0x000d8000011a7983 */ /* 0x001f280000300800 */
[----:B-1----:R-:W5:Y:S04]  /*11840*/  LDL.LU R24, [R1+0xd7c] ;  /* 0x000d7c0001187983 */ /* 0x002f680000300800 */
[----:B--2---:R-:W2:Y:S04]  /*11850*/  LDL.LU R29, [R1+0xd78] ;  /* 0x000d7800011d7983 */ /* 0x004ea80000300800 */
[----:B---3--:R0:W-:Y:S04]  /*11860*/  STS.U16 [R2+UR4+0x5d00], R22 ;  /* 0x005d001602007988 */ /* 0x0081e80008000404 */
[----:B------:R1:W-:Y:S04]  /*11870*/  STS.U16 [R2+UR4+0x5f00], R20 ;  /* 0x005f001402007988 */ /* 0x0003e80008000404 */
[----:B------:R3:W-:Y:S04]  /*11880*/  STS.U16 [R2+UR4+0x6100], R15 ;  /* 0x0061000f02007988 */ /* 0x0007e80008000404 */
[----:B0-----:R-:W2:Y:S04]  /*11890*/  LDL.LU R22, [R1+0xd74] ;  /* 0x000d740001167983 */ /* 0x001ea80000300800 */
[----:B-1----:R-:W2:Y:S04]  /*118a0*/  LDL.LU R20, [R1+0xd70] ;  /* 0x000d700001147983 */ /* 0x002ea80000300800 */
[----:B---3--:R-:W3:Y:S04]  /*118b0*/  LDL.LU R15, [R1+0xd6c] ;  /* 0x000d6c00010f7983 */ /* 0x008ee80000300800 */
[----:B------:R0:W-:Y:S04]  /*118c0*/  STS.U16 [R2+UR4+0x6300], R14 ;  /* 0x0063000e02007988 */ /* 0x0001e80008000404 */
[----:B------:R1:W-:Y:S04]  /*118d0*/  STS.U16 [R2+UR4+0x6500], R13 ;  /* 0x0065000d02007988 */ /* 0x0003e80008000404 */
[----:B------:R1:W-:Y:S04]  /*118e0*/  STS.U16 [R2+UR4+0x6700], R3 ;  /* 0x0067000302007988 */ /* 0x0003e80008000404 */
[----:B0-----:R-:W3:Y:S04]  /*118f0*/  LDL.LU R14, [R1+0xd68] ;  /* 0x000d6800010e7983 */ /* 0x001ee80000300800 */
[----:B-1----:R-:W3:Y:S04]  /*11900*/  LDL.LU R13, [R1+0xd64] ;  /* 0x000d6400010d7983 */ /* 0x002ee80000300800 */
[----:B------:R-:W3:Y:S04]  /*11910*/  LDL.LU R3, [R1+0xd60] ;  /* 0x000d600001037983 */ /* 0x000ee80000300800 */
        /* <DEDUP_REMOVED lines=26> */
[----:B0-----:R-:W3:Y:S04]  /*11ac0*/  LDL.LU R25, [R1+0xd2c] ;  /* 0x000d2c0001197983 */ /* 0x001ee80000300800 */
[----:B-1----:R-:W3:Y:S04]  /*11ad0*/  LDL.LU R28, [R1+0xd28] ;  /* 0x000d2800011c7983 */ /* 0x002ee80000300800 */
[----:B------:R-:W-:Y:S04]  /*11ae0*/  STS.U16 [R2+UR4+0x5500], R18 ;  /* 0x0055001202007988 */ /* 0x000fe80008000404 */
[----:B------:R-:W-:Y:S04]  /*11af0*/  STS.U16 [R2+UR4+0x2700], R27 ;  /* 0x0027001b02007988 */ /* 0x000fe80008000404 */
[----:B------:R-:W-:Y:S04]  /*11b00*/  STS.U16 [R2+UR4+0x2500], R16 ;  /* 0x0025001002007988 */ /* 0x000fe80008000404 */
[----:B----4-:R-:W-:Y:S04]  /*11b10*/  STS.U16 [R2+UR4+0x5300], R26 ;  /* 0x0053001a02007988 */ /* 0x010fe80008000404 */
[----:B-----5:R-:W-:Y:S04]  /*11b20*/  STS.U16 [R2+UR4+0x5100], R24 ;  /* 0x0051001802007988 */ /* 0x020fe80008000404 */
[----:B--2---:R-:W-:Y:S04]  /*11b30*/  STS.U16 [R2+UR4+0x4f00], R22 ;  /* 0x004f001602007988 */ /* 0x004fe80008000404 */
[----:B------:R-:W-:Y:S04]  /*11b40*/  STS.U16 [R2+UR4+0x4d00], R20 ;  /* 0x004d001402007988 */ /* 0x000fe80008000404 */
[----:B---3--:R-:W-:Y:S04]  /*11b50*/  STS.U16 [R2+UR4+0x4b00], R15 ;  /* 0x004b000f02007988 */ /* 0x008fe80008000404 */
[----:B------:R-:W-:Y:S04]  /*11b60*/  STS.U16 [R2+UR4+0x4900], R14 ;  /* 0x0049000e02007988 */ /* 0x000fe80008000404 */
        /* <DEDUP_REMOVED lines=15> */
[----:B------:R-:W-:Y:S01]  /*11c60*/  STS.U16 [R2+UR4+0x2900], R28 ;  /* 0x0029001c02007988 */ /* 0x000fe20008000404 */
[----:B------:R-:W-:Y:S06]  /*11c70*/  BAR.SYNC.DEFER_BLOCKING 0x0 ;  /* 0x0000000000007b1d */ /* 0x000fec0000010000 */
[----:B------:R-:W0:Y:S04]  /*11c80*/  LDSM.16.M88.4 R8, [R0] ;  /* 0x000000000008783b */ /* 0x000e280000000200 */
[----:B------:R-:W1:Y:S04]  /*11c90*/  LDSM.16.M88.4 R4, [R0+0x800] ;  /* 0x000800000004783b */ /* 0x000e680000000200 */
[----:B------:R-:W-:Y:S04]  /*11ca0*/  STL [R1+0xa90], R29 ;  /* 0x000a901d01007387 */ /* 0x000fe80000100800 */
[----:B------:R-:W-:Y:S04]  /*11cb0*/  STL [R1+0xcd0], R17 ;  /* 0x000cd01101007387 */ /* 0x000fe80000100800 */
[----:B------:R-:W-:Y:S04]  /*11cc0*/  LDSM.16.MT88.4 R24, [R17+0x8000] ;  /* 0x008000001118783b */ /* 0x000fe80000004200 */
[----:B------:R-:W-:Y:S04]  /*11cd0*/  LDSM.16.M88.4 R12, [R0+0x3800] ;  /* 0x00380000000c783b */ /* 0x000fe80000000200 */
[----:B0-----:R-:W-:Y:S01]  /*11ce0*/  STL.64 [R1+0x1a8], R10 ;  /* 0x0001a80a01007387 */ /* 0x001fe20000100a00 */
[----:B-1----:R-:W-:-:S03]  /*11cf0*/  IMAD.MOV.U32 R19, RZ, RZ, R4 ;  /* 0x000000ffff137224 */ /* 0x002fc600078e0004 */
[----:B------:R-:W-:Y:S01]  /*11d00*/  STL.64 [R1+0x198], R6 ;  /* 0x0001980601007387 */ /* 0x000fe20000100a00 */
[----:B------:R-:W-:-:S03]  /*11d10*/  IMAD.MOV.U32 R18, RZ, RZ, R5 ;  /* 0x000000ffff127224 */ /* 0x000fc600078e0005 */
[----:B------:R-:W0:Y:S02]  /*11d20*/  LDSM.16.M88.4 R4, [R0+0x1000] ;  /* 0x001000000004783b */ /* 0x000e240000000200 */
[----:B0-----:R-:W-:Y:S02]  /*11d30*/  IMAD.MOV.U32 R21, RZ, RZ, R4 ;  /* 0x000000ffff157224 */ /* 0x001fe400078e0004 */
[----:B------:R-:W-:Y:S01]  /*11d40*/  IMAD.MOV.U32 R20, RZ, RZ, R5 ;  /* 0x000000ffff147224 */ /* 0x000fe200078e0005 */
[----:B------:R-:W-:Y:S04]  /*11d50*/  STL.64 [R1+0x188], R6 ;  /* 0x0001880601007387 */ /* 0x000fe80000100a00 */
[----:B------:R0:W-:Y:S04]  /*11d60*/  STL.64 [R1+0xd20], R20 ;  /* 0x000d201401007387 */ /* 0x0001e80000100a00 */
[----:B0-----:R-:W2:Y:S04]  /*11d70*/  LDL.LU.64 R20, [R1+0x640] ;  /* 0x0006400001147983 */ /* 0x001ea80000300a00 */
[----:B------:R-:W2:Y:S01]  /*11d80*/  LDL.LU.64 R22, [R1+0x648] ;  /* 0x0006480001167983 */ /* 0x000ea20000300a00 */
[----:B------:R-:W-:-:S02]  /*11d90*/  IMAD.MOV.U32 R29, RZ, RZ, R8 ;  /* 0x000000ffff1d7224 */ /* 0x000fc400078e0008 */
[----:B------:R-:W-:Y:S02]  /*11da0*/  IMAD.MOV.U32 R28, RZ, RZ, R9 ;  /* 0x000000ffff1c7224 */ /* 0x000fe400078e0009 */
[----:B------:R-:W0:Y:S02]  /*11db0*/  LDSM.16.M88.4 R8, [R0+0x1800] ;  /* 0x001800000008783b */ /* 0x000e240000000200 */
[----:B0-----:R-:W-:Y:S02]  /*11dc0*/  IMAD.MOV.U32 R5, RZ, RZ, R8 ;  /* 0x000000ffff057224 */ /* 0x001fe400078e0008 */
[----:B------:R-:W-:Y:S01]  /*11dd0*/  STL.64 [R1+0x178], R10 ;  /* 0x0001780a01007387 */ /* 0x000fe20000100a00 */
[----:B------:R-:W-:-:S03]  /*11de0*/  IMAD.MOV.U32 R4, RZ, RZ, R9 ;  /* 0x000000ffff047224 */ /* 0x000fc600078e0009 */
        /* <DEDUP_REMOVED lines=12> */
[----:B------:R-:W0:Y:S04]  /*11eb0*/  LDSM.16.M88.4 R8, [R0+0x4000] ;  /* 0x004000000008783b */ /* 0x000e280000000200 */
[----:B0-----:R-:W-:Y:S04]  /*11ec0*/  STL.64 [R1+0xcf8], R10 ;  /* 0x000cf80a01007387 */ /* 0x001fe80000100a00 */
[----:B------:R0:W-:Y:S02]  /*11ed0*/  STL.64 [R1+0xcf0], R8 ;  /* 0x000cf00801007387 */ /* 0x0001e40000100a00 */
[----:B0-----:R-:W-:-:S02]  /*11ee0*/  IMAD.MOV.U32 R8, RZ, RZ, R29 ;  /* 0x000000ffff087224 */ /* 0x001fc400078e001d */
[----:B------:R-:W-:-:S07]  /*11ef0*/  IMAD.MOV.U32 R9, RZ, RZ, R28 ;  /* 0x000000ffff097224 */ /* 0x000fce00078e001c */
[----:B--2---:R-:W-:Y:S01]  /*11f00*/  HMMA.16816.F32.BF16 R8, R24, R8, R20 ;  /* 0x000000081808723c */ /* 0x004fe20000041814 */
[----:B------:R-:W2:-:S15]  /*11f10*/  LDL.LU.64 R20, [R1+0xd20] ;  /* 0x000d200001147983 */ /* 0x000e9e0000300a00 */
[----:B------:R-:W-:-:S07]  /*11f20*/  NOP ;  /* 0x0000000000007918 */ /* 0x000fce0000000000 */
[----:B------:R2:W-:Y:S04]  /*11f30*/  STL.64 [R1+0xb0], R8 ;  /* 0x0000b00801007387 */ /* 0x0005e80000100a00 */
[----:B------:R-:W-:Y:S01]  /*11f40*/  STL.64 [R1+0xb8], R10 ;  /* 0x0000b80a01007387 */ /* 0x000fe20000100a00 */
[----:B--2---:R-:W-:Y:S02]  /*11f50*/  IMAD.MOV.U32 R8, RZ, RZ, R21 ;  /* 0x000000ffff087224 */ /* 0x004fe400078e0015 */
[----:B------:R-:W-:-:S05]  /*11f60*/  IMAD.MOV.U32 R9, RZ, RZ, R20 ;  /* 0x000000ffff097224 */ /* 0x000fca00078e0014 */
[----:B------:R0:W-:Y:S04]  /*11f70*/  STL.64 [R1+0xd08], R8 ;  /* 0x000d080801007387 */ /* 0x0001e80000100a00 */
[----:B------:R-:W2:Y:S04]  /*11f80*/  LDL.LU.64 R20, [R1+0x5d0] ;  /* 0x0005d00001147983 */ /* 0x000ea80000300a00 */
[----:B------:R-:W3:Y:S01]  /*11f90*/  LDL.LU.64 R22, [R1+0x5d8] ;  /* 0x0005d80001167983 */ /* 0x000ee20000300a00 */
[----:B0-----:R-:W-:Y:S02]  /*11fa0*/  IMAD.MOV.U32 R8, RZ, RZ, R19 ;  /* 0x000000ffff087224 */ /* 0x001fe400078e0013 */
[----:B------:R-:W-:Y:S01]  /*11fb0*/  IMAD.MOV.U32 R9, RZ, RZ, R18 ;  /* 0x000000ffff097224 */ /* 0x000fe200078e0012 */
[----:B---3--:R-:W-:Y:S04]  /*11fc0*/  STL.64 [R1+0xca0], R22 ;  /* 0x000ca01601007387 */ /* 0x008fe80000100a00 */
[----:B--2---:R0:W-:Y:S02]  /*11fd0*/  STL.64 [R1+0xc98], R20 ;  /* 0x000c981401007387 */ /* 0x0041e40000100a00 */
[----:B0-----:R-:W-:-:S02]  /*11fe0*/  IMAD.MOV.U32 R20, RZ, RZ, R17 ;  /* 0x000000ffff147224 */ /* 0x001fc400078e0011 */
[----:B------:R-:W-:-:S05]  /*11ff0*/  IMAD.MOV.U32 R21, RZ, RZ, R16 ;  /* 0x000000ffff157224 */ /* 0x000fca00078e0010 */
[----:B------:R-:W-:Y:S04]  /*12000*/  STL.64 [R1+0xcb0], R20 ;  /* 0x000cb01401007387 */ /* 0x000fe80000100a00 */
[----:B------:R-:W2:Y:S04]  /*12010*/  LDL.LU.64 R16, [R1+0x600] ;  /* 0x0006000001107983 */ /* 0x000ea80000300a00 */
[----:B------:R-:W3:Y:S04]  /*12020*/  LDL.LU.64 R18, [R1+0x608] ;  /* 0x0006080001127983 */ /* 0x000ee80000300a00 */
[----:B---3--:R-:W-:Y:S04]  /*12030*/  STL.64 [R1+0xce0], R18 ;  /* 0x000ce01201007387 */ /* 0x008fe80000100a00 */
[----:B--2---:R0:W-:Y:S02]  /*12040*/  STL.64 [R1+0xcd8], R16 ;  /* 0x000cd81001007387 */ /* 0x0041e40000100a00 */
[----:B0-----:R-:W-:-:S02]  /*12050*/  IMAD.MOV.U32 R16, RZ, RZ, R5 ;  /* 0x000000ffff107224 */ /* 0x001fc400078e0005 */
[----:B------:R-:W-:-:S05]  /*12060*/  IMAD.MOV.U32 R17, RZ, RZ, R4 ;  /* 0x000000ffff117224 */ /* 0x000fca00078e0004 */
[----:B------:R0:W-:Y:S04]  /*12070*/  STL.64 [R1+0xd00], R16 ;  /* 0x000d001001007387 */ /* 0x0001e80000100a00 */
[----:B0-----:R-:W2:Y:S04]  /*12080*/  LDL.LU.64 R16, [R1+0x620] ;  /* 0x0006200001107983 */ /* 0x001ea80000300a00 */
[----:B------:R-:W3:Y:S01]  /*12090*/  LDL.LU.64 R18, [R1+0x628] ;  /* 0x0006280001127983 */ /* 0x000ee20000300a00 */
[----:B------:R-:W-:Y:S02]  /*120a0*/  IMAD.MOV.U32 R20, RZ, RZ, R7 ;  /* 0x000000ffff147224 */ /* 0x000fe400078e0007 */
[----:B------:R-:W-:Y:S01]  /*120b0*/  IMAD.MOV.U32 R21, RZ, RZ, R6 ;  /* 0x000000ffff157224 */ /* 0x000fe200078e0006 */
[----:B---3--:R-:W-:Y:S04]  /*120c0*/  STL.64 [R1+0xd18], R18 ;  /* 0x000d181201007387 */ /* 0x008fe80000100a00 */
[----:B--2---:R0:W-:Y:S04]  /*120d0*/  STL.64 [R1+0xd10], R16 ;  /* 0x000d101001007387 */ /* 0x0041e80000100a00 */
[----:B0-----:R-:W2:Y:S04]  /*120e0*/  LDL.LU.64 R16, [R1+0x630] ;  /* 0x0006300001107983 */ /* 0x001ea80000300a00 */
[----:B------:R-:W2:Y:S04]  /*120f0*/  LDL.LU.64 R18, [R1+0x638] ;  /* 0x0006380001127983 */ /* 0x000ea80000300a00 */
[----:B------:R0:W-:Y:S02]  /*12100*/  STL.64 [R1+0xcc8], R20 ;  /* 0x000cc81401007387 */ /* 0x0001e40000100a00 */
[----:B0-----:R-:W-:-:S02]  /*12110*/  IMAD.MOV.U32 R20, RZ, RZ, R3 ;  /* 0x000000ffff147224 */ /* 0x001fc400078e0003 */
[----:B------:R-:W-:-:S05]  /*12120*/  IMAD.MOV.U32 R21, RZ, RZ, R2 ;  /* 0x000000ffff157224 */ /* 0x000fca00078e0002 */
[----:B------:R0:W-:Y:S04]  /*12130*/  STL.64 [R1+0xce8], R20 ;  /* 0x000ce81401007387 */ /* 0x0001e80000100a00 */
[----:B0-----:R-:W3:Y:S04]  /*12140*/  LDL.LU.64 R20, [R1+0x610] ;  /* 0x0006100001147983 */ /* 0x001ee80000300a00 */
[----:B------:R-:W3:Y:S04]  /*12150*/  LDL.LU.64 R22, [R1+0x618] ;  /* 0x0006180001167983 */ /* 0x000ee80000300a00 */
[----:B------:R-:W4:Y:S04]  /*12160*/  LDL.LU.64 R4, [R1+0x5c0] ;  /* 0x0005c00001047983 */ /* 0x000f280000300a00 */
[----:B------:R-:W-:Y:S04]  /*12170*/  STL.64 [R1+0x138], R14 ;  /* 0x0001380e01007387 */ /* 0x000fe80000100a00 */
[----:B------:R0:W-:Y:S04]  /*12180*/  STL.64 [R1+0xca8], R12 ;  /* 0x000ca80c01007387 */ /* 0x0001e80000100a00 */
[----:B0-----:R-:W5:Y:S04]  /*12190*/  LDL.LU.64 R12, [R1+0x5e0] ;  /* 0x0005e000010c7983 */ /* 0x001f680000300a00 */
[----:B------:R-:W3:Y:S01]  /*121a0*/  LDL.LU.64 R14, [R1+0x5e8] ;  /* 0x0005e800010e7983 */ /* 0x000ee20000300a00 */
[C---:B--2---:R-:W-:Y:S03]  /*121b0*/  HMMA.16816.F32.BF16 R8, R24.reuse, R8, R16 ;  /* 0x000000081808723c */ /* 0x044fe60000041810 */
[----:B---3--:R-:W-:Y:S04]  /*121c0*/  STL.64 [R1+0xcc0], R14 ;  /* 0x000cc00e01007387 */ /* 0x008fe80000100a00 */
[----:B-----5:R0:W-:Y:S04]  /*121d0*/  STL.64 [R1+0xcb8], R12 ;  /* 0x000cb80c01007387 */ /* 0x0201e80000100a00 */
[----:B0-----:R-:W2:Y:S04]  /*121e0*/  LDL.LU.64 R12, [R1+0x5f0] ;  /* 0x0005f000010c7983 */ /* 0x001ea80000300a00 */
[----:B------:R-:W2:Y:S04]  /*121f0*/  LDL.LU.64 R14, [R1+0x5f8] ;  /* 0x0005f800010e7983 */ /* 0x000ea80000300a00 */
[----:B------:R-:W4:Y:S04]  /*12200*/  LDL.LU.64 R6, [R1+0x5c8] ;  /* 0x0005c80001067983 */ /* 0x000f280000300a00 */
[----:B------:R-:W3:Y:S04]  /*12210*/  LDL.LU.64 R18, [R1+0xd18] ;  /* 0x000d180001127983 */ /* 0x000ee80000300a00 */
[----:B------:R-:W3:Y:S04]  /*12220*/  LDL.LU.64 R16, [R1+0xd10] ;  /* 0x000d100001107983 */ /* 0x000ee80000300a00 */
[----:B------:R0:W-:Y:S04]  /*12230*/  STL.64 [R1+0xa0], R8 ;  /* 0x0000a00801007387 */ /* 0x0001e80000100a00 */
[----:B------:R3:W-:Y:S04]  /*12240*/  STL.64 [R1+0xa8], R10 ;  /* 0x0000a80a01007387 */ /* 0x0007e80000100a00 */
[----:B0-----:R-:W3:Y:S02]  /*12250*/  LDL.LU.64 R8, [R1+0xd08] ;  /* 0x000d080001087983 */ /* 0x001ee40000300a00 */
[----:B---3--:R-:W-:Y:S02]  /*12260*/  HMMA.16816.F32.BF16 R8, R24, R8, R16 ;  /* 0x000000081808723c */ /* 0x008fe40000041810 */
[----:B------:R-:W3:-:S15]  /*12270*/  LDL.LU.64 R16, [R1+0xd00] ;  /* 0x000d000001107983 */ /* 0x000ede0000300a00 */
[----:B------:R-:W-:-:S06]  /*12280*/  NOP ;  /* 0x0000000000007918 */ /* 0x000fcc0000000000 */
[----:B------:R-:W-:Y:S04]  /*12290*/  STL.64 [R1+0x90], R8 ;  /* 0x0000900801007387 */ /* 0x000fe80000100a00 */
[----:B------:R0:W-:Y:S04]  /*122a0*/  STL.64 [R1+0x98], R10 ;  /* 0x0000980a01007387 */ /* 0x0001e80000100a00 */
[----:B0-----:R-:W5:Y:S04]  /*122b0*/  LDL.LU.64 R10, [R1+0xcf8] ;  /* 0x000cf800010a7983 */ /* 0x001f680000300a00 */
[----:B------:R-:W4:Y:S01]  /*122c0*/  LDL.LU.64 R8, [R1+0xcf0] ;  /* 0x000cf00001087983 */ /* 0x000f220000300a00 */
[----:B---3--:R-:W-:Y:S03]  /*122d0*/  HMMA.16816.F32.BF16 R16, R24, R16, R20 ;  /* 0x000000101810723c */ /* 0x008fe60000041814 */
[----:B-----5:R-:W-:Y:S04]  /*122e0*/  STL.64 [R1+0x128], R10 ;  /* 0x0001280a01007387 */ /* 0x020fe80000100a00 */
[----:B------:R-:W3:-:S15]  /*122f0*/  LDL.LU.64 R20, [R1+0xce8] ;  /* 0x000ce80001147983 */ /* 0x000ede0000300a00 */
[----:B------:R-:W-:-:S01]  /*12300*/  NOP ;  /* 0x0000000000007918 */ /* 0x000fc20000000000 */
[----:B------:R-:W-:Y:S04]  /*12310*/  STL.64 [R1+0x70], R16 ;  /* 0x0000701001007387 */ /* 0x000fe80000100a00 */
[----:B------:R0:W-:Y:S04]  /*12320*/  STL.64 [R1+0x78], R18 ;  /* 0x0000781201007387 */ /* 0x0001e80000100a00 */
[----:B0-----:R-:W3:Y:S04]  /*12330*/  LDL.LU.64 R18, [R1+0xce0] ;  /* 0x000ce00001127983 */ /* 0x001ee80000300a00 */
[----:B------:R-:W3:Y:S02]  /*12340*/  LDL.LU.64 R16, [R1+0xcd8] ;  /* 0x000cd80001107983 */ /* 0x000ee40000300a00 */
[----:B---3--:R-:W-:Y:S02]  /*12350*/  HMMA.16816.F32.BF16 R20, R24, R20, R16 ;  /* 0x000000141814723c */ /* 0x008fe40000041810 */
[----:B------:R-:W3:-:S15]  /*12360*/  LDL.LU R17, [R1+0xcd0] ;  /* 0x000cd00001117983 */ /* 0x000ede0000300800 */
[----:B------:R-:W-:-:S06]  /*12370*/  NOP ;  /* 0x0000000000007918 */ /* 0x000fcc0000000000 */
[----:B------:R0:W-:Y:S04]  /*12380*/  STL.64 [R1+0x60], R20 ;  /* 0x0000601401007387 */ /* 0x0001e80000100a00 */
[----:B0-----:R-:W2:Y:S01]  /*12390*/  LDL.LU.64 R20, [R1+0xcc8] ;  /* 0x000cc80001147983 */ /* 0x001ea20000300a00 */
[----:B------:R-:W-:Y:S02]  /*123a0*/  IMAD.MOV.U32 R19, RZ, RZ, R22 ;  /* 0x000000ffff137224 */ /* 0x000fe400078e0016 */
[----:B------:R-:W-:-:S05]  /*123b0*/  IMAD.MOV.U32 R18, RZ, RZ, R23 ;  /* 0x000000ffff127224 */ /* 0x000fca00078e0017 */
[----:B------:R-:W-:Y:S04]  /*123c0*/  STL [R1+0xc5c], R18 ;  /* 0x000c5c1201007387 */ /* 0x000fe80000100800 */
[----:B------:R-:W-:Y:S01]  /*123d0*/  STL [R1+0xc58], R19 ;  /* 0x000c581301007387 */ /* 0x000fe20000100800 */
[----:B--2---:R-:W-:Y:S03]  /*123e0*/  HMMA.16816.F32.BF16 R20, R24, R20, R12 ;  /* 0x000000141814723c */ /* 0x004fe6000004180c */
[----:B------:R-:W2:Y:S04]  /*123f0*/  LDL.LU.64 R14, [R1+0xcc0] ;  /* 0x000cc000010e7983 */ /* 0x000ea80000300a00 */
[----:B------:R-:W2:-:S15]  /*12400*/  LDL.LU.64 R12, [R1+0xcb8] ;  /* 0x000cb800010c7983 */ /* 0x000e9e0000300a00 */
[----:B------:R-:W-:-:S01]  /*12410*/  NOP ;  /* 0x0000000000007918 */ /* 0x000fc20000000000 */
[----:B------:R0:W-:Y:S04]  /*12420*/  STL.64 [R1+0x50], R20 ;  /* 0x0000501401007387 */ /* 0x0001e80000100a00 */
[----:B------:R2:W-:Y:S04]  /*12430*/  STL.64 [R1+0x58], R22 ;  /* 0x0000581601007387 */ /* 0x0005e80000100a00 */
[----:B0-----:R-:W2:Y:S02]  /*12440*/  LDL.LU.64 R20, [R1+0xcb0] ;  /* 0x000cb00001147983 */ /* 0x001ea40000300a00 */
[----:B--2---:R-:W-:Y:S02]  /*12450*/  HMMA.16816.F32.BF16 R20, R24, R20, R12 ;  /* 0x000000141814723c */ /* 0x004fe4000004180c */
[----:B------:R-:W2:-:S15]  /*12460*/  LDL.LU.64 R12, [R1+0xca8] ;  /* 0x000ca800010c7983 */ /* 0x000e9e0000300a00 */
[----:B------:R-:W-:-:S06]  /*12470*/  NOP ;  /* 0x0000000000007918 */ /* 0x000fcc0000000000 */
[----:B------:R0:W-:Y:S01]  /*12480*/  STL.64 [R1+0x40], R20 ;  /* 0x0000401401007387 */ /* 0x0001e20000100a00 */
[----:B------:R-:W-:Y:S02]  /*12490*/  IMAD.MOV.U32 R18, RZ, RZ, R22 ;  /* 0x000000ffff127224 */ /* 0x000fe400078e0016 */
[----:B------:R-:W-:Y:S02]  /*124a0*/  IMAD.MOV.U32 R19, RZ, RZ, R23 ;  /* 0x000000ffff137224 */ /* 0x000fe400078e0017 */
[----:B------:R-:W2:Y:S04]  /*124b0*/  LDL.LU.64 R22, [R1+0xca0] ;  /* 0x000ca00001167983 */ /* 0x000ea80000300a00 */
[----:B0-----:R-:W2:Y:S01]  /*124c0*/  LDL.LU.64 R20, [R1+0xc98] ;  /* 0x000c980001147983 */ /* 0x001ea20000300a00 */
[----:B----4-:R-:W-:Y:S03]  /*124d0*/  HMMA.16816.F32.BF16 R4, R24, R8, R4 ;  /* 0x000000081804723c */ /* 0x010fe60000041804 */
[----:B------:R0:W-:Y:S04]  /*124e0*/  STL [R1+0xc64], R19 ;  /* 0x000c641301007387 */ /* 0x0001e80000100800 */
[----:B------:R1:W-:-:S15]  /*124f0*/  STL [R1+0xc60], R18 ;  /* 0x000c601201007387 */ /* 0x0003de0000100800 */
[----:B------:R-:W-:-:S02]  /*12500*/  NOP ;  /* 0x0000000000007918 */ /* 0x000fc40000000000 */
[----:B0-----:R-:W-:Y:S02]  /*12510*/  IMAD.MOV.U32 R19, RZ, RZ, R6 ;  /* 0x000000ffff137224 */ /* 0x001fe400078e0006 */
[----:B-1----:R-:W-:Y:S01]  /*12520*/  IMAD.MOV.U32 R18, RZ, RZ, R7 ;  /* 0x000000ffff127224 */ /* 0x002fe200078e0007 */
[----:B--2---:R-:W-:Y:S01]  /*12530*/  HMMA.16816.F32.BF16 R12, R24, R12, R20 ;  /* 0x0000000c180c723c */ /* 0x004fe20000041814 */
[----:B------:R-:W0:-:S15]  /*12540*/  LDSM.16.M88.4 R20, [R0+0x7000] ;  /* 0x007000000014783b */ /* 0x000e1e0000000200 */
[----:B------:R-:W-:-:S07]  /*12550*/  NOP ;  /* 0x0000000000007918 */ /* 0x000fce0000000000 */
[----:B------:R-:W-:Y:S04]  /*12560*/  STL.64 [R1+0x30], R12 ;  /* 0x0000300c01007387 */ /* 0x000fe80000100a00 */
[----:B------:R-:W-:Y:S04]  /*12570*/  STL.64 [R1+0x38], R14 ;  /* 0x0000380e01007387 */ /* 0x000fe80000100a00 */
[----:B------:R-:W-:Y:S04]  /*12580*/  STL.64 [R1+0x20], R4 ;  /* 0x0000200401007387 */ /* 0x000fe80000100a00 */
[----:B------:R-:W1:Y:S04]  /*12590*/  LDSM.16.M88.4 R4, [R0+0x4800] ;  /* 0x004800000004783b */ /* 0x000e680000000200 */
[----:B------:R-:W-:Y:S04]  /*125a0*/  STL [R1+0xc6c], R18 ;  /* 0x000c6c1201007387 */ /* 0x000fe80000100800 */
[----:B------:R-:W-:Y:S01]  /*125b0*/  STL [R1+0xc68], R19 ;  /* 0x000c681301007387 */ /* 0x000fe20000100800 */
[----:B0-----:R-:W-:-:S03]  /*125c0*/  IMAD.MOV.U32 R16, RZ, RZ, R20 ;  /* 0x000000ffff107224 */ /* 0x001fc600078e0014 */
[----:B------:R-:W-:Y:S01]  /*125d0*/  LDSM.16.M88.4 R12, [R0+0x6800] ;  /* 0x00680000000c783b */ /* 0x000fe20000000200 */
[----:B-1----:R-:W-:-:S03]  /*125e0*/  IMAD.MOV.U32 R9, RZ, RZ, R4 ;  /* 0x000000ffff097224 */ /* 0x002fc600078e0004 */
[----:B------:R-:W-:Y:S01]  /*125f0*/  STL.64 [R1+0x118], R6 ;  /* 0x0001180601007387 */ /* 0x000fe20000100a00 */
[----:B------:R-:W-:-:S03]  /*12600*/  IMAD.MOV.U32 R8, RZ, RZ, R5 ;  /* 0x000000ffff087224 */ /* 0x000fc600078e0005 */
[----:B------:R-:W0:Y:S02]  /*12610*/  LDSM.16.M88.4 R4, [R0+0x5000] ;  /* 0x005000000004783b */ /* 0x000e240000000200 */
[----:B0-----:R-:W-:Y:S02]  /*12620*/  IMAD.MOV.U32 R11, RZ, RZ, R4 ;  /* 0x000000ffff0b7224 */ /* 0x001fe400078e0004 */
[----:B------:R-:W-:Y:S01]  /*12630*/  STL [R1+0x108], R6 ;  /* 0x0001080601007387 */ /* 0x000fe20000100800 */
[----:B------:R-:W-:Y:S01]  /*12640*/  IMAD.MOV.U32 R10, RZ, RZ, R5 ;  /* 0x000000ffff0a7224 */ /* 0x000fe200078e0005 */
[----:B------:R-:W-:Y:S02]  /*12650*/  MOV R18, R7 ;  /* 0x0000000700127202 */ /* 0x000fe40000000f00 */
[----:B------:R-:W0:Y:S04]  /*12660*/  LDSM.16.M88.4 R4, [R0+0x5800] ;  /* 0x005800000004783b */ /* 0x000e280000000200 */
[----:B0-----:R0:W-:Y:S02]  /*12670*/  STL.64 [R1+0xc78], R4 ;  /* 0x000c780401007387 */ /* 0x0011e40000100a00 */
[----:B0-----:R-:W-:-:S02]  /*12680*/  IMAD.MOV.U32 R4, RZ, RZ, R11 ;  /* 0x000000ffff047224 */ /* 0x001fc400078e000b */
[----:B------:R-:W-:-:S05]  /*12690*/  IMAD.MOV.U32 R5, RZ, RZ, R10 ;  /* 0x000000ffff057224 */ /* 0x000fca00078e000a */
[----:B------:R0:W-:Y:S02]  /*126a0*/  STL.64 [R1+0xc90], R4 ;  /* 0x000c900401007387 */ /* 0x0001e40000100a00 */
[----:B0-----:R-:W-:Y:S02]  /*126b0*/  IMAD.MOV.U32 R4, RZ, RZ, R9 ;  /* 0x000000ffff047224 */ /* 0x001fe400078e0009 */
[----:B------:R-:W-:Y:S02]  /*126c0*/  IMAD.MOV.U32 R5, RZ, RZ, R8 ;  /* 0x000000ffff057224 */ /* 0x000fe400078e0008 */
[----:B------:R-:W0:Y:S01]  /*126d0*/  LDSM.16.M88.4 R8, [R0+0x6000] ;  /* 0x006000000008783b */ /* 0x000e220000000200 */
[----:B------:R-:W-:Y:S02]  /*126e0*/  IMAD.MOV.U32 R2, RZ, RZ, R7 ;  /* 0x000000ffff027224 */ /* 0x000fe400078e0007 */
[----:B------:R-:W-:-:S03]  /*126f0*/  IMAD.MOV.U32 R3, RZ, RZ, R6 ;  /* 0x000000ffff037224 */ /* 0x000fc600078e0006 */
[----:B------:R-:W-:Y:S04]  /*12700*/  STL [R1+0xc54], R2 ;  /* 0x000c540201007387 */ /* 0x000fe80000100800 */
[----:B------:R-:W-:Y:S04]  /*12710*/  STL [R1+0xc50], R3 ;  /* 0x000c500301007387 */ /* 0x000fe80000100800 */
[----:B0-----:R0:W-:Y:S01]  /*12720*/  STL.64 [R1+0xc70], R8 ;  /* 0x000c700801007387 */ /* 0x0011e20000100a00 */
[----:B------:R-:W-:Y:S02]  /*12730*/  IMAD.MOV.U32 R29, RZ, RZ, R10 ;  /* 0x000000ffff1d7224 */ /* 0x000fe400078e000a */
[----:B------:R-:W-:Y:S01]  /*12740*/  IMAD.MOV.U32 R28, RZ, RZ, R11 ;  /* 0x000000ffff1c7224 */ /* 0x000fe200078e000b */
[----:B------:R-:W-:Y:S04]  /*12750*/  STL.64 [R1+0xc8], R22 ;  /* 0x0000c81601007387 */ /* 0x000fe80000100a00 */
[----:B0-----:R-:W2:Y:S04]  /*12760*/  LDL.LU.64 R8, [R1+0x590] ;  /* 0x0005900001087983 */ /* 0x001ea80000300a00 */
[----:B------:R-:W4:Y:S01]  /*12770*/  LDL.LU.64 R10, [R1+0x598] ;  /* 0x00059800010a7983 */ /* 0x000f220000300a00 */
[----:B------:R-:W-:-:S03]  /*12780*/  IMAD.MOV.U32 R2, RZ, RZ, R21 ;  /* 0x000000ffff027224 */ /* 0x000fc600078e0015 */
[----:B------:R-:W0:Y:S02]  /*12790*/  LDSM.16.M88.4 R20, [R0+0x7800] ;  /* 0x007800000014783b */ /* 0x000e240000000200 */
[----:B0-----:R-:W-:Y:S02]  /*127a0*/  IMAD.MOV.U32 R3, RZ, RZ, R20 ;  /* 0x000000ffff037224 */ /* 0x001fe400078e0014 */
[----:B------:R-:W-:Y:S01]  /*127b0*/  IMAD.MOV.U32 R0, RZ, RZ, R21 ;  /* 0x000000ffff007224 */ /* 0x000fe200078e0015 */
[----:B----4-:R-:W-:Y:S04]  /*127c0*/  STL.64 [R1+0xc88], R10 ;  /* 0x000c880a01007387 */ /* 0x010fe80000100a00 */
[----:B--2---:R0:W-:Y:S04]  /*127d0*/  STL.64 [R1+0xc80], R8 ;  /* 0x000c800801007387 */ /* 0x0041e80000100a00 */
[----:B0-----:R-:W2:Y:S04]  /*127e0*/  LDL.LU.64 R8, [R1+0x5a0] ;  /* 0x0005a00001087983 */ /* 0x001ea80000300a00 */
[----:B------:R-:W2:Y:S04]  /*127f0*/  LDL.LU.64 R10, [R1+0x5a8] ;  /* 0x0005a800010a7983 */ /* 0x000ea80000300a00 */
[----:B------:R-:W-:Y:S04]  /*12800*/  STL.64 [R1+0x88], R22 ;  /* 0x0000881601007387 */ /* 0x000fe80000100a00 */
[----:B---3--:R-:W0:Y:S04]  /*12810*/  LDSM.16.MT88.4 R20, [R17+0x8200] ;  /* 0x008200001114783b */ /* 0x008e280000004200 */
[----:B------:R-:W-:Y:S04]  /*12820*/  STL.64 [R1+0xd8], R14 ;  /* 0x0000d80e01007387 */ /* 0x000fe80000100a00 */
[----:B0-----:R-:W-:Y:S04]  /*12830*/  STL.64 [R1+0xc30], R22 ;  /* 0x000c301601007387 */ /* 0x001fe80000100a00 */
[----:B------:R0:W-:Y:S04]  /*12840*/  STL.64 [R1+0xc28], R20 ;  /* 0x000c281401007387 */ /* 0x0001e80000100a00 */
[----:B0-----:R-:W3:Y:S04]  /*12850*/  LDL.LU.64 R20, [R1+0x5b0] ;  /* 0x0005b00001147983 */ /* 0x001ee80000300a00 */
[----:B------:R-:W3:Y:S02]  /*12860*/  LDL.LU.64 R22, [R1+0x5b8] ;  /* 0x0005b80001167983 */ /* 0x000ee40000300a00 */
[----:B---3--:R-:W-:-:S15]  /*12870*/  HMMA.16816.F32.BF16 R4, R24, R4, R20 ;  /* 0x000000041804723c */ /* 0x008fde0000041814 */
[----:B------:R-:W-:-:S09]  /*12880*/  NOP ;  /* 0x0000000000007918 */ /* 0x000fd20000000000 */
[----:B------:R-:W-:Y:S02]  /*12890*/  IMAD.MOV.U32 R20, RZ, RZ, R4 ;  /* 0x000000ffff147224 */ /* 0x000fe400078e0004 */
[----:B------:R-:W-:Y:S02]  /*128a0*/  IMAD.MOV.U32 R17, RZ, RZ, R5 ;  /* 0x000000ffff117224 */ /* 0x000fe400078e0005 */
[----:B------:R-:W2:Y:S01]  /*128b0*/  LDL.LU.64 R4, [R1+0xc90] ;  /* 0x000c900001047983 */ /* 0x000ea20000300a00 */
[----:B------:R-:W-:Y:S02]  /*128c0*/  IMAD.MOV.U32 R15, RZ, RZ, R6 ;  /* 0x000000ffff0f7224 */ /* 0x000fe400078e0006 */
[----:B------:R-:W-:Y:S02]  /*128d0*/  IMAD.MOV.U32 R14, RZ, RZ, R7 ;  /* 0x000000ffff0e7224 */ /* 0x000fe400078e0007 */
[----:B--2---:R-:W-:Y:S01]  /*128e0*/  HMMA.16816.F32.BF16 R4, R24, R4, R8 ;  /* 0x000000041804723c */ /* 0x004fe20000041808 */
[----:B------:R-:W2:Y:S04]  /*128f0*/  LDL.LU.64 R10, [R1+0xc88] ;  /* 0x000c8800010a7983 */ /* 0x000ea80000300a00 */
[----:B------:R-:W2:-:S15]  /*12900*/  LDL.LU.64 R8, [R1+0xc80] ;  /* 0x000c800001087983 */ /* 0x000e9e0000300a00 */
[----:B------:R-:W-:-:S04]  /*12910*/  NOP ;  /* 0x0000000000007918 */ /* 0x000fc80000000000 */
[----:B------:R-:W-:Y:S02]  /*12920*/  IMAD.MOV.U32 R19, RZ, RZ, R4 ;  /* 0x000000ffff137224 */ /* 0x000fe400078e0004 */
[----:B------:R-:W-:Y:S02]  /*12930*/  IMAD.MOV.U32 R23, RZ, RZ, R5 ;  /* 0x000000ffff177224 */ /* 0x000fe400078e0005 */
[----:B------:R-:W2:Y:S01]  /*12940*/  LDL.LU.64 R4, [R1+0xc78] ;  /* 0x000c780001047983 */ /* 0x000ea20000300a00 */
[----:B------:R-:W-:Y:S02]  /*12950*/  IMAD.MOV.U32 R22, RZ, RZ, R6 ;  /* 0x000000ffff167224 */ /* 0x000fe400078e0006 */
[----:B------:R-:W-:Y:S02]  /*12960*/  IMAD.MOV.U32 R21, RZ, RZ, R7 ;  /* 0x000000ffff157224 */ /* 0x000fe400078e0007 */
[----:B--2---:R-:W-:Y:S01]  /*12970*/  HMMA.16816.F32.BF16 R4, R24, R4, R8 ;  /* 0x000000041804723c */ /* 0x004fe20000041808 */
[----:B------:R-:W2:-:S15]  /*12980*/  LDL.LU.64 R8, [R1+0xc70] ;  /* 0x000c700001087983 */ /* 0x000e9e0000300a00 */
[----:B------:R-:W-:-:S07]  /*12990*/  NOP ;  /* 0x0000000000007918 */ /* 0x000fce0000000000 */
[----:B------:R0:W-:Y:S04]  /*129a0*/  STL.64 [R1+0xb20], R6 ;  /* 0x000b200601007387 */ /* 0x0001e80000100a00 */
[----:B------:R1:W-:Y:S04]  /*129b0*/  STL.64 [R1+0xb18], R4 ;  /* 0x000b180401007387 */ /* 0x0003e80000100a00 */
[----:B0-----:R-:W3:Y:S01]  /*129c0*/  LDL.LU R6, [R1+0x108] ;  /* 0x0001080001067983 */ /* 0x001ee20000300800 */
[----:B------:R-:W-:-:S03]  /*129d0*/  IMAD.MOV.U32 R7, RZ, RZ, R18 ;  /* 0x000000ffff077224 */ /* 0x000fc600078e0012 */
[----:B------:R-:W4:Y:S04]  /*129e0*/  LDL.LU R18, [R1+0xc6c] ;  /* 0x000c6c0001127983 */ /* 0x000f280000300800 */
[----:B---3--:R0:W-:Y:S04]  /*129f0*/  STL.64 [R1+0xb38], R6 ;  /* 0x000b380601007387 */ /* 0x0081e80000100a00 */
[----:B-1----:R-:W2:Y:S04]  /*12a00*/  LDL.LU.64 R4, [R1+0x580] ;  /* 0x0005800001047983 */ /* 0x002ea80000300a00 */
[----:B0-----:R-:W2:Y:S02]  /*12a10*/  LDL.LU.64 R6, [R1+0x588] ;  /* 0x0005880001067983 */ /* 0x001ea40000300a00 */
[----:B--2---:R-:W-:Y:S02]  /*12a20*/  HMMA.16816.F32.BF16 R8, R24, R8, R4 ;  /* 0x000000081808723c */ /* 0x004fe40000041804 */
[----:B------:R-:W2:Y:S04]  /*12a30*/  LDL.LU R6, [R1+0x118] ;  /* 0x0001180001067983 */ /* 0x000ea80000300800 */
[----:B------:R-:W2:Y:S04]  /*12a40*/  LDL.LU R7, [R1+0x11c] ;  /* 0x00011c0001077983 */ /* 0x000ea80000300800 */
[----:B--2---:R0:W-:Y:S04]  /*12a50*/  STL.64 [R1+0xb50], R6 ;  /* 0x000b500601007387 */ /* 0x0041e80000100a00 */
[----:B0-----:R-:W2:Y:S04]  /*12a60*/  LDL.LU R6, [R1+0x128] ;  /* 0x0001280001067983 */ /* 0x001ea80000300800 */
[----:B------:R-:W2:Y:S04]  /*12a70*/  LDL.LU R7, [R1+0x12c] ;  /* 0x00012c0001077983 */ /* 0x000ea80000300800 */
[----:B--2---:R-:W-:Y:S04]  /*12a80*/  STL.64 [R1+0xb68], R6 ;  /* 0x000b680601007387 */ /* 0x004fe80000100a00 */
[----:B------:R-:W-:Y:S04]  /*12a90*/  STL.64 [R1+0xb30], R10 ;  /* 0x000b300a01007387 */ /* 0x000fe80000100a00 */
[----:B------:R0:W-:Y:S02]  /*12aa0*/  STL.64 [R1+0xb28], R8 ;  /* 0x000b280801007387 */ /* 0x0001e40000100a00 */
[----:B0-----:R-:W-:-:S02]  /*12ab0*/  IMAD.MOV.U32 R8, RZ, RZ, R19 ;  /* 0x000000ffff087224 */ /* 0x001fc400078e0013 */
[----:B------:R-:W2:Y:S04]  /*12ac0*/  LDL.LU R19, [R1+0xc68] ;  /* 0x000c680001137983 */ /* 0x000ea80000300800 */
[----:B------:R-:W3:Y:S04]  /*12ad0*/  LDL.LU R6, [R1+0x138] ;  /* 0x0001380001067983 */ /* 0x000ee80000300800 */
[----:B------:R-:W3:Y:S01]  /*12ae0*/  LDL.LU R7, [R1+0x13c] ;  /* 0x00013c0001077983 */ /* 0x000ee20000300800 */
[----:B------:R-:W-:-:S03]  /*12af0*/  IMAD.MOV.U32 R10, RZ, RZ, R22 ;  /* 0x000000ffff0a7224 */ /* 0x000fc600078e0016 */
[----:B---3--:R0:W-:Y:S04]  /*12b00*/  STL.64 [R1+0xb80], R6 ;  /* 0x000b800601007387 */ /* 0x0081e80000100a00 */
[----:B0-----:R-:W3:Y:S04]  /*12b10*/  LDL.LU R6, [R1+0x148] ;  /* 0x0001480001067983 */ /* 0x001ee80000300800 */
[----:B------:R-:W3:Y:S01]  /*12b20*/  LDL.LU R7, [R1+0x14c] ;  /* 0x00014c0001077983 */ /* 0x000ee20000300800 */
[----:B------:R-:W-:Y:S02]  /*12b30*/  IMAD.MOV.U32 R11, RZ, RZ, R21 ;  /* 0x000000ffff0b7224 */ /* 0x000fe400078e0015 */
[----:B------:R-:W-:Y:S01]  /*12b40*/  IMAD.MOV.U32 R9, RZ, RZ, R23 ;  /* 0x000000ffff097224 */ /* 0x000fe200078e0017 */
[----:B---3--:R0:W-:Y:S04]  /*12b50*/  STL.64 [R1+0xb98], R6 ;  /* 0x000b980601007387 */ /* 0x0081e80000100a00 */
[----:B------:R1:W-:Y:S04]  /*12b60*/  STL.64 [R1+0xb48], R10 ;  /* 0x000b480a01007387 */ /* 0x0003e80000100a00 */
[----:B------:R3:W-:Y:S04]  /*12b70*/  STL.64 [R1+0xb40], R8 ;  /* 0x000b400801007387 */ /* 0x0007e80000100a00 */
[----:B0-----:R-:W5:Y:S04]  /*12b80*/  LDL.LU R6, [R1+0x158] ;  /* 0x0001580001067983 */ /* 0x001f680000300800 */
[----:B------:R-:W5:Y:S01]  /*12b90*/  LDL.LU R7, [R1+0x15c] ;  /* 0x00015c0001077983 */ /* 0x000f620000300800 */
[----:B-1----:R-:W-:-:S02]  /*12ba0*/  IMAD.MOV.U32 R10, RZ, RZ, R15 ;  /* 0x000000ffff0a7224 */ /* 0x002fc400078e000f */
[----:B------:R-:W-:Y:S02]  /*12bb0*/  IMAD.MOV.U32 R11, RZ, RZ, R14 ;  /* 0x000000ffff0b7224 */ /* 0x000fe400078e000e */
[----:B---3--:R-:W-:Y:S02]  /*12bc0*/  IMAD.MOV.U32 R8, RZ, RZ, R20 ;  /* 0x000000ffff087224 */ /* 0x008fe400078e0014 */
[----:B------:R-:W-:Y:S01]  /*12bd0*/  IMAD.MOV.U32 R9, RZ, RZ, R17 ;  /* 0x000000ffff097224 */ /* 0x000fe200078e0011 */
[----:B-----5:R-:W-:Y:S04]  /*12be0*/  STL.64 [R1+0xbb0], R6 ;  /* 0x000bb00601007387 */ /* 0x020fe80000100a00 */
[----:B------:R2:W-:Y:S04]  /*12bf0*/  STL.64 [R1+0xb60], R10 ;  /* 0x000b600a01007387 */ /* 0x0005e80000100a00 */
[----:B------:R0:W-:Y:S01]  /*12c00*/  STL.64 [R1+0xb58], R8 ;  /* 0x000b580801007387 */ /* 0x0001e20000100a00 */
[----:B--2---:R-:W-:-:S02]  /*12c10*/  IMAD.MOV.U32 R10, RZ, RZ, R19 ;  /* 0x000000ffff0a7224 */ /* 0x004fc400078e0013 */
[----:B----4-:R-:W-:Y:S01]  /*12c20*/  IMAD.MOV.U32 R11, RZ, RZ, R18 ;  /* 0x000000ffff0b7224 */ /* 0x010fe200078e0012 */
[----:B0-----:R-:W2:Y:S04]  /*12c30*/  LDL.LU R8, [R1+0x20] ;  /* 0x0000200001087983 */ /* 0x001ea80000300800 */
[----:B------:R-:W2:Y:S04]  /*12c40*/  LDL.LU R9, [R1+0x24] ;  /* 0x0000240001097983 */ /* 0x000ea80000300800 */
[----:B------:R-:W3:Y:S04]  /*12c50*/  LDL.LU R19, [R1+0xc64] ;  /* 0x000c640001137983 */ /* 0x000ee80000300800 */
[----:B------:R-:W4:Y:S04]  /*12c60*/  LDL.LU R18, [R1+0xc60] ;  /* 0x000c600001127983 */ /* 0x000f280000300800 */
[----:B------:R-:W5:Y:S04]  /*12c70*/  LDL.LU R6, [R1+0x168] ;  /* 0x0001680001067983 */ /* 0x000f680000300800 */
[----:B------:R-:W5:Y:S04]  /*12c80*/  LDL.LU R7, [R1+0x16c] ;  /* 0x00016c0001077983 */ /* 0x000f680000300800 */
[----:B-----5:R-:W-:Y:S04]  /*12c90*/  STL.64 [R1+0xbc8], R6 ;  /* 0x000bc80601007387 */ /* 0x020fe80000100a00 */
[----:B------:R-:W-:Y:S04]  /*12ca0*/  STL.64 [R1+0xb78], R10 ;  /* 0x000b780a01007387 */ /* 0x000fe80000100a00 */
[----:B--2---:R0:W-:Y:S04]  /*12cb0*/  STL.64 [R1+0xb70], R8 ;  /* 0x000b700801007387 */ /* 0x0041e80000100a00 */
[----:B0-----:R-:W2:Y:S04]  /*12cc0*/  LDL.LU R8, [R1+0x30] ;  /* 0x0000300001087983 */ /* 0x001ea80000300800 */
[----:B------:R-:W2:Y:S04]  /*12cd0*/  LDL.LU R9, [R1+0x34] ;  /* 0x0000340001097983 */ /* 0x000ea80000300800 */
[----:B------:R-:W5:Y:S04]  /*12ce0*/  LDL.LU R10, [R1+0x38] ;  /* 0x00003800010a7983 */ /* 0x000f680000300800 */
[----:B------:R-:W5:Y:S04]  /*12cf0*/  LDL.LU R11, [R1+0x3c] ;  /* 0x00003c00010b7983 */ /* 0x000f680000300800 */
[----:B------:R-:W3:Y:S04]  /*12d00*/  LDL.LU R6, [R1+0x178] ;  /* 0x0001780001067983 */ /* 0x000ee80000300800 */
[----:B------:R-:W3:Y:S04]  /*12d10*/  LDL.LU R7, [R1+0x17c] ;  /* 0x00017c0001077983 */ /* 0x000ee80000300800 */
[----:B---3--:R-:W-:Y:S04]  /*12d20*/  STL.64 [R1+0xbe0], R6 ;  /* 0x000be00601007387 */ /* 0x008fe80000100a00 */
[----:B-----5:R4:W-:Y:S04]  /*12d30*/  STL.64 [R1+0xb90], R10 ;  /* 0x000b900a01007387 */ /* 0x0209e80000100a00 */
[----:B--2---:R0:W-:Y:S01]  /*12d40*/  STL.64 [R1+0xb88], R8 ;  /* 0x000b880801007387 */ /* 0x0041e20000100a00 */
[----:B----4-:R-:W-:-:S02]  /*12d50*/  IMAD.MOV.U32 R10, RZ, RZ, R18 ;  /* 0x000000ffff0a7224 */ /* 0x010fc400078e0012 */
[----:B------:R-:W-:Y:S01]  /*12d60*/  IMAD.MOV.U32 R11, RZ, RZ, R19 ;  /* 0x000000ffff0b7224 */ /* 0x000fe200078e0013 */
        /* <DEDUP_REMOVED lines=14> */
[----:B------:R-:W3:Y:S01]  /*12e50*/  LDL.LU R7, [R1+0x19c] ;  /* 0x00019c0001077983 */ /* 0x000ee20000300800 */
[----:B------:R-:W-:-:S03]  /*12e60*/  IMAD.MOV.U32 R17, RZ, RZ, R2 ;  /* 0x000000ffff117224 */ /* 0x000fc600078e0002 */
[----:B---3--:R0:W-:Y:S04]  /*12e70*/  STL.64 [R1+0xc10], R6 ;  /* 0x000c100601007387 */ /* 0x0081e80000100a00 */
[----:B0-----:R-:W3:Y:S04]  /*12e80*/  LDL.LU R6, [R1+0x1a8] ;  /* 0x0001a80001067983 */ /* 0x001ee80000300800 */
[----:B------:R-:W3:Y:S04]  /*12e90*/  LDL.LU R7, [R1+0x1ac] ;  /* 0x0001ac0001077983 */ /* 0x000ee80000300800 */
[----:B------:R-:W4:Y:S04]  /*12ea0*/  LDL.LU R2, [R1+0xc54] ;  /* 0x000c540001027983 */ /* 0x000f280000300800 */
[----:B------:R-:W-:Y:S04]  /*12eb0*/  STL.64 [R1+0xc48], R16 ;  /* 0x000c481001007387 */ /* 0x000fe80000100a00 */
[----:B---3--:R-:W-:Y:S04]  /*12ec0*/  STL.64 [R1+0xc38], R6 ;  /* 0x000c380601007387 */ /* 0x008fe80000100a00 */
[----:B-----5:R-:W-:Y:S04]  /*12ed0*/  STL.64 [R1+0xbc0], R10 ;  /* 0x000bc00a01007387 */ /* 0x020fe80000100a00 */
[----:B--2---:R0:W-:Y:S04]  /*12ee0*/  STL.64 [R1+0xbb8], R8 ;  /* 0x000bb80801007387 */ /* 0x0041e80000100a00 */
[----:B0-----:R-:W2:Y:S04]  /*12ef0*/  LDL.LU R8, [R1+0x60] ;  /* 0x0000600001087983 */ /* 0x001ea80000300800 */
[----:B------:R-:W2:Y:S01]  /*12f00*/  LDL.LU R9, [R1+0x64] ;  /* 0x0000640001097983 */ /* 0x000ea20000300800 */
[----:B------:R-:W-:-:S02]  /*12f10*/  IMAD.MOV.U32 R20, RZ, RZ, R3 ;  /* 0x000000ffff147224 */ /* 0x000fc400078e0003 */
[----:B------:R-:W-:Y:S01]  /*12f20*/  IMAD.MOV.U32 R21, RZ, RZ, R0 ;  /* 0x000000ffff157224 */ /* 0x000fe200078e0000 */
[----:B------:R-:W3:Y:S01]  /*12f30*/  LDL.LU.64 R16, [R1+0x570] ;  /* 0x0005700001107983 */ /* 0x000ee20000300a00 */
[----:B----4-:R-:W-:Y:S02]  /*12f40*/  IMAD.MOV.U32 R10, RZ, RZ, R19 ;  /* 0x000000ffff0a7224 */ /* 0x010fe400078e0013 */
[----:B------:R-:W-:Y:S02]  /*12f50*/  IMAD.MOV.U32 R11, RZ, RZ, R18 ;  /* 0x000000ffff0b7224 */ /* 0x000fe400078e0012 */
[----:B------:R-:W3:Y:S04]  /*12f60*/  LDL.LU.64 R18, [R1+0x578] ;  /* 0x0005780001127983 */ /* 0x000ee80000300a00 */
[----:B------:R-:W4:Y:S04]  /*12f70*/  LDL.LU R3, [R1+0xc50] ;  /* 0x000c500001037983 */ /* 0x000f280000300800 */
[----:B------:R-:W-:Y:S04]  /*12f80*/  STL.64 [R1+0xc40], R20 ;  /* 0x000c401401007387 */ /* 0x000fe80000100a00 */
[----:B------:R-:W-:Y:S04]  /*12f90*/  STL.64 [R1+0xbd8], R10 ;  /* 0x000bd80a01007387 */ /* 0x000fe80000100a00 */
[----:B--2---:R0:W-:Y:S04]  /*12fa0*/  STL.64 [R1+0xbd0], R8 ;  /* 0x000bd00801007387 */ /* 0x0041e80000100a00 */
[----:B0-----:R-:W2:Y:S04]  /*12fb0*/  LDL.LU R8, [R1+0x70] ;  /* 0x0000700001087983 */ /* 0x001ea80000300800 */
[----:B------:R-:W2:Y:S04]  /*12fc0*/  LDL.LU R9, [R1+0x74] ;  /* 0x0000740001097983 */ /* 0x000ea80000300800 */
[----:B------:R-:W5:Y:S04]  /*12fd0*/  LDL.LU R10, [R1+0x78] ;  /* 0x00007800010a7983 */ /* 0x000f680000300800 */
[----:B------:R-:W5:Y:S04]  /*12fe0*/  LDL.LU R11, [R1+0x7c] ;  /* 0x00007c00010b7983 */ /* 0x000f680000300800 */
[----:B------:R-:W4:Y:S04]  /*12ff0*/  LDL.LU.64 R20, [R1+0x560] ;  /* 0x0005600001147983 */ /* 0x000f280000300a00 */
[----:B------:R-:W4:Y:S04]  /*13000*/  LDL.LU.64 R22, [R1+0x568] ;  /* 0x0005680001167983 */ /* 0x000f280000300a00 */
[----:B-----5:R-:W-:Y:S04]  /*13010*/  STL.64 [R1+0xbf0], R10 ;  /* 0x000bf00a01007387 */ /* 0x020fe80000100a00 */
        /* <DEDUP_REMOVED lines=12> */
[----:B------:R-:W5:Y:S01]  /*130e0*/  LDL.LU R11, [R1+0xac] ;  /* 0x0000ac00010b7983 */ /* 0x000f620000300800 */
[C---:B---3--:R-:W-:Y:S03]  /*130f0*/  HMMA.16816.F32.BF16 R12, R24.reuse, R12, R16 ;  /* 0x0000000c180c723c */ /* 0x048fe60000041810 */
[----:B-----5:R-:W-:Y:S04]  /*13100*/  STL.64 [R1+0xc20], R10 ;  /* 0x000c200a01007387 */ /* 0x020fe80000100a00 */
[----:B--2---:R0:W-:Y:S04]  /*13110*/  STL.64 [R1+0xc18], R8 ;  /* 0x000c180801007387 */ /* 0x0041e80000100a00 */
[----:B0-----:R-:W2:Y:S04]  /*13120*/  LDL.LU R8, [R1+0xb0] ;  /* 0x0000b00001087983 */ /* 0x001ea80000300800 */
[----:B------:R-:W2:Y:S04]  /*13130*/  LDL.LU R9, [R1+0xb4] ;  /* 0x0000b40001097983 */ /* 0x000ea80000300800 */
[----:B------:R-:W2:Y:S04]  /*13140*/  LDL.LU R10, [R1+0xb8] ;  /* 0x0000b800010a7983 */ /* 0x000ea80000300800 */
[----:B------:R-:W2:Y:S04]  /*13150*/  LDL.LU R11, [R1+0xbc] ;  /* 0x0000bc00010b7983 */ /* 0x000ea80000300800 */
[----:B------:R-:W4:Y:S02]  /*13160*/  LDL.LU.64 R16, [R1+0xc48] ;  /* 0x000c480001107983 */ /* 0x000f240000300a00 */
[----:B----4-:R-:W-:Y:S02]  /*13170*/  HMMA.16816.F32.BF16 R16, R24, R16, R20 ;  /* 0x000000101810723c */ /* 0x010fe40000041814 */
[----:B------:R-:W3:-:S15]  /*13180*/  LDL.LU.64 R20, [R1+0xc40] ;  /* 0x000c400001147983 */ /* 0x000ede0000300a00 */
[----:B------:R-:W-:-:S06]  /*13190*/  NOP ;  /* 0x0000000000007918 */ /* 0x000fcc0000000000 */
[----:B------:R-:W-:Y:S04]  /*131a0*/  STL.64 [R1+0xb10], R18 ;  /* 0x000b101201007387 */ /* 0x000fe80000100a00 */
[----:B------:R-:W-:Y:S01]  /*131b0*/  STL.64 [R1+0xb08], R16 ;  /* 0x000b081001007387 */ /* 0x000fe20000100a00 */
[----:B---3--:R-:W-:Y:S03]  /*131c0*/  HMMA.16816.F32.BF16 R24, R24, R20, R4 ;  /* 0x000000141818723c */ /* 0x008fe60000041804 */
[----:B------:R-:W2:Y:S04]  /*131d0*/  LDL.LU.64 R6, [R1+0xc38] ;  /* 0x000c380001067983 */ /* 0x000ea80000300a00 */
[----:B------:R-:W2:Y:S04]  /*131e0*/  LDL.LU.64 R22, [R1+0xc30] ;  /* 0x000c300001167983 */ /* 0x000ea80000300a00 */
[----:B------:R-:W2:-:S12]  /*131f0*/  LDL.LU.64 R20, [R1+0xc28] ;  /* 0x000c280001147983 */ /* 0x000e980000300a00 */
[----:B------:R-:W-:Y:S04]  /*13200*/  STL.64 [R1+0xb00], R26 ;  /* 0x000b001a01007387 */ /* 0x000fe80000100a00 */
[----:B------:R-:W-:Y:S01]  /*13210*/  STL.64 [R1+0xaf8], R24 ;  /* 0x000af81801007387 */ /* 0x000fe20000100a00 */
[----:B--2---:R-:W-:Y:S03]  /*13220*/  HMMA.16816.F32.BF16 R4, R20, R6, R8 ;  /* 0x000000061404723c */ /* 0x004fe60000041808 */
[----:B------:R-:W2:Y:S04]  /*13230*/  LDL.LU.64 R10, [R1+0xc20] ;  /* 0x000c2000010a7983 */ /* 0x000ea80000300a00 */
[----:B------:R-:W2:-:S15]  /*13240*/  LDL.LU.64 R8, [R1+0xc18] ;  /* 0x000c180001087983 */ /* 0x000e9e0000300a00 */
[----:B------:R-:W-:-:S01]  /*13250*/  NOP ;  /* 0x0000000000007918 */ /* 0x000fc20000000000 */
[----:B------:R-:W-:Y:S04]  /*13260*/  STL.64 [R1+0x640], R4 ;  /* 0x0006400401007387 */ /* 0x000fe80000100a00 */
[----:B------:R0:W-:Y:S04]  /*13270*/  STL.64 [R1+0x648], R6 ;  /* 0x0006480601007387 */ /* 0x0001e80000100a00 */
[----:B0-----:R-:W2:Y:S02]  /*13280*/  LDL.LU.64 R6, [R1+0xc10] ;  /* 0x000c100001067983 */ /* 0x001ea40000300a00 */
[----:B--2---:R-:W-:Y:S02]  /*13290*/  HMMA.16816.F32.BF16 R4, R20, R6, R8 ;  /* 0x000000061404723c */ /* 0x004fe40000041808 */
[----:B------:R-:W2:Y:S04]  /*132a0*/  LDL.LU.64 R10, [R1+0xc08] ;  /* 0x000c0800010a7983 */ /* 0x000ea80000300a00 */
[----:B------:R-:W2:-:S15]  /*132b0*/  LDL.LU.64 R8, [R1+0xc00] ;  /* 0x000c000001087983 */ /* 0x000e9e0000300a00 */
[----:B------:R-:W-:-:S02]  /*132c0*/  NOP ;  /* 0x0000000000007918 */ /* 0x000fc40000000000 */
        /* <DEDUP_REMOVED lines=44> */
[----:B0-----:R-:W2:Y:S01]  /*13590*/  LDL.LU.64 R6, [R1+0xb68] ;  /* 0x000b680001067983 */ /* 0x001ea20000300a00 */
[----:B------:R-:W-:Y:S02]  /*135a0*/  IMAD.MOV.U32 R27, RZ, RZ, R2 ;  /* 0x000000ffff1b7224 */ /* 0x000fe400078e0002 */
[----:B------:R-:W-:Y:S01]  /*135b0*/  IMAD.MOV.U32 R26, RZ, RZ, R3 ;  /* 0x000000ffff1a7224 */ /* 0x000fe200078e0003 */
[----:B--2---:R-:W-:Y:S01]  /*135c0*/  HMMA.16816.F32.BF16 R4, R20, R6, R8 ;  /* 0x000000061404723c */ /* 0x004fe20000041808 */
[----:B------:R-:W2:Y:S04]  /*135d0*/  LDL.LU.64 R10, [R1+0xb60] ;  /* 0x000b6000010a7983 */ /* 0x000ea80000300a00 */
[----:B------:R-:W2:-:S15]  /*135e0*/  LDL.LU.64 R8, [R1+0xb58] ;  /* 0x000b580001087983 */ /* 0x000e9e0000300a00 */
[----:B------:R-:W-:-:S03]  /*135f0*/  NOP ;  /* 0x0000000000007918 */ /* 0x000fc60000000000 */
[----:B------:R-:W-:Y:S04]  /*13600*/  STL.64 [R1+0x5c0], R4 ;  /* 0x0005c00401007387 */ /* 0x000fe80000100a00 */
[----:B------:R0:W-:Y:S04]  /*13610*/  STL.64 [R1+0x5c8], R6 ;  /* 0x0005c80601007387 */ /* 0x0001e80000100a00 */
[----:B0-----:R-:W2:Y:S04]  /*13620*/  LDL.LU.64 R6, [R1+0xb50] ;  /* 0x000b500001067983 */ /* 0x001ea80000300a00 */
[----:B------:R-:W3:Y:S04]  /*13630*/  LDL.LU R0, [R1+0x2e8] ;  /* 0x0002e80001007983 */ /* 0x000ee80000300800 */
[----:B------:R-:W4:Y:S04]  /*13640*/  LDL.LU R2, [R1+0x2e4] ;  /* 0x0002e40001027983 */ /* 0x000f280000300800 */
[----:B------:R-:W4:Y:S01]  /*13650*/  LDL.LU R3, [R1+0x2e0] ;  /* 0x0002e00001037983 */ /* 0x000f220000300800 */
[----:B------:R-:W-:-:S02]  /*13660*/  IMAD.MOV.U32 R18, RZ, RZ, R29 ;  /* 0x000000ffff127224 */ /* 0x000fc400078e001d */
[----:B------:R-:W-:Y:S01]  /*13670*/  IMAD.MOV.U32 R19, RZ, RZ, R28 ;  /* 0x000000ffff137224 */ /* 0x000fe200078e001c */
[----:B----4-:R-:W-:Y:S04]  /*13680*/  STL.64 [R1+0xa98], R2 ;  /* 0x000a980201007387 */ /* 0x010fe80000100a00 */
[----:B------:R-:W4:Y:S04]  /*13690*/  LDL.LU R29, [R1+0x2dc] ;  /* 0x0002dc00011d7983 */ /* 0x000f280000300800 */
[----:B------:R-:W4:Y:S01]  /*136a0*/  LDL.LU R28, [R1+0x2d8] ;  /* 0x0002d800011c7983 */ /* 0x000f220000300800 */
[----:B--2---:R-:W-:Y:S03]  /*136b0*/  HMMA.16816.F32.BF16 R4, R20, R6, R8 ;  /* 0x000000061404723c */ /* 0x004fe60000041808 */
[----:B----4-:R-:W-:Y:S04]  /*136c0*/  STL.64 [R1+0xaa0], R28 ;  /* 0x000aa01c01007387 */ /* 0x010fe80000100a00 */
[----:B------:R-:W2:Y:S04]  /*136d0*/  LDL.LU.64 R10, [R1+0xb48] ;  /* 0x000b4800010a7983 */ /* 0x000ea80000300a00 */
[----:B------:R-:W2:-:S12]  /*136e0*/  LDL.LU.64 R8, [R1+0xb40] ;  /* 0x000b400001087983 */ /* 0x000e980000300a00 */
        /* <DEDUP_REMOVED lines=9> */
[----:B0-----:R-:W4:Y:S04]  /*13780*/  LDL.LU.64 R6, [R1+0xb20] ;  /* 0x000b200001067983 */ /* 0x001f280000300a00 */
[----:B------:R-:W4:Y:S02]  /*13790*/  LDL.LU.64 R4, [R1+0xb18] ;  /* 0x000b180001047983 */ /* 0x000f240000300a00 */
[----:B----4-:R-:W-:Y:S02]  /*137a0*/  HMMA.16816.F32.BF16 R24, R20, R26, R4 ;  /* 0x0000001a1418723c */ /* 0x010fe40000041804 */
[----:B------:R-:W4:Y:S04]  /*137b0*/  LDL.LU R4, [R1+0x2f8] ;  /* 0x0002f80001047983 */ /* 0x000f280000300800 */
[----:B------:R-:W4:-:S15]  /*137c0*/  LDL.LU R5, [R1+0x2f4] ;  /* 0x0002f40001057983 */ /* 0x000f1e0000300800 */
[----:B------:R-:W-:-:S02]  /*137d0*/  NOP ;  /* 0x0000000000007918 */ /* 0x000fc40000000000 */
[----:B------:R-:W-:Y:S04]  /*137e0*/  STL.64 [R1+0x590], R24 ;  /* 0x0005901801007387 */ /* 0x000fe80000100a00 */
[----:B------:R0:W-:Y:S04]  /*137f0*/  STL.64 [R1+0x598], R26 ;  /* 0x0005981a01007387 */ /* 0x0001e80000100a00 */
[----:B----4-:R-:W-:Y:S04]  /*13800*/  STL.64 [R1+0xaa8], R4 ;  /* 0x000aa80401007387 */ /* 0x010fe80000100a00 */
[----:B------:R-:W4:Y:S04]  /*13810*/  LDL.LU R6, [R1+0x2f0] ;  /* 0x0002f00001067983 */ /* 0x000f280000300800 */
[----:B------:R-:W4:Y:S04]  /*13820*/  LDL.LU R7, [R1+0x2ec] ;  /* 0x0002ec0001077983 */ /* 0x000f280000300800 */
[----:B----4-:R2:W-:Y:S04]  /*13830*/  STL.64 [R1+0xab0], R6 ;  /* 0x000ab00601007387 */ /* 0x0105e80000100a00 */
[----:B0-----:R-:W4:Y:S01]  /*13840*/  LDL.LU R26, [R1+0xc8] ;  /* 0x0000c800011a7983 */ /* 0x001f220000300800 */
[----:B--2---:R-:W-:-:S15]  /*13850*/  HMMA.16816.F32.BF16 R4, R20, R18, R8 ;  /* 0x000000121404723c */ /* 0x004fde0000041808 */
[----:B------:R-:W-:-:S08]  /*13860*/  NOP ;  /* 0x0000000000007918 */ /* 0x000fd00000000000 */
[----:B------:R-:W-:Y:S04]  /*13870*/  STL.64 [R1+0x580], R4 ;  /* 0x0005800401007387 */ /* 0x000fe80000100a00 */
[----:B------:R0:W-:Y:S04]  /*13880*/  STL.64 [R1+0x588], R6 ;  /* 0x0005880601007387 */ /* 0x0001e80000100a00 */
[----:B------:R-:W4:Y:S04]  /*13890*/  LDL.LU R27, [R1+0xcc] ;  /* 0x0000cc00011b7983 */ /* 0x000f280000300800 */
[----:B------:R-:W2:Y:S04]  /*138a0*/  LDL.LU R18, [R1+0xd8] ;  /* 0x0000d80001127983 */ /* 0x000ea80000300800 */
[----:B------:R-:W2:Y:S04]  /*138b0*/  LDL.LU R19, [R1+0xdc] ;  /* 0x0000dc0001137983 */ /* 0x000ea80000300800 */
[----:B0-----:R-:W5:Y:S04]  /*138c0*/  LDL.LU R6, [R1+0x364] ;  /* 0x0003640001067983 */ /* 0x001f680000300800 */
[----:B------:R-:W5:Y:S04]  /*138d0*/  LDL.LU R7, [R1+0x360] ;  /* 0x0003600001077983 */ /* 0x000f680000300800 */
[----:B-----5:R0:W-:Y:S04]  /*138e0*/  STL.64 [R1+0xab8], R6 ;  /* 0x000ab80601007387 */ /* 0x0201e80000100a00 */
        /* <DEDUP_REMOVED lines=17> */
[----:B------:R-:W3:Y:S04]  /*13a00*/  LDL.LU R4, [R1+0x35c] ;  /* 0x00035c0001047983 */ /* 0x000ee80000300800 */
[----:B------:R-:W3:Y:S01]  /*13a10*/  LDL.LU R5, [R1+0x358] ;  /* 0x0003580001057983 */ /* 0x000ee20000300800 */
[C---:B--2---:R-:W-:Y:S03]  /*13a20*/  HMMA.16816.F32.BF16 R12, R20.reuse, R18, R12 ;  /* 0x00000012140c723c */ /* 0x044fe6000004180c */
[----:B-----5:R0:W-:Y:S04]  /*13a30*/  STL.64 [R1+0xaf0], R6 ;  /* 0x000af00601007387 */ /* 0x0201e80000100a00 */
[----:B---3--:R-:W-:Y:S04]  /*13a40*/  STL.64 [R1+0xae8], R4 ;  /* 0x000ae80401007387 */ /* 0x008fe80000100a00 */
[----:B0-----:R-:W2:Y:S04]  /*13a50*/  LDL.LU R6, [R1+0x88] ;  /* 0x0000880001067983 */ /* 0x001ea80000300800 */
[----:B------:R-:W2:Y:S04]  /*13a60*/  LDL.LU R7, [R1+0x8c] ;  /* 0x00008c0001077983 */ /* 0x000ea80000300800 */
[----:B------:R-:W3:Y:S04]  /*13a70*/  LDL.LU R28, [R1+0x354] ;  /* 0x00035400011c7983 */ /* 0x000ee80000300800 */
[----:B------:R-:W3:Y:S04]  /*13a80*/  LDL.LU R29, [R1+0x350] ;  /* 0x00035000011d7983 */ /* 0x000ee80000300800 */
[----:B------:R-:W5:Y:S04]  /*13a90*/  LDL.LU R2, [R1+0x34c] ;  /* 0x00034c0001027983 */ /* 0x000f680000300800 */
[----:B------:R-:W5:Y:S04]  /*13aa0*/  LDL.LU R3, [R1+0x348] ;  /* 0x0003480001037983 */ /* 0x000f680000300800 */
[----:B------:R-:W5:Y:S04]  /*13ab0*/  LDL.LU R8, [R1+0x308] ;  /* 0x0003080001087983 */ /* 0x000f680000300800 */
[----:B------:R-:W5:Y:S04]  /*13ac0*/  LDL.LU R9, [R1+0x304] ;  /* 0x0003040001097983 */ /* 0x000f680000300800 */
[----:B------:R-:W5:Y:S04]  /*13ad0*/  LDL.LU R10, [R1+0x300] ;  /* 0x00030000010a7983 */ /* 0x000f680000300800 */
[----:B------:R-:W5:Y:S04]  /*13ae0*/  LDL.LU R11, [R1+0x2fc] ;  /* 0x0002fc00010b7983 */ /* 0x000f680000300800 */
[----:B------:R-:W4:Y:S04]  /*13af0*/  LDL.LU.64 R18, [R1+0xb10] ;  /* 0x000b100001127983 */ /* 0x000f280000300a00 */
[----:B------:R-:W4:Y:S04]  /*13b00*/  LDL.LU.64 R16, [R1+0xb08] ;  /* 0x000b080001107983 */ /* 0x000f280000300a00 */
[----:B------:R0:W-:Y:S04]  /*13b10*/  STL.64 [R1+0x570], R12 ;  /* 0x0005700c01007387 */ /* 0x0001e80000100a00 */
[----:B------:R1:W-:Y:S04]  /*13b20*/  STL.64 [R1+0x578], R14 ;  /* 0x0005780e01007387 */ /* 0x0003e80000100a00 */
[----:B0-----:R-:W5:Y:S04]  /*13b30*/  LDL.LU R12, [R1+0x318] ;  /* 0x00031800010c7983 */ /* 0x001f680000300800 */
[----:B------:R-:W5:Y:S04]  /*13b40*/  LDL.LU R13, [R1+0x314] ;  /* 0x00031400010d7983 */ /* 0x000f680000300800 */
[----:B-1----:R-:W5:Y:S04]  /*13b50*/  LDL.LU R14, [R1+0x310] ;  /* 0x00031000010e7983 */ /* 0x002f680000300800 */
[----:B------:R-:W5:Y:S01]  /*13b60*/  LDL.LU R15, [R1+0x30c] ;  /* 0x00030c00010f7983 */ /* 0x000f620000300800 */
[----:B----4-:R-:W-:Y:S03]  /*13b70*/  HMMA.16816.F32.BF16 R16, R20, R26, R16 ;  /* 0x0000001a1410723c */ /* 0x010fe60000041810 */
[----:B------:R-:W2:Y:S04]  /*13b80*/  LDL.LU.64 R26, [R1+0xb00] ;  /* 0x000b0000011a7983 */ /* 0x000ea80000300a00 */
[----:B------:R-:W2:-:S15]  /*13b90*/  LDL.LU.64 R24, [R1+0xaf8] ;  /* 0x000af80001187983 */ /* 0x000e9e0000300a00 */
[----:B------:R-:W-:-:S01]  /*13ba0*/  NOP ;  /* 0x0000000000007918 */ /* 0x000fc20000000000 */
[----:B------:R0:W-:Y:S04]  /*13bb0*/  STL.64 [R1+0x560], R16 ;  /* 0x0005601001007387 */ /* 0x0001e80000100a00 */
[----:B------:R1:W-:Y:S04]  /*13bc0*/  STL.64 [R1+0x568], R18 ;  /* 0x0005681201007387 */ /* 0x0003e80000100a00 */
[----:B0-----:R-:W4:Y:S04]  /*13bd0*/  LDL.LU R16, [R1+0x328] ;  /* 0x0003280001107983 */ /* 0x001f280000300800 */
[----:B------:R-:W4:Y:S04]  /*13be0*/  LDL.LU R17, [R1+0x324] ;  /* 0x0003240001117983 */ /* 0x000f280000300800 */
[----:B-1----:R-:W4:Y:S04]  /*13bf0*/  LDL.LU R18, [R1+0x320] ;  /* 0x0003200001127983 */ /* 0x002f280000300800 */
[----:B------:R-:W4:Y:S01]  /*13c00*/  LDL.LU R19, [R1+0x31c] ;  /* 0x00031c0001137983 */ /* 0x000f220000300800 */
[----:B--2---:R-:W-:Y:S03]  /*13c10*/  HMMA.16816.F32.BF16 R24, R20, R6, R24 ;  /* 0x000000061418723c */ /* 0x004fe60000041818 */
[----:B------:R-:W2:Y:S04]  /*13c20*/  LDL.LU.64 R6, [R1+0xaf0] ;  /* 0x000af00001067983 */ /* 0x000ea80000300a00 */
[----:B------:R-:W3:Y:S04]  /*13c30*/  LDL.LU.64 R4, [R1+0xae8] ;  /* 0x000ae80001047983 */ /* 0x000ee80000300a00 */
[----:B------:R-:W4:Y:S04]  /*13c40*/  LDL.LU R21, [R1+0x344] ;  /* 0x0003440001157983 */ /* 0x000f280000300800 */
[----:B------:R-:W4:Y:S08]  /*13c50*/  LDL.LU R22, [R1+0x340] ;  /* 0x0003400001167983 */ /* 0x000f300000300800 */
[----:B------:R0:W-:Y:S04]  /*13c60*/  STL.64 [R1+0x550], R24 ;  /* 0x0005501801007387 */ /* 0x0001e80000100a00 */
[----:B------:R1:W-:Y:S04]  /*13c70*/  STL.64 [R1+0x558], R26 ;  /* 0x0005581a01007387 */ /* 0x0003e80000100a00 */
[----:B------:R-:W4:Y:S04]  /*13c80*/  LDL.LU R23, [R1+0x33c] ;  /* 0x00033c0001177983 */ /* 0x000f280000300800 */
[----:B0-----:R-:W4:Y:S04]  /*13c90*/  LDL.LU R24, [R1+0x338] ;  /* 0x0003380001187983 */ /* 0x001f280000300800 */
[----:B------:R-:W4:Y:S04]  /*13ca0*/  LDL.LU R25, [R1+0x334] ;  /* 0x0003340001197983 */ /* 0x000f280000300800 */
[----:B-1----:R-:W4:Y:S04]  /*13cb0*/  LDL.LU R26, [R1+0x330] ;  /* 0x00033000011a7983 */ /* 0x002f280000300800 */
[----:B------:R-:W4:Y:S01]  /*13cc0*/  LDL.LU R27, [R1+0x32c] ;  /* 0x00032c00011b7983 */ /* 0x000f220000300800 */
[----:B--2---:R-:W-:-:S04]  /*13cd0*/  LOP3.LUT R7, R7, R6, RZ, 0x3c, !PT ;  /* 0x0000000607077212 */ /* 0x004fc800078e3cff */
[----:B------:R-:W-:-:S04]  /*13ce0*/  LOP3.LUT R6, R7, R6, RZ, 0x3c, !PT ;  /* 0x0000000607067212 */ /* 0x000fc800078e3cff */
[----:B------:R-:W-:-:S05]  /*13cf0*/  LOP3.LUT R7, R7, R6, RZ, 0x3c, !PT ;  /* 0x0000000607077212 */ /* 0x000fca00078e3cff */
[----:B------:R0:W-:Y:S04]  /*13d00*/  STL.64 [R1+0x120], R6 ;  /* 0x0001200601007387 */ /* 0x0001e80000100a00 */
[----:B0-----:R-:W2:Y:S02]  /*13d10*/  LDL.LU.64 R6, [R1+0xae0] ;  /* 0x000ae00001067983 */ /* 0x001ea40000300a00 */
        /* <DEDUP_REMOVED lines=24> */
[----:B0-----:R-:W2:Y:S01]  /*13ea0*/  LDL.LU.64 R6, [R1+0xab8] ;  /* 0x000ab80001067983 */ /* 0x001ea20000300a00 */
[----:B---3--:R-:W-:Y:S02]  /*13eb0*/  LOP3.LUT R5, R5, R4, RZ, 0x3c, !PT ;  /* 0x0000000405057212 */ /* 0x008fe400078e3cff */
[----:B------:R-:W-:Y:S02]  /*13ec0*/  LOP3.LUT R29, R29, R28, RZ, 0x3c, !PT ;  /* 0x0000001c1d1d7212 */ /* 0x000fe400078e3cff */
[----:B------:R-:W-:Y:S02]  /*13ed0*/  LOP3.LUT R4, R5, R4, RZ, 0x3c, !PT ;  /* 0x0000000405047212 */ /* 0x000fe400078e3cff */
[----:B-----5:R-:W-:-:S02]  /*13ee0*/  LOP3.LUT R3, R3, R2, RZ, 0x3c, !PT ;  /* 0x0000000203037212 */ /* 0x020fc400078e3cff */
[----:B------:R-:W-:Y:S02]  /*13ef0*/  LOP3.LUT R28, R29, R28, RZ, 0x3c, !PT ;  /* 0x0000001c1d1c7212 */ /* 0x000fe400078e3cff */
[----:B------:R-:W-:Y:S02]  /*13f00*/  LOP3.LUT R5, R5, R4, RZ, 0x3c, !PT ;  /* 0x0000000405057212 */ /* 0x000fe400078e3cff */
[----:B------:R-:W-:Y:S02]  /*13f10*/  LOP3.LUT R2, R3, R2, RZ, 0x3c, !PT ;  /* 0x0000000203027212 */ /* 0x000fe400078e3cff */
[----:B------:R-:W-:Y:S02]  /*13f20*/  LOP3.LUT R29, R29, R28, RZ, 0x3c, !PT ;  /* 0x0000001c1d1d7212 */ /* 0x000fe400078e3cff */
[----:B------:R-:W-:Y:S02]  /*13f30*/  LOP3.LUT R3, R3, R2, RZ, 0x3c, !PT ;  /* 0x0000000203037212 */ /* 0x000fe400078e3cff */
[----:B--2---:R-:W-:-:S04]  /*13f40*/  LOP3.LUT R7, R7, R6, RZ, 0x3c, !PT ;  /* 0x0000000607077212 */ /* 0x004fc800078e3cff */
[----:B------:R-:W-:-:S04]  /*13f50*/  LOP3.LUT R6, R7, R6, RZ, 0x3c, !PT ;  /* 0x0000000607067212 */ /* 0x000fc800078e3cff */
[----:B------:R-:W-:-:S05]  /*13f60*/  LOP3.LUT R7, R7, R6, RZ, 0x3c, !PT ;  /* 0x0000000607077212 */ /* 0x000fca00078e3cff */
[----:B------:R0:W-:Y:S04]  /*13f70*/  STL.64 [R1+0xf0], R6 ;  /* 0x0000f00601007387 */ /* 0x0001e80000100a00 */
[----:B0-----:R-:W2:Y:S04]  /*13f80*/  LDL.LU.64 R6, [R1+0xab0] ;  /* 0x000ab00001067983 */ /* 0x001ea80000300a00 */
[----:B------:R0:W-:Y:S04]  /*13f90*/  STL.64 [R1+0xe8], R4 ;  /* 0x0000e80401007387 */ /* 0x0001e80000100a00 */
[----:B0-----:R-:W3:Y:S04]  /*13fa0*/  LDL.LU.64 R4, [R1+0xaa8] ;  /* 0x000aa80001047983 */ /* 0x001ee80000300a00 */
[----:B------:R0:W-:Y:S04]  /*13fb0*/  STL.64 [R1+0xe0], R28 ;  /* 0x0000e01c01007387 */ /* 0x0001e80000100a00 */
[----:B0-----:R-:W5:Y:S04]  /*13fc0*/  LDL.LU.64 R28, [R1+0xaa0] ;  /* 0x000aa000011c7983 */ /* 0x001f680000300a00 */
[----:B------:R0:W-:Y:S04]  /*13fd0*/  STL.64 [R1+0xd8], R2 ;  /* 0x0000d80201007387 */ /* 0x0001e80000100a00 */
[----:B0-----:R-:W5:Y:S01]  /*13fe0*/  LDL.LU.64 R2, [R1+0xa98] ;  /* 0x000a980001027983 */ /* 0x001f620000300a00 */
[----:B----4-:R-:W-:-:S05]  /*13ff0*/  IMAD.MOV.U32 R20, RZ, RZ, R22 ;  /* 0x000000ffff147224 */ /* 0x010fca00078e0016 */
[----:B------:R0:W-:Y:S01]  /*14000*/  STL.64 [R1+0xd0], R20 ;  /* 0x0000d01401007387 */ /* 0x0001e20000100a00 */
[----:B------:R-:W-:Y:S02]  /*14010*/  IMAD.MOV.U32 R22, RZ, RZ, R16 ;  /* 0x000000ffff167224 */ /* 0x000fe400078e0010 */
[----:B------:R-:W-:Y:S02]  /*14020*/  IMAD.MOV.U32 R16, RZ, RZ, R14 ;  /* 0x000000ffff107224 */ /* 0x000fe400078e000e */
[----:B0-----:R-:W-:Y:S02]  /*14030*/  IMAD.MOV.U32 R20, RZ, RZ, R24 ;  /* 0x000000ffff147224 */ /* 0x001fe400078e0018 */
[----:B------:R-:W-:Y:S02]  /*14040*/  IMAD.MOV.U32 R21, RZ, RZ, R23 ;  /* 0x000000ffff157224 */ /* 0x000fe400078e0017 */
[----:B------:R-:W-:Y:S02]  /*14050*/  IMAD.MOV.U32 R24, RZ, RZ, R26 ;  /* 0x000000ffff187224 */ /* 0x000fe400078e001a */
[----:B------:R-:W-:Y:S01]  /*14060*/  IMAD.MOV.U32 R23, RZ, RZ, R27 ;  /* 0x000000ffff177224 */ /* 0x000fe200078e001b */
[----:B------:R0:W-:Y:S01]  /*14070*/  STL.64 [R1+0xc8], R20 ;  /* 0x0000c81401007387 */ /* 0x0001e20000100a00 */
[----:B------:R-:W-:-:S03]  /*14080*/  IMAD.MOV.U32 R14, RZ, RZ, R8 ;  /* 0x000000ffff0e7224 */ /* 0x000fc600078e0008 */
[----:B------:R-:W-:Y:S04]  /*14090*/  STL.64 [R1+0xc0], R24 ;  /* 0x0000c01801007387 */ /* 0x000fe80000100a00 */
[----:B------:R-:W-:Y:S01]  /*140a0*/  STL.64 [R1+0xb8], R22 ;  /* 0x0000b81601007387 */ /* 0x000fe20000100a00 */
[----:B0-----:R-:W-:Y:S02]  /*140b0*/  IMAD.MOV.U32 R20, RZ, RZ, R18 ;  /* 0x000000ffff147224 */ /* 0x001fe400078e0012 */
[----:B------:R-:W-:Y:S02]  /*140c0*/  IMAD.MOV.U32 R21, RZ, RZ, R17 ;  /* 0x000000ffff157224 */ /* 0x000fe400078e0011 */
[----:B------:R-:W-:Y:S02]  /*140d0*/  IMAD.MOV.U32 R18, RZ, RZ, R12 ;  /* 0x000000ffff127224 */ /* 0x000fe400078e000c */
[----:B------:R-:W-:Y:S01]  /*140e0*/  IMAD.MOV.U32 R17, RZ, RZ, R13 ;  /* 0x000000ffff117224 */ /* 0x000fe200078e000d */
[----:B------:R0:W-:Y:S01]  /*140f0*/  STL.64 [R1+0xb0], R20 ;  /* 0x0000b01401007387 */ /* 0x0001e20000100a00 */
[----:B------:R-:W-:-:S02]  /*14100*/  IMAD.MOV.U32 R12, RZ, RZ, R10 ;  /* 0x000000ffff0c7224 */ /* 0x000fc400078e000a */
[----:B------:R-:W-:Y:S01]  /*14110*/  IMAD.MOV.U32 R13, RZ, RZ, R9 ;  /* 0x000000ffff0d7224 */ /* 0x000fe200078e0009 */
[----:B------:R-:W-:Y:S04]  /*14120*/  STL.64 [R1+0xa8], R18 ;  /* 0x0000a81201007387 */ /* 0x000fe80000100a00 */
[----:B------:R-:W-:Y:S04]  /*14130*/  STL.64 [R1+0xa0], R16 ;  /* 0x0000a01001007387 */ /* 0x000fe80000100a00 */
[----:B------:R-:W-:Y:S04]  /*14140*/  STL.64 [R1+0x98], R14 ;  /* 0x0000980e01007387 */ /* 0x000fe80000100a00 */
[----:B------:R-:W-:Y:S01]  /*14150*/  STL.64 [R1+0x90], R12 ;  /* 0x0000900c01007387 */ /* 0x000fe20000100a00 */
[----:B--2---:R-:W-:-:S02]  /*14160*/  IMAD.MOV.U32 R8, RZ, RZ, R6 ;  /* 0x000000ffff087224 */ /* 0x004fc400078e0006 */
[----:B------:R-:W-:Y:S02]  /*14170*/  IMAD.MOV.U32 R6, RZ, RZ, R0 ;  /* 0x000000ffff067224 */ /* 0x000fe400078e0000 */
[----:B---3--:R-:W-:Y:S02]  /*14180*/  IMAD.MOV.U32 R10, RZ, RZ, R4 ;  /* 0x000000ffff0a7224 */ /* 0x008fe400078e0004 */
[----:B------:R-:W-:-:S03]  /*14190*/  IMAD.MOV.U32 R9, RZ, RZ, R5 ;  /* 0x000000ffff097224 */ /* 0x000fc600078e0005 */
[----:B------:R-:W-:Y:S04]  /*141a0*/  STL.64 [R1+0x88], R10 ;  /* 0x0000880a01007387 */ /* 0x000fe80000100a00 */
[----:B------:R-:W-:Y:S04]  /*141b0*/  STL.64 [R1+0x80], R8 ;  /* 0x0000800801007387 */ /* 0x000fe80000100a00 */
[----:B------:R-:W-:Y:S01]  /*141c0*/  STL.64 [R1+0x78], R6 ;  /* 0x0000780601007387 */ /* 0x000fe20000100a00 */
[----:B-----5:R-:W-:Y:S02]  /*141d0*/  IMAD.MOV.U32 R4, RZ, RZ, R3 ;  /* 0x000000ffff047224 */ /* 0x020fe400078e0003 */
[----:B------:R-:W-:-:S02]  /*141e0*/  IMAD.MOV.U32 R5, RZ, RZ, R2 ;  /* 0x000000ffff057224 */ /* 0x000fc400078e0002 */
[----:B------:R-:W-:Y:S02]  /*141f0*/  IMAD.MOV.U32 R2, RZ, RZ, R28 ;  /* 0x000000ffff027224 */ /* 0x000fe400078e001c */
[----:B------:R-:W-:Y:S02]  /*14200*/  IMAD.MOV.U32 R3, RZ, RZ, R29 ;  /* 0x000000ffff037224 */ /* 0x000fe400078e001d */
[----:B------:R-:W2:Y:S04]  /*14210*/  LDL.LU R29, [R1+0x2d4] ;  /* 0x0002d400011d7983 */ /* 0x000ea80000300800 */
[----:B------:R-:W-:Y:S04]  /*14220*/  STL.64 [R1+0x70], R4 ;  /* 0x0000700401007387 */ /* 0x000fe80000100a00 */
[----:B------:R-:W2:Y:S04]  /*14230*/  LDL.LU R28, [R1+0x2d0] ;  /* 0x0002d000011c7983 */ /* 0x000ea80000300800 */
[----:B------:R-:W-:Y:S04]  /*14240*/  STL.64 [R1+0x68], R2 ;  /* 0x0000680201007387 */ /* 0x000fe80000100a00 */
[----:B0-----:R-:W3:Y:S04]  /*14250*/  LDL.LU R20, [R1+0x290] ;  /* 0x0002900001147983 */ /* 0x001ee80000300800 */
[----:B------:R-:W4:Y:S04]  /*14260*/  LDL.LU R21, [R1+0x28c] ;  /* 0x00028c0001157983 */ /* 0x000f280000300800 */
[----:B----4-:R0:W-:Y:S04]  /*14270*/  STL [R1+0xa54], R21 ;  /* 0x000a541501007387 */ /* 0x0101e80000100800 */
[----:B0-----:R-:W3:Y:S04]  /*14280*/  LDL.LU R21, [R1+0x294] ;  /* 0x0002940001157983 */ /* 0x001ee80000300800 */
[----:B---3--:R0:W-:Y:S04]  /*14290*/  STL.64 [R1+0xa58], R20 ;  /* 0x000a581401007387 */ /* 0x0081e80000100a00 */
[----:B0-----:R-:W3:Y:S04]  /*142a0*/  LDL.LU R20, [R1+0x29c] ;  /* 0x00029c0001147983 */ /* 0x001ee80000300800 */
[----:B------:R-:W3:Y:S04]  /*142b0*/  LDL.LU R21, [R1+0x298] ;  /* 0x0002980001157983 */ /* 0x000ee80000300800 */
        /* <DEDUP_REMOVED lines=25> */
[----:B------:R-:W4:Y:S04]  /*14450*/  LDL.LU R2, [R1+0x26c] ;  /* 0x00026c0001027983 */ /* 0x000f280000300800 */
        /* <DEDUP_REMOVED lines=17> */
[----:B--2---:R0:W-:Y:S04]  /*14570*/  STL.64 [R1+0x60], R28 ;  /* 0x0000601c01007387 */ /* 0x0041e80000100a00 */
[----:B0-----:R-:W2:Y:S04]  /*14580*/  LDL.LU R29, [R1+0xa90] ;  /* 0x000a9000011d7983 */ /* 0x001ea80000300800 */
[----:B------:R-:W2:Y:S01]  /*14590*/  LDL.LU R28, [R1+0x220] ;  /* 0x00022000011c7983 */ /* 0x000ea20000300800 */
[----:B---3--:R-:W-:-:S04]  /*145a0*/  LOP3.LUT R21, R21, R20, RZ, 0x3c, !PT ;  /* 0x0000001415157212 */ /* 0x008fc800078e3cff */
[----:B------:R-:W-:-:S04]  /*145b0*/  LOP3.LUT R20, R21, R20, RZ, 0x3c, !PT ;  /* 0x0000001415147212 */ /* 0x000fc800078e3cff */
[----:B------:R-:W-:-:S05]  /*145c0*/  LOP3.LUT R21, R21, R20, RZ, 0x3c, !PT ;  /* 0x0000001415157212 */ /* 0x000fca00078e3cff */
[----:B------:R0:W-:Y:S04]  /*145d0*/  STL.64 [R1+0x58], R20 ;  /* 0x0000581401007387 */ /* 0x0001e80000100a00 */
[----:B0-----:R-:W3:Y:S02]  /*145e0*/  LDL.LU.64 R20, [R1+0xa88] ;  /* 0x000a880001147983 */ /* 0x001ee40000300a00 */
        /* <DEDUP_REMOVED lines=29> */
[----:B0-----:R-:W3:Y:S01]  /*147c0*/  LDL.LU.64 R20, [R1+0xa58] ;  /* 0x000a580001147983 */ /* 0x001ee20000300a00 */
[----:B----4-:R-:W-:-:S03]  /*147d0*/  LOP3.LUT R3, R3, R2, RZ, 0x3c, !PT ;  /* 0x0000000203037212 */ /* 0x010fc600078e3cff */
[----:B---3--:R0:W-:Y:S04]  /*147e0*/  STL.64 [R1+0x20], R20 ;  /* 0x0000201401007387 */ /* 0x0081e80000100a00 */
[----:B0-----:R-:W3:Y:S01]  /*147f0*/  LDL.LU R21, [R1+0xa54] ;  /* 0x000a540001157983 */ /* 0x001ee20000300800 */
[----:B------:R-:W-:Y:S01]  /*14800*/  IMAD.MOV.U32 R20, RZ, RZ, R22 ;  /* 0x000000ffff147224 */ /* 0x000fe200078e0016 */
[----:B-----5:R-:W-:Y:S02]  /*14810*/  LOP3.LUT R5, R5, R4, RZ, 0x3c, !PT ;  /* 0x0000000405057212 */ /* 0x020fe400078e3cff */
[----:B------:R-:W-:Y:S02]  /*14820*/  LOP3.LUT R7, R7, R6, RZ, 0x3c, !PT ;  /* 0x0000000607077212 */ /* 0x000fe400078e3cff */
[----:B------:R-:W-:-:S02]  /*14830*/  LOP3.LUT R2, R3, R2, RZ, 0x3c, !PT ;  /* 0x0000000203027212 */ /* 0x000fc400078e3cff */
[----:B------:R-:W-:Y:S02]  /*14840*/  LOP3.LUT R9, R9, R8, RZ, 0x3c, !PT ;  /* 0x0000000809097212 */ /* 0x000fe400078e3cff */
[----:B------:R-:W-:Y:S01]  /*14850*/  LOP3.LUT R11, R11, R10, RZ, 0x3c, !PT ;  /* 0x0000000a0b0b7212 */ /* 0x000fe200078e3cff */
[----:B------:R-:W-:Y:S01]  /*14860*/  IMAD.MOV.U32 R22, RZ, RZ, R26 ;  /* 0x000000ffff167224 */ /* 0x000fe200078e001a */
[----:B------:R-:W-:Y:S02]  /*14870*/  LOP3.LUT R4, R5, R4, RZ, 0x3c, !PT ;  /* 0x0000000405047212 */ /* 0x000fe400078e3cff */
[----:B------:R-:W-:Y:S02]  /*14880*/  LOP3.LUT R13, R13, R12, RZ, 0x3c, !PT ;  /* 0x0000000c0d0d7212 */ /* 0x000fe400078e3cff */
[----:B------:R-:W-:Y:S02]  /*14890*/  LOP3.LUT R6, R7, R6, RZ, 0x3c, !PT ;  /* 0x0000000607067212 */ /* 0x000fe400078e3cff */
[----:B------:R-:W-:-:S02]  /*148a0*/  LOP3.LUT R15, R15, R14, RZ, 0x3c, !PT ;  /* 0x0000000e0f0f7212 */ /* 0x000fc400078e3cff */
[----:B------:R-:W-:Y:S02]  /*148b0*/  LOP3.LUT R3, R3, R2, RZ, 0x3c, !PT ;  /* 0x0000000203037212 */ /* 0x000fe400078e3cff */
[----:B------:R-:W-:Y:S02]  /*148c0*/  LOP3.LUT R8, R9, R8, RZ, 0x3c, !PT ;  /* 0x0000000809087212 */ /* 0x000fe400078e3cff */
        /* <DEDUP_REMOVED lines=8> */
[----:B------:R-:W-:Y:S01]  /*14950*/  LOP3.LUT R15, R15, R14, RZ, 0x3c, !PT ;  /* 0x0000000e0f0f7212 */ /* 0x000fe200078e3cff */
[----:B---3--:R0:W-:Y:S02]  /*14960*/  STL.64 [R1+0x18], R20 ;  /* 0x0000181401007387 */ /* 0x0081e40000100a00 */
[----:B0-----:R-:W-:-:S02]  /*14970*/  IMAD.MOV.U32 R20, RZ, RZ, R24 ;  /* 0x000000ffff147224 */ /* 0x001fc400078e0018 */
[----:B------:R-:W-:Y:S02]  /*14980*/  IMAD.MOV.U32 R21, RZ, RZ, R23 ;  /* 0x000000ffff157224 */ /* 0x000fe400078e0017 */
[----:B------:R-:W-:-:S03]  /*14990*/  IMAD.MOV.U32 R23, RZ, RZ, R25 ;  /* 0x000000ffff177224 */ /* 0x000fc600078e0019 */
[----:B------:R0:W-:Y:S04]  /*149a0*/  STL.64 [R1+0x10], R20 ;  /* 0x0000101401007387 */ /* 0x0001e80000100a00 */
[----:B------:R-:W-:Y:S04]  /*149b0*/  STL.64 [R1+0x8], R22 ;  /* 0x0000081601007387 */ /* 0x000fe80000100a00 */
[----:B------:R-:W-:Y:S01]  /*149c0*/  STL.64 [R1+0x810], R2 ;  /* 0x0008100201007387 */ /* 0x000fe20000100a00 */
[----:B0-----:R-:W-:Y:S02]  /*149d0*/  IMAD.MOV.U32 R20, RZ, RZ, R16 ;  /* 0x000000ffff147224 */ /* 0x001fe400078e0010 */
[----:B------:R-:W-:-:S02]  /*149e0*/  IMAD.MOV.U32 R21, RZ, RZ, R27 ;  /* 0x000000ffff157224 */ /* 0x000fc400078e001b */
[----:B------:R-:W-:-:S03]  /*149f0*/  IMAD.MOV.U32 R16, RZ, RZ, R18 ;  /* 0x000000ffff107224 */ /* 0x000fc600078e0012 */
[----:B------:R2:W-:Y:S01]  /*14a00*/  STL.64 [R1], R20 ;  /* 0x0000001401007387 */ /* 0x0005e20000100a00 */
[----:B------:R-:W-:-:S03]  /*14a10*/  IMAD.MOV.U32 R18, RZ, RZ, R0 ;  /* 0x000000ffff127224 */ /* 0x000fc600078e0000 */
[----:B------:R-:W-:Y:S04]  /*14a20*/  STL.64 [R1+0x818], R4 ;  /* 0x0008180401007387 */ /* 0x000fe80000100a00 */
[----:B------:R-:W-:Y:S04]  /*14a30*/  STL.64 [R1+0x820], R6 ;  /* 0x0008200601007387 */ /* 0x000fe80000100a00 */
[----:B------:R-:W-:Y:S04]  /*14a40*/  STL.64 [R1+0x828], R8 ;  /* 0x0008280801007387 */ /* 0x000fe80000100a00 */
[----:B------:R-:W-:Y:S01]  /*14a50*/  STL.64 [R1+0x830], R10 ;  /* 0x0008300a01007387 */ /* 0x000fe20000100a00 */
[----:B--2---:R-:W-:-:S03]  /*14a60*/  IMAD.MOV.U32 R20, RZ, RZ, R29 ;  /* 0x000000ffff147224 */ /* 0x004fc600078e001d */
[----:B------:R-:W-:Y:S04]  /*14a70*/  STL.64 [R1+0x838], R12 ;  /* 0x0008380c01007387 */ /* 0x000fe80000100a00 */
[----:B------:R-:W-:Y:S04]  /*14a80*/  STL.64 [R1+0x840], R14 ;  /* 0x0008400e01007387 */ /* 0x000fe80000100a00 */
[----:B------:R-:W-:Y:S04]  /*14a90*/  STL.64 [R1+0x848], R16 ;  /* 0x0008481001007387 */ /* 0x000fe80000100a00 */
[----:B------:R0:W-:Y:S04]  /*14aa0*/  STL.64 [R1+0x850], R18 ;  /* 0x0008501201007387 */ /* 0x0001e80000100a00 */
[----:B------:R-:W2:Y:S04]  /*14ab0*/  LDL.LU R29, [R1+0xa50] ;  /* 0x000a5000011d7983 */ /* 0x000ea80000300800 */
[----:B------:R-:W3:Y:S04]  /*14ac0*/  LDL.LU R22, [R1+0x218] ;  /* 0x0002180001167983 */ /* 0x000ee80000300800 */
[----:B------:R-:W3:Y:S01]  /*14ad0*/  LDL.LU R23, [R1+0x3b0] ;  /* 0x0003b00001177983 */ /* 0x000ee20000300800 */
[----:B------:R-:W-:-:S03]  /*14ae0*/  IMAD.MOV.U32 R21, RZ, RZ, R28 ;  /* 0x000000ffff157224 */ /* 0x000fc600078e001c */
[----:B------:R-:W4:Y:S04]  /*14af0*/  LDL.LU R24, [R1+0x208] ;  /* 0x0002080001187983 */ /* 0x000f280000300800 */
[----:B------:R-:W4:Y:S04]  /*14b00*/  LDL.LU R25, [R1+0x3b4] ;  /* 0x0003b40001197983 */ /* 0x000f280000300800 */
[----:B------:R-:W5:Y:S04]  /*14b10*/  LDL.LU R26, [R1+0x200] ;  /* 0x00020000011a7983 */ /* 0x000f680000300800 */
[----:B------:R-:W5:Y:S04]  /*14b20*/  LDL.LU R27, [R1+0x3b8] ;  /* 0x0003b800011b7983 */ /* 0x000f680000300800 */
[----:B------:R-:W2:Y:S04]  /*14b30*/  LDL.LU R28, [R1+0x1f8] ;  /* 0x0001f800011c7983 */ /* 0x000ea80000300800 */
        /* <DEDUP_REMOVED lines=25> */
[----:B------:R-:W3:Y:S01]  /*14cd0*/  LDL.LU R19, [R1+0x3c4] ;  /* 0x0003c40001137983 */ /* 0x000ee20000300800 */
[----:B------:R-:W-:-:S02]  /*14ce0*/  LOP3.LUT R23, R23, R22, RZ, 0x3c, !PT ;  /* 0x0000001617177212 */ /* 0x000fc400078e3cff */
[----:B----4-:R-:W-:Y:S02]  /*14cf0*/  LOP3.LUT R25, R25, R24, RZ, 0x3c, !PT ;  /* 0x0000001819197212 */ /* 0x010fe400078e3cff */
[----:B------:R-:W-:Y:S01]  /*14d00*/  LOP3.LUT R22, R23, R22, RZ, 0x3c, !PT ;  /* 0x0000001617167212 */ /* 0x000fe200078e3cff */
[----:B---3--:R0:W-:Y:S04]  /*14d10*/  STL.64 [R1+0xa48], R18 ;  /* 0x000a481201007387 */ /* 0x0081e80000100a00 */
[----:B0-----:R-:W3:Y:S04]  /*14d20*/  LDL.LU R18, [R1+0x1f0] ;  /* 0x0001f00001127983 */ /* 0x001ee80000300800 */
[----:B------:R-:W3:Y:S04]  /*14d30*/  LDL.LU R19, [R1+0x3c0] ;  /* 0x0003c00001137983 */ /* 0x000ee80000300800 */
[----:B------:R-:W4:Y:S04]  /*14d40*/  LDL.LU R16, [R1+0x40c] ;  /* 0x00040c0001107983 */ /* 0x000f280000300800 */
        /* <DEDUP_REMOVED lines=8> */
[----:B------:R-:W4:Y:S01]  /*14dd0*/  LDL.LU R9, [R1+0x234] ;  /* 0x0002340001097983 */ /* 0x000f220000300800 */
[----:B-----5:R-:W-:-:S03]  /*14de0*/  LOP3.LUT R27, R27, R26, RZ, 0x3c, !PT ;  /* 0x0000001a1b1b7212 */ /* 0x020fc600078e3cff */
[----:B------:R-:W5:Y:S01]  /*14df0*/  LDL.LU R6, [R1+0x434] ;  /* 0x0004340001067983 */ /* 0x000f620000300800 */
[----:B------:R-:W-:-:S03]  /*14e00*/  LOP3.LUT R24, R25, R24, RZ, 0x3c, !PT ;  /* 0x0000001819187212 */ /* 0x000fc600078e3cff */
[----:B------:R-:W5:Y:S01]  /*14e10*/  LDL.LU R7, [R1+0x23c] ;  /* 0x00023c0001077983 */ /* 0x000f620000300800 */
[----:B------:R-:W-:-:S03]  /*14e20*/  LOP3.LUT R23, R23, R22, RZ, 0x3c, !PT ;  /* 0x0000001617177212 */ /* 0x000fc600078e3cff */
[----:B------:R-:W5:Y:S01]  /*14e30*/  LDL.LU R4, [R1+0x43c] ;  /* 0x00043c0001047983 */ /* 0x000f620000300800 */
[----:B--2---:R-:W-:-:S03]  /*14e40*/  LOP3.LUT R29, R29, R28, RZ, 0x3c, !PT ;  /* 0x0000001c1d1d7212 */ /* 0x004fc600078e3cff */
[----:B------:R-:W2:Y:S01]  /*14e50*/  LDL.LU R5, [R1+0x244] ;  /* 0x0002440001057983 */ /* 0x000ea20000300800 */
[----:B------:R-:W-:-:S03]  /*14e60*/  LOP3.LUT R26, R27, R26, RZ, 0x3c, !PT ;  /* 0x0000001a1b1a7212 */ /* 0x000fc600078e3cff */
[----:B------:R-:W2:Y:S01]  /*14e70*/  LDL.LU R2, [R1+0x444] ;  /* 0x0004440001027983 */ /* 0x000ea20000300800 */
[----:B------:R-:W-:-:S03]  /*14e80*/  LOP3.LUT R25, R25, R24, RZ, 0x3c, !PT ;  /* 0x0000001819197212 */ /* 0x000fc600078e3cff */
[----:B------:R-:W2:Y:S04]  /*14e90*/  LDL.LU R3, [R1+0x24c] ;  /* 0x00024c0001037983 */ /* 0x000ea80000300800 */
[----:B------:R-:W2:Y:S01]  /*14ea0*/  LDL.LU R0, [R1+0x44c] ;  /* 0x00044c0001007983 */ /* 0x000ea20000300800 */
[----:B------:R-:W-:-:S03]  /*14eb0*/  LOP3.LUT R28, R29, R28, RZ, 0x3c, !PT ;  /* 0x0000001c1d1c7212 */ /* 0x000fc600078e3cff */
[----:B------:R0:W-:Y:S01]  /*14ec0*/  STL.64 [R1+0x858], R20 ;  /* 0x0008581401007387 */ /* 0x0001e20000100a00 */
[----:B------:R-:W-:Y:S02]  /*14ed0*/  LOP3.LUT R27, R27, R26, RZ, 0x3c, !PT ;  /* 0x0000001a1b1b7212 */ /* 0x000fe400078e3cff */
[----:B------:R-:W-:Y:S01]  /*14ee0*/  LOP3.LUT R29, R29, R28, RZ, 0x3c, !PT ;  /* 0x0000001c1d1d7212 */ /* 0x000fe200078e3cff */
[----:B0-----:R-:W4:Y:S04]  /*14ef0*/  LDL.LU R20, [R1+0x3fc] ;  /* 0x0003fc0001147983 */ /* 0x001f280000300800 */
[----:B------:R-:W5:Y:S04]  /*14f00*/  LDL.LU R21, [R1+0x1fc] ;  /* 0x0001fc0001157983 */ /* 0x000f680000300800 */
[----:B------:R0:W-:Y:S04]  /*14f10*/  STL.64 [R1+0x860], R22 ;  /* 0x0008601601007387 */ /* 0x0001e80000100a00 */
[----:B0-----:R-:W2:Y:S04]  /*14f20*/  LDL.LU R22, [R1+0x3f4] ;  /* 0x0003f40001167983 */ /* 0x001ea80000300800 */
[----:B------:R-:W5:Y:S04]  /*14f30*/  LDL.LU R23, [R1+0x1f4] ;  /* 0x0001f40001177983 */ /* 0x000f680000300800 */
[----:B------:R0:W-:Y:S04]  /*14f40*/  STL.64 [R1+0x868], R24 ;  /* 0x0008681801007387 */ /* 0x0001e80000100a00 */
[----:B0-----:R-:W4:Y:S04]  /*14f50*/  LDL.LU R24, [R1+0x3ec] ;  /* 0x0003ec0001187983 */ /* 0x001f280000300800 */
[----:B------:R-:W5:Y:S04]  /*14f60*/  LDL.LU R25, [R1+0x1ec] ;  /* 0x0001ec0001197983 */ /* 0x000f680000300800 */
[----:B------:R0:W-:Y:S04]  /*14f70*/  STL.64 [R1+0x870], R26 ;  /* 0x0008701a01007387 */ /* 0x0001e80000100a00 */
[----:B0-----:R-:W2:Y:S04]  /*14f80*/  LDL.LU R26, [R1+0x3e4] ;  /* 0x0003e400011a7983 */ /* 0x001ea80000300800 */
[----:B------:R-:W5:Y:S04]  /*14f90*/  LDL.LU R27, [R1+0x1e4] ;  /* 0x0001e400011b7983 */ /* 0x000f680000300800 */
[----:B------:R0:W-:Y:S04]  /*14fa0*/  STL.64 [R1+0x878], R28 ;  /* 0x0008781c01007387 */ /* 0x0001e80000100a00 */
[----:B0-----:R-:W5:Y:S01]  /*14fb0*/  LDL.LU R29, [R1+0x1dc] ;  /* 0x0001dc00011d7983 */ /* 0x001f620000300800 */
        /* <DEDUP_REMOVED lines=45> */
[----:B--2---:R-:W-:Y:S02]  /*15290*/  IMAD.MOV.U32 R28, RZ, RZ, R26 ;  /* 0x000000ffff1c7224 */ /* 0x004fe400078e001a */
[----:B----4-:R-:W-:Y:S02]  /*152a0*/  IMAD.MOV.U32 R26, RZ, RZ, R24 ;  /* 0x000000ffff1a7224 */ /* 0x010fe400078e0018 */
[----:B------:R-:W-:Y:S02]  /*152b0*/  IMAD.MOV.U32 R24, RZ, RZ, R22 ;  /* 0x000000ffff187224 */ /* 0x000fe400078e0016 */
[----:B------:R-:W-:Y:S01]  /*152c0*/  IMAD.MOV.U32 R22, RZ, RZ, R20 ;  /* 0x000000ffff167224 */ /* 0x000fe200078e0014 */
[----:B-----5:R0:W-:Y:S04]  /*152d0*/  STL.64 [R1+0x170], R28 ;  /* 0x0001701c01007387 */ /* 0x0201e80000100a00 */
[----:B------:R-:W-:Y:S04]  /*152e0*/  STL.64 [R1+0x178], R26 ;  /* 0x0001781a01007387 */ /* 0x000fe80000100a00 */
[----:B------:R-:W-:Y:S04]  /*152f0*/  STL.64 [R1+0x180], R24 ;  /* 0x0001801801007387 */ /* 0x000fe80000100a00 */
[----:B------:R-:W-:Y:S01]  /*15300*/  STL.64 [R1+0x188], R22 ;  /* 0x0001881601007387 */ /* 0x000fe20000100a00 */
[----:B---3--:R-:W-:-:S02]  /*15310*/  IMAD.MOV.U32 R20, RZ, RZ, R18 ;  /* 0x000000ffff147224 */ /* 0x008fc400078e0012 */
[----:B------:R-:W-:Y:S02]  /*15320*/  IMAD.MOV.U32 R18, RZ, RZ, R16 ;  /* 0x000000ffff127224 */ /* 0x000fe400078e0010 */
[----:B------:R-:W-:Y:S02]  /*15330*/  IMAD.MOV.U32 R16, RZ, RZ, R14 ;  /* 0x000000ffff107224 */ /* 0x000fe400078e000e */
[----:B------:R-:W-:Y:S02]  /*15340*/  IMAD.MOV.U32 R14, RZ, RZ, R12 ;  /* 0x000000ffff0e7224 */ /* 0x000fe400078e000c */
[----:B------:R-:W-:Y:S01]  /*15350*/  IMAD.MOV.U32 R12, RZ, RZ, R10 ;  /* 0x000000ffff0c7224 */ /* 0x000fe200078e000a */
[----:B------:R-:W-:Y:S01]  /*15360*/  STL.64 [R1+0x398], R20 ;  /* 0x0003981401007387 */ /* 0x000fe20000100a00 */
[----:B------:R-:W-:-:S03]  /*15370*/  IMAD.MOV.U32 R10, RZ, RZ, R8 ;  /* 0x000000ffff0a7224 */ /* 0x000fc600078e0008 */
[----:B------:R-:W-:Y:S01]  /*15380*/  STL.64 [R1+0x3a0], R18 ;  /* 0x0003a01201007387 */ /* 0x000fe20000100a00 */
[----:B------:R-:W-:-:S03]  /*15390*/  IMAD.MOV.U32 R8, RZ, RZ, R6 ;  /* 0x000000ffff087224 */ /* 0x000fc600078e0006 */
[----:B------:R-:W-:Y:S01]  /*153a0*/  STL.64 [R1+0x3a8], R16 ;  /* 0x0003a81001007387 */ /* 0x000fe20000100a00 */
[----:B------:R-:W-:-:S03]  /*153b0*/  IMAD.MOV.U32 R6, RZ, RZ, R4 ;  /* 0x000000ffff067224 */ /* 0x000fc600078e0004 */
[----:B------:R-:W-:Y:S04]  /*153c0*/  STL.64 [R1+0x3b0], R14 ;  /* 0x0003b00e01007387 */ /* 0x000fe80000100a00 */
[----:B------:R-:W-:Y:S01]  /*153d0*/  STL.64 [R1+0x3b8], R12 ;  /* 0x0003b80c01007387 */ /* 0x000fe20000100a00 */
[----:B------:R-:W-:-:S03]  /*153e0*/  IMAD.MOV.U32 R4, RZ, RZ, R2 ;  /* 0x000000ffff047224 */ /* 0x000fc600078e0002 */
[----:B------:R-:W-:Y:S04]  /*153f0*/  STL.64 [R1+0x3c0], R10 ;  /* 0x0003c00a01007387 */ /* 0x000fe80000100a00 */
[----:B------:R-:W-:Y:S04]  /*15400*/  STL.64 [R1+0x3c8], R8 ;  /* 0x0003c80801007387 */ /* 0x000fe80000100a00 */
[----:B------:R-:W-:Y:S04]  /*15410*/  STL.64 [R1+0x3d0], R6 ;  /* 0x0003d00601007387 */ /* 0x000fe80000100a00 */
[----:B0-----:R-:W2:Y:S04]  /*15420*/  LDL.LU R28, [R1+0x4cc] ;  /* 0x0004cc00011c7983 */ /* 0x001ea80000300800 */
[----:B------:R-:W-:Y:S04]  /*15430*/  STL.64 [R1+0x3d8], R4 ;  /* 0x0003d80401007387 */ /* 0x000fe80000100a00 */
[----:B------:R-:W3:Y:S01]  /*15440*/  LDL.LU R29, [R1+0x468] ;  /* 0x00046800011d7983 */ /* 0x000ee20000300800 */
[----:B------:R-:W-:-:S05]  /*15450*/  IMAD.MOV.U32 R2, RZ, RZ, R0 ;  /* 0x000000ffff027224 */ /* 0x000fca00078e0000 */
[----:B------:R-:W-:Y:S04]  /*15460*/  STL.64 [R1+0x3e0], R2 ;  /* 0x0003e00201007387 */ /* 0x000fe80000100a00 */
[----:B---3--:R0:W-:Y:S04]  /*15470*/  STL [R1+0x988], R29 ;  /* 0x0009881d01007387 */ /* 0x0081e80000100800 */
[----:B0-----:R-:W2:Y:S04]  /*15480*/  LDL.LU R29, [R1+0x460] ;  /* 0x00046000011d7983 */ /* 0x001ea80000300800 */
[----:B--2---:R0:W-:Y:S04]  /*15490*/  STL.64 [R1+0x990], R28 ;  /* 0x0009901c01007387 */ /* 0x0041e80000100a00 */
[----:B0-----:R-:W2:Y:S04]  /*154a0*/  LDL.LU R28, [R1+0x458] ;  /* 0x00045800011c7983 */ /* 0x001ea80000300800 */
[----:B------:R-:W2:Y:S04]  /*154b0*/  LDL.LU R29, [R1+0x4c4] ;  /* 0x0004c400011d7983 */ /* 0x000ea80000300800 */
        /* <DEDUP_REMOVED lines=42> */
[----:B------:R-:W3:Y:S04]  /*15760*/  LDL.LU R26, [R1+0x4d4] ;  /* 0x0004d400011a7983 */ /* 0x000ee80000300800 */
[----:B------:R-:W4:Y:S04]  /*15770*/  LDL.LU R27, [R1+0x470] ;  /* 0x00047000011b7983 */ /* 0x000f280000300800 */
[----:B------:R-:W5:Y:S04]  /*15780*/  LDL.LU R24, [R1+0x4dc] ;  /* 0x0004dc0001187983 */ /* 0x000f680000300800 */
        /* <DEDUP_REMOVED lines=18> */
[----:B------:R-:W3:Y:S04]  /*158b0*/  LDL.LU R6, [R1+0x4c0] ;  /* 0x0004c00001067983 */ /* 0x000ee80000300800 */
[----:B------:R-:W3:Y:S04]  /*158c0*/  LDL.LU R7, [R1+0x52c] ;  /* 0x00052c0001077983 */ /* 0x000ee80000300800 */
[----:B------:R-:W4:Y:S04]  /*158d0*/  LDL.LU R4, [R1+0x4c8] ;  /* 0x0004c80001047983 */ /* 0x000f280000300800 */
[----:B------:R-:W4:Y:S04]  /*158e0*/  LDL.LU R5, [R1+0x534] ;  /* 0x0005340001057983 */ /* 0x000f280000300800 */
[----:B------:R-:W4:Y:S04]  /*158f0*/  LDL.LU R2, [R1+0x4d0] ;  /* 0x0004d00001027983 */ /* 0x000f280000300800 */
        /* <DEDUP_REMOVED lines=76> */
[----:B---3--:R-:W-:-:S03]  /*15dc0*/  LOP3.LUT R7, R7, R6, RZ, 0x3c, !PT ;  /* 0x0000000607077212 */ /* 0x008fc600078e3cff */
[----:B--2---:R0:W-:Y:S04]  /*15dd0*/  STL.64 [R1+0x460], R28 ;  /* 0x0004601c01007387 */ /* 0x0041e80000100a00 */
[----:B0-----:R-:W2:Y:S01]  /*15de0*/  LDL.LU R29, [R1+0x988] ;  /* 0x00098800011d7983 */ /* 0x001ea20000300800 */
[----:B------:R-:W-:Y:S02]  /*15df0*/  IMAD.MOV.U32 R28, RZ, RZ, R26 ;  /* 0x000000ffff1c7224 */ /* 0x000fe400078e001a */
[----:B-----5:R-:W-:Y:S02]  /*15e00*/  IMAD.MOV.U32 R26, RZ, RZ, R24 ;  /* 0x000000ffff1a7224 */ /* 0x020fe400078e0018 */
[----:B----4-:R-:W-:Y:S02]  /*15e10*/  IMAD.MOV.U32 R24, RZ, RZ, R22 ;  /* 0x000000ffff187224 */ /* 0x010fe400078e0016 */
[----:B------:R-:W-:-:S02]  /*15e20*/  IMAD.MOV.U32 R22, RZ, RZ, R20 ;  /* 0x000000ffff167224 */ /* 0x000fc400078e0014 */
[----:B------:R-:W-:Y:S02]  /*15e30*/  IMAD.MOV.U32 R20, RZ, RZ, R18 ;  /* 0x000000ffff147224 */ /* 0x000fe400078e0012 */
[----:B------:R-:W-:Y:S01]  /*15e40*/  IMAD.MOV.U32 R18, RZ, RZ, R16 ;  /* 0x000000ffff127224 */ /* 0x000fe200078e0010 */
[----:B------:R-:W-:Y:S01]  /*15e50*/  LOP3.LUT R5, R5, R4, RZ, 0x3c, !PT ;  /* 0x0000000405057212 */ /* 0x000fe200078e3cff */
[----:B------:R-:W-:Y:S02]  /*15e60*/  IMAD.MOV.U32 R16, RZ, RZ, R14 ;  /* 0x000000ffff107224 */ /* 0x000fe400078e000e */
[----:B------:R-:W-:Y:S01]  /*15e70*/  IMAD.MOV.U32 R14, RZ, RZ, R12 ;  /* 0x000000ffff0e7224 */ /* 0x000fe200078e000c */
[----:B------:R-:W-:Y:S01]  /*15e80*/  LOP3.LUT R6, R7, R6, RZ, 0x3c, !PT ;  /* 0x0000000607067212 */ /* 0x000fe200078e3cff */
[----:B------:R-:W-:Y:S02]  /*15e90*/  IMAD.MOV.U32 R12, RZ, RZ, R10 ;  /* 0x000000ffff0c7224 */ /* 0x000fe400078e000a */
[----:B------:R-:W-:Y:S01]  /*15ea0*/  IMAD.MOV.U32 R10, RZ, RZ, R8 ;  /* 0x000000ffff0a7224 */ /* 0x000fe200078e0008 */
[----:B------:R-:W-:Y:S01]  /*15eb0*/  LOP3.LUT R4, R5, R4, RZ, 0x3c, !PT ;  /* 0x0000000405047212 */ /* 0x000fe200078e3cff */
[----:B------:R-:W-:Y:S01]  /*15ec0*/  IMAD.MOV.U32 R8, RZ, RZ, R0 ;  /* 0x000000ffff087224 */ /* 0x000fe200078e0000 */
[----:B------:R-:W-:-:S02]  /*15ed0*/  LOP3.LUT R7, R7, R6, RZ, 0x3c, !PT ;  /* 0x0000000607077212 */ /* 0x000fc400078e3cff */
[----:B------:R-:W-:Y:S02]  /*15ee0*/  LOP3.LUT R3, R3, R2, RZ, 0x3c, !PT ;  /* 0x0000000203037212 */ /* 0x000fe400078e3cff */
[----:B------:R-:W-:Y:S01]  /*15ef0*/  LOP3.LUT R5, R5, R4, RZ, 0x3c, !PT ;  /* 0x0000000405057212 */ /* 0x000fe200078e3cff */
[----:B------:R-:W0:Y:S01]  /*15f00*/  LDC R0, c[0x0][0x23c] ;  /* 0x00008f00ff007b82 */ /* 0x000e220000000800 */
[----:B--2---:R1:W-:Y:S04]  /*15f10*/  STL.64 [R1+0x468], R28 ;  /* 0x0004681c01007387 */ /* 0x0043e80000100a00 */
[----:B------:R-:W-:Y:S04]  /*15f20*/  STL.64 [R1+0x470], R26 ;  /* 0x0004701a01007387 */ /* 0x000fe80000100a00 */
        /* <DEDUP_REMOVED lines=10> */
[----:B-1----:R-:W2:Y:S04]  /*15fd0*/  LDL.LU R28, [R1+0x1b0] ;  /* 0x0001b000011c7983 */ /* 0x002ea80000300800 */
[----:B------:R-:W-:Y:S04]  /*15fe0*/  STL.64 [R1+0x4c8], R4 ;  /* 0x0004c80401007387 */ /* 0x000fe80000100a00 */
[----:B------:R-:W2:Y:S01]  /*15ff0*/  LDL.LU R29, [R1+0x698] ;  /* 0x00069800011d7983 */ /* 0x000ea20000300800 */
[----:B------:R-:W-:-:S04]  /*16000*/  LOP3.LUT R2, R3, R2, RZ, 0x3c, !PT ;  /* 0x0000000203027212 */ /* 0x000fc800078e3cff */
[----:B------:R-:W-:-:S05]  /*16010*/  LOP3.LUT R3, R3, R2, RZ, 0x3c, !PT ;  /* 0x0000000203037212 */ /* 0x000fca00078e3cff */
[----:B------:R-:W-:Y:S04]  /*16020*/  STL.64 [R1+0x4d0], R2 ;  /* 0x0004d00201007387 */ /* 0x000fe80000100a00 */
[----:B--2---:R1:W-:Y:S04]  /*16030*/  STL.64 [R1+0x908], R28 ;  /* 0x0009081c01007387 */ /* 0x0043e80000100a00 */
[----:B-1----:R-:W2:Y:S04]  /*16040*/  LDL.LU R28, [R1+0x650] ;  /* 0x00065000011c7983 */ /* 0x002ea80000300800 */
[----:B------:R-:W2:Y:S04]  /*16050*/  LDL.LU R29, [R1+0x694] ;  /* 0x00069400011d7983 */ /* 0x000ea80000300800 */
        /* <DEDUP_REMOVED lines=45> */
[----:B------:R-:W3:Y:S04]  /*16330*/  LDL.LU R26, [R1+0x1b4] ;  /* 0x0001b400011a7983 */ /* 0x000ee80000300800 */
[----:B------:R-:W3:Y:S04]  /*16340*/  LDL.LU R27, [R1+0x69c] ;  /* 0x00069c00011b7983 */ /* 0x000ee80000300800 */
        /* <DEDUP_REMOVED lines=12> */
[----:B------:R-:W5:Y:S04]  /*16410*/  LDL.LU.64 R12, [R1+0x120] ;  /* 0x00012000010c7983 */ /* 0x000f680000300a00 */
[----:B------:R-:W5:Y:S04]  /*16420*/  LDL.LU.64 R10, [R1+0x118] ;  /* 0x00011800010a7983 */ /* 0x000f680000300a00 */
[----:B------:R-:W5:Y:S04]  /*16430*/  LDL.LU.64 R8, [R1+0x110] ;  /* 0x0001100001087983 */ /* 0x000f680000300a00 */
[----:B------:R-:W5:Y:S04]  /*16440*/  LDL.LU.64 R6, [R1+0x108] ;  /* 0x0001080001067983 */ /* 0x000f680000300a00 */
[----:B------:R-:W5:Y:S04]  /*16450*/  LDL.LU.64 R4, [R1+0x100] ;  /* 0x0001000001047983 */ /* 0x000f680000300a00 */
[----:B------:R-:W5:Y:S01]  /*16460*/  LDL.LU.64 R2, [R1+0xf8] ;  /* 0x0000f80001027983 */ /* 0x000f620000300a00 */
[----:B--2---:R-:W-:-:S04]  /*16470*/  LOP3.LUT R29, R29, R28, RZ, 0x3c, !PT ;  /* 0x0000001c1d1d7212 */ /* 0x004fc800078e3cff */
[----:B------:R-:W-:-:S04]  /*16480*/  LOP3.LUT R28, R29, R28, RZ, 0x3c, !PT ;  /* 0x0000001c1d1c7212 */ /* 0x000fc800078e3cff */
[----:B------:R-:W-:-:S05]  /*16490*/  LOP3.LUT R29, R29, R28, RZ, 0x3c, !PT ;  /* 0x0000001c1d1d7212 */ /* 0x000fca00078e3cff */
[----:B------:R1:W-:Y:S04]  /*164a0*/  STL.64 [R1+0x4d8], R28 ;  /* 0x0004d81c01007387 */ /* 0x0003e80000100a00 */
[----:B-1----:R-:W2:Y:S02]  /*164b0*/  LDL.LU.64 R28, [R1+0x980] ;  /* 0x00098000011c7983 */ /* 0x002ea40000300a00 */
        /* <DEDUP_REMOVED lines=74> */
[----:B-1----:R-:W2:Y:S01]  /*16960*/  LDL.LU.64 R28, [R1+0x908] ;  /* 0x00090800011c7983 */ /* 0x002ea20000300a00 */
[----:B---3--:R-:W-:Y:S02]  /*16970*/  LOP3.LUT R27, R27, R26, RZ, 0x3c, !PT ;  /* 0x0000001a1b1b7212 */ /* 0x008fe400078e3cff */
[----:B----4-:R-:W-:Y:S02]  /*16980*/  LOP3.LUT R25, R25, R24, RZ, 0x3c, !PT ;  /* 0x0000001819197212 */ /* 0x010fe400078e3cff */
[----:B-----5:R-:W-:Y:S02]  /*16990*/  LOP3.LUT R23, R23, R22, RZ, 0x3c, !PT ;  /* 0x0000001617177212 */ /* 0x020fe400078e3cff */
        /* <DEDUP_REMOVED lines=13> */
[----:B------:R-:W-:Y:S01]  /*16a70*/  LOP3.LUT R14, R15, R14, RZ, 0x3c, !PT ;  /* 0x0000000e0f0e7212 */ /* 0x000fe200078e3cff */
[----:B0-----:R-:W-:Y:S01]  /*16a80*/  IMAD.SHL.U32 R0, R0, 0x20, RZ ;  /* 0x0000002000007824 */ /* 0x001fe200078e00ff */
[----:B------:R-:W-:Y:S02]  /*16a90*/  LOP3.LUT R21, R21, R20, RZ, 0x3c, !PT ;  /* 0x0000001415157212 */ /* 0x000fe400078e3cff */
[----:B------:R-:W-:Y:S02]  /*16aa0*/  LOP3.LUT R19, R19, R18, RZ, 0x3c, !PT ;  /* 0x0000001213137212 */ /* 0x000fe400078e3cff */
[----:B------:R-:W-:Y:S02]  /*16ab0*/  LOP3.LUT R17, R17, R16, RZ, 0x3c, !PT ;  /* 0x0000001011117212 */ /* 0x000fe400078e3cff */
[----:B------:R-:W-:Y:S01]  /*16ac0*/  LOP3.LUT R15, R15, R14, RZ, 0x3c, !PT ;  /* 0x0000000e0f0f7212 */ /* 0x000fe200078e3cff */
[----:B------:R-:W-:-:S04]  /*16ad0*/  IMAD.WIDE R12, R0, 0x2, R12 ;  /* 0x00000002000c7825 */ /* 0x000fc800078e020c */
[----:B------:R-:W-:-:S04]  /*16ae0*/  IMAD.WIDE R10, R0, 0x2, R10 ;  /* 0x00000002000a7825 */ /* 0x000fc800078e020a */
[----:B------:R-:W-:-:S04]  /*16af0*/  IMAD.WIDE R8, R0, 0x2, R8 ;  /* 0x0000000200087825 */ /* 0x000fc800078e0208 */
[----:B------:R-:W-:Y:S01]  /*16b00*/  IMAD.WIDE R6, R0, 0x2, R6 ;  /* 0x0000000200067825 */ /* 0x000fe200078e0206 */
[----:B--2---:R-:W-:-:S04]  /*16b10*/  LOP3.LUT R29, R29, R28, RZ, 0x3c, !PT ;  /* 0x0000001c1d1d7212 */ /* 0x004fc800078e3cff */
[----:B------:R-:W-:-:S04]  /*16b20*/  LOP3.LUT R28, R29, R28, RZ, 0x3c, !PT ;  /* 0x0000001c1d1c7212 */ /* 0x000fc800078e3cff */
[----:B------:R-:W-:-:S05]  /*16b30*/  LOP3.LUT R29, R29, R28, RZ, 0x3c, !PT ;  /* 0x0000001c1d1d7212 */ /* 0x000fca00078e3cff */
[----:B------:R0:W-:Y:S04]  /*16b40*/  STL.64 [R1+0x658], R28 ;  /* 0x0006581c01007387 */ /* 0x0001e80000100a00 */
        /* <DEDUP_REMOVED lines=11> */
[----:B0-----:R-:W2:Y:S01]  /*16c00*/  LDL.LU.64 R28, [R1+0x68] ;  /* 0x00006800011c7983 */ /* 0x001ea20000300a00 */
[----:B------:R-:W-:-:S04]  /*16c10*/  IMAD.WIDE R4, R0, 0x2, R4 ;  /* 0x0000000200047825 */ /* 0x000fc800078e0204 */
[C---:B------:R-:W-:Y:S01]  /*16c20*/  IMAD.WIDE R2, R0.reuse, 0x2, R2 ;  /* 0x0000000200027825 */ /* 0x040fe200078e0202 */
[----:B------:R-:W-:Y:S04]  /*16c30*/  STL.64 [R1+0x370], R4 ;  /* 0x0003700401007387 */ /* 0x000fe80000100a00 */
[----:B--2---:R0:W-:Y:S04]  /*16c40*/  STL.64 [R1+0x880], R28 ;  /* 0x0008801c01007387 */ /* 0x0041e80000100a00 */
[----:B------:R-:W-:Y:S04]  /*16c50*/  STL.64 [R1+0x368], R2 ;  /* 0x0003680201007387 */ /* 0x000fe80000100a00 */
[----:B0-----:R-:W2:Y:S04]  /*16c60*/  LDL.LU.64 R28, [R1+0x70] ;  /* 0x00007000011c7983 */ /* 0x001ea80000300a00 */
[----:B--2---:R0:W-:Y:S04]  /*16c70*/  STL.64 [R1+0x888], R28 ;  /* 0x0008881c01007387 */ /* 0x0041e80000100a00 */
        /* <DEDUP_REMOVED lines=31> */
[----:B------:R-:W3:Y:S04]  /*16e70*/  LDL.LU.64 R26, [R1+0x60] ;  /* 0x00006000011a7983 */ /* 0x000ee80000300a00 */
[----:B------:R-:W4:Y:S04]  /*16e80*/  LDL.LU.64 R24, [R1+0x58] ;  /* 0x0000580001187983 */ /* 0x000f280000300a00 */
[----:B------:R-:W5:Y:S04]  /*16e90*/  LDL.LU.64 R22, [R1+0x50] ;  /* 0x0000500001167983 */ /* 0x000f680000300a00 */
        /* <DEDUP_REMOVED lines=9> */
[----:B------:R-:W5:Y:S01]  /*16f30*/  LDL.LU.64 R2, [R1] ;  /* 0x0000000001027983 */ /* 0x000f620000300a00 */
[----:B--2---:R-:W-:-:S05]  /*16f40*/  IMAD.WIDE R28, R0, 0x2, R28 ;  /* 0x00000002001c7825 */ /* 0x004fca00078e021c */
[----:B------:R0:W-:Y:S04]  /*16f50*/  STL.64 [R1+0x360], R28 ;  /* 0x0003601c01007387 */ /* 0x0001e80000100a00 */
[----:B0-----:R-:W2:Y:S02]  /*16f60*/  LDL.LU.64 R28, [R1+0x900] ;  /* 0x00090000011c7983 */ /* 0x001ea40000300a00 */
        /* <DEDUP_REMOVED lines=47> */
[----:B0-----:R-:W2:Y:S01]  /*17260*/  LDL.LU.64 R28, [R1+0x880] ;  /* 0x00088000011c7983 */ /* 0x001ea20000300a00 */
[----:B---3--:R-:W-:-:S04]  /*17270*/  IMAD.WIDE R26, R0, 0x2, R26 ;  /* 0x00000002001a7825 */ /* 0x008fc800078e021a */
[----:B----4-:R-:W-:-:S04]  /*17280*/  IMAD.WIDE R24, R0, 0x2, R24 ;  /* 0x0000000200187825 */ /* 0x010fc800078e0218 */
[----:B-----5:R-:W-:-:S04]  /*17290*/  IMAD.WIDE R22, R0, 0x2, R22 ;  /* 0x0000000200167825 */ /* 0x020fc800078e0216 */
[----:B------:R-:W-:-:S04]  /*172a0*/  IMAD.WIDE R20, R0, 0x2, R20 ;  /* 0x0000000200147825 */ /* 0x000fc800078e0214 */
        /* <DEDUP_REMOVED lines=9> */
[----:B--2---:R-:W-:-:S05]  /*17340*/  IMAD.WIDE R28, R0, 0x2, R28 ;  /* 0x00000002001c7825 */ /* 0x004fca00078e021c */
[----:B------:R0:W-:Y:S04]  /*17350*/  STL.64 [R1+0x2d8], R28 ;  /* 0x0002d81c01007387 */ /* 0x0001e80000100a00 */
[----:B0-----:R-:W2:Y:S04]  /*17360*/  LDL.LU.64 R28, [R1+0x878] ;  /* 0x00087800011c7983 */ /* 0x001ea80000300a00 */
[----:B------:R0:W-:Y:S04]  /*17370*/  STL.64 [R1+0x2d0], R26 ;  /* 0x0002d01a01007387 */ /* 0x0001e80000100a00 */
[----:B0-----:R-:W3:Y:S04]  /*17380*/  LDL.LU.64 R26, [R1+0x870] ;  /* 0x00087000011a7983 */ /* 0x001ee80000300a00 */
[----:B------:R0:W-:Y:S04]  /*17390*/  STL.64 [R1+0x2c8], R24 ;  /* 0x0002c81801007387 */ /* 0x0001e80000100a00 */
[----:B0-----:R-:W4:Y:S04]  /*173a0*/  LDL.LU.64 R24, [R1+0x868] ;  /* 0x0008680001187983 */ /* 0x001f280000300a00 */
[----:B------:R0:W-:Y:S04]  /*173b0*/  STL.64 [R1+0x2c0], R22 ;  /* 0x0002c01601007387 */ /* 0x0001e80000100a00 */
[----:B0-----:R-:W5:Y:S04]  /*173c0*/  LDL.LU.64 R22, [R1+0x860] ;  /* 0x0008600001167983 */ /* 0x001f680000300a00 */
        /* <DEDUP_REMOVED lines=19> */
[----:B0-----:R-:W5:Y:S01]  /*17500*/  LDL.LU.64 R2, [R1+0x810] ;  /* 0x0008100001027983 */ /* 0x001f620000300a00 */
[----:B--2---:R-:W-:-:S04]  /*17510*/  IMAD.WIDE R20, R0, 0x2, R20 ;  /* 0x0000000200147825 */ /* 0x004fc800078e0214 */
        /* <DEDUP_REMOVED lines=8> */
[----:B------:R-:W-:-:S05]  /*175a0*/  IMAD.WIDE R2, R0, 0x2, R2 ;  /* 0x0000000200027825 */ /* 0x000fca00078e0202 */
        /* <DEDUP_REMOVED lines=19> */
[----:B0-----:R-:W5:Y:S01]  /*176e0*/  LDL.LU.64 R20, [R1+0x128] ;  /* 0x0001280001147983 */ /* 0x001f620000300a00 */
[----:B------:R-:W-:-:S05]  /*176f0*/  IMAD.WIDE R22, R0, 0x2, R22 ;  /* 0x0000000200167825 */ /* 0x000fca00078e0216 */
[----:B------:R0:W-:Y:S01]  /*17700*/  STL.64 [R1+0x218], R22 ;  /* 0x0002181601007387 */ /* 0x0001e20000100a00 */
[----:B------:R-:W-:-:S04]  /*17710*/  IMAD.WIDE R26, R0, 0x2, R26 ;  /* 0x00000002001a7825 */ /* 0x000fc800078e021a */
[----:B0-----:R-:W-:-:S04]  /*17720*/  IMAD.WIDE R22, R0, 0x2, R24 ;  /* 0x0000000200167825 */ /* 0x001fc800078e0218 */
[C---:B------:R-:W-:Y:S01]  /*17730*/  IMAD.WIDE R24, R0.reuse, 0x2, R28 ;  /* 0x0000000200187825 */ /* 0x040fe200078e021c */
[----:B------:R5:W-:Y:S04]  /*17740*/  STL.64 [R1+0x208], R22 ;  /* 0x0002081601007387 */ /* 0x000be80000100a00 */
[----:B------:R-:W-:Y:S04]  /*17750*/  STL.64 [R1+0x200], R26 ;  /* 0x0002001a01007387 */ /* 0x000fe80000100a00 */
[----:B------:R-:W-:Y:S01]  /*17760*/  STL.64 [R1+0x1f8], R24 ;  /* 0x0001f81801007387 */ /* 0x000fe20000100a00 */
[----:B---3--:R-:W-:-:S04]  /*17770*/  IMAD.WIDE R4, R0, 0x2, R4 ;  /* 0x0000000200047825 */ /* 0x008fc800078e0204 */
[----:B-----5:R-:W-:-:S04]  /*17780*/  IMAD.WIDE R22, R0, 0x2, R20 ;  /* 0x0000000200167825 */ /* 0x020fc800078e0214 */
[----:B----4-:R-:W-:-:S04]  /*17790*/  IMAD.WIDE R20, R0, 0x2, R18 ;  /* 0x0000000200147825 */ /* 0x010fc800078e0212 */
[----:B--2---:R-:W-:-:S04]  /*177a0*/  IMAD.WIDE R18, R0, 0x2, R16 ;  /* 0x0000000200127825 */ /* 0x004fc800078e0210 */
[----:B------:R-:W-:-:S04]  /*177b0*/  IMAD.WIDE R16, R0, 0x2, R14 ;  /* 0x0000000200107825 */ /* 0x000fc800078e020e */
[C---:B------:R-:W-:Y:S01]  /*177c0*/  IMAD.WIDE R14, R0.reuse, 0x2, R12 ;  /* 0x00000002000e7825 */ /* 0x040fe200078e020c */
[----:B------:R-:W-:Y:S03]  /*177d0*/  STL.64 [R1+0x1f0], R22 ;  /* 0x0001f01601007387 */ /* 0x000fe60000100a00 */
[C---:B------:R-:W-:Y:S01]  /*177e0*/  IMAD.WIDE R12, R0.reuse, 0x2, R10 ;  /* 0x00000002000c7825 */ /* 0x040fe200078e020a */
[----:B------:R-:W-:Y:S03]  /*177f0*/  STL.64 [R1+0x1e8], R20 ;  /* 0x0001e81401007387 */ /* 0x000fe60000100a00 */
[C---:B------:R-:W-:Y:S01]  /*17800*/  IMAD.WIDE R10, R0.reuse, 0x2, R8 ;  /* 0x00000002000a7825 */ /* 0x040fe200078e0208 */
[----:B------:R-:W-:Y:S03]  /*17810*/  STL.64 [R1+0x1e0], R18 ;  /* 0x0001e01201007387 */ /* 0x000fe60000100a00 */
[C---:B------:R-:W-:Y:S01]  /*17820*/  IMAD.WIDE R8, R0.reuse, 0x2, R6 ;  /* 0x0000000200087825 */ /* 0x040fe200078e0206 */
[----:B------:R-:W-:Y:S04]  /*17830*/  STL.64 [R1+0x1d8], R16 ;  /* 0x0001d81001007387 */ /* 0x000fe80000100a00 */
[----:B------:R-:W-:Y:S04]  /*17840*/  STL.64 [R1+0x1d0], R14 ;  /* 0x0001d00e01007387 */ /* 0x000fe80000100a00 */
[----:B------:R-:W-:Y:S04]  /*17850*/  STL.64 [R1+0x1c8], R12 ;  /* 0x0001c80c01007387 */ /* 0x000fe80000100a00 */
[----:B------:R-:W-:Y:S01]  /*17860*/  STL.64 [R1+0x1c0], R10 ;  /* 0x0001c00a01007387 */ /* 0x000fe20000100a00 */
[----:B------:R-:W-:-:S03]  /*17870*/  IMAD.WIDE R6, R0, 0x2, R2 ;  /* 0x0000000200067825 */ /* 0x000fc600078e0202 */
[----:B------:R-:W-:Y:S04]  /*17880*/  STL.64 [R1+0x1b8], R8 ;  /* 0x0001b80801007387 */ /* 0x000fe80000100a00 */
[----:B------:R-:W2:Y:S04]  /*17890*/  LDL.LU.64 R2, [R1+0x178] ;  /* 0x0001780001027983 */ /* 0x000ea80000300a00 */
[----:B------:R0:W-:Y:S04]  /*178a0*/  STL.64 [R1+0x1b0], R4 ;  /* 0x0001b00401007387 */ /* 0x0001e80000100a00 */
[----:B0-----:R-:W3:Y:S04]  /*178b0*/  LDL.LU.64 R4, [R1+0x180] ;  /* 0x0001800001047983 */ /* 0x001ee80000300a00 */
[----:B------:R-:W-:Y:S04]  /*178c0*/  STL.64 [R1+0x1a8], R6 ;  /* 0x0001a80601007387 */ /* 0x000fe80000100a00 */
[----:B------:R-:W4:Y:S04]  /*178d0*/  LDL.LU.64 R10, [R1+0x3d0] ;  /* 0x0003d000010a7983 */ /* 0x000f280000300a00 */
[----:B----4-:R0:W-:Y:S04]  /*178e0*/  STL.64 [R1+0x7d0], R10 ;  /* 0x0007d00a01007387 */ /* 0x0101e80000100a00 */
[----:B0-----:R-:W4:Y:S04]  /*178f0*/  LDL.LU.64 R10, [R1+0x3c8] ;  /* 0x0003c800010a7983 */ /* 0x001f280000300a00 */
        /* <DEDUP_REMOVED lines=14> */
[----:B------:R-:W5:Y:S04]  /*179e0*/  LDL.LU.64 R12, [R1+0x3d8] ;  /* 0x0003d800010c7983 */ /* 0x000f680000300a00 */
[----:B------:R-:W2:Y:S04]  /*179f0*/  LDL.LU.64 R28, [R1+0x408] ;  /* 0x00040800011c7983 */ /* 0x000ea80000300a00 */
[----:B--2---:R0:W-:Y:S04]  /*17a00*/  STL.64 [R1+0x7a8], R28 ;  /* 0x0007a81c01007387 */ /* 0x0041e80000100a00 */
[----:B0-----:R-:W2:Y:S04]  /*17a10*/  LDL.LU.64 R28, [R1+0x400] ;  /* 0x00040000011c7983 */ /* 0x001ea80000300a00 */
[----:B--2---:R0:W-:Y:S04]  /*17a20*/  STL.64 [R1+0x7b0], R28 ;  /* 0x0007b01c01007387 */ /* 0x0041e80000100a00 */
[----:B0-----:R-:W2:Y:S04]  /*17a30*/  LDL.LU.64 R28, [R1+0x3f8] ;  /* 0x0003f800011c7983 */ /* 0x001ea80000300a00 */
[----:B--2---:R0:W-:Y:S04]  /*17a40*/  STL.64 [R1+0x7b8], R28 ;  /* 0x0007b81c01007387 */ /* 0x0041e80000100a00 */
[----:B0-----:R-:W2:Y:S04]  /*17a50*/  LDL.LU.64 R28, [R1+0x3f0] ;  /* 0x0003f000011c7983 */ /* 0x001ea80000300a00 */
[----:B--2---:R0:W-:Y:S04]  /*17a60*/  STL.64 [R1+0x7c0], R28 ;  /* 0x0007c01c01007387 */ /* 0x0041e80000100a00 */
[----:B0-----:R-:W2:Y:S01]  /*17a70*/  LDL.LU.64 R28, [R1+0x3e8] ;  /* 0x0003e800011c7983 */ /* 0x001ea20000300a00 */
[----:B------:R-:W-:-:S04]  /*17a80*/  IMAD.WIDE R2, R0, 0x2, R2 ;  /* 0x0000000200027825 */ /* 0x000fc800078e0202 */
[----:B---3--:R-:W-:-:S04]  /*17a90*/  IMAD.WIDE R4, R0, 0x2, R4 ;  /* 0x0000000200047825 */ /* 0x008fc800078e0204 */
[C---:B----4-:R-:W-:Y:S01]  /*17aa0*/  IMAD.WIDE R10, R0.reuse, 0x2, R10 ;  /* 0x00000002000a7825 */ /* 0x050fe200078e020a */
[----:B--2---:R0:W-:Y:S04]  /*17ab0*/  STL.64 [R1+0x7c8], R28 ;  /* 0x0007c81c01007387 */ /* 0x0041e80000100a00 */
[----:B0-----:R-:W2:Y:S04]  /*17ac0*/  LDL.LU.64 R28, [R1+0x3e0] ;  /* 0x0003e000011c7983 */ /* 0x001ea80000300a00 */
[----:B------:R-:W3:Y:S04]  /*17ad0*/  LDL.LU.64 R26, [R1+0x410] ;  /* 0x00041000011a7983 */ /* 0x000ee80000300a00 */
[----:B------:R-:W4:Y:S04]  /*17ae0*/  LDL.LU.64 R24, [R1+0x418] ;  /* 0x0004180001187983 */ /* 0x000f280000300a00 */
[----:B------:R-:W4:Y:S04]  /*17af0*/  LDL.LU.64 R22, [R1+0x420] ;  /* 0x0004200001167983 */ /* 0x000f280000300a00 */
[----:B------:R-:W4:Y:S04]  /*17b00*/  LDL.LU.64 R20, [R1+0x428] ;  /* 0x0004280001147983 */ /* 0x000f280000300a00 */
[----:B------:R-:W4:Y:S04]  /*17b10*/  LDL.LU.64 R18, [R1+0x430] ;  /* 0x0004300001127983 */ /* 0x000f280000300a00 */
[----:B------:R-:W4:Y:S04]  /*17b20*/  LDL.LU.64 R16, [R1+0x438] ;  /* 0x0004380001107983 */ /* 0x000f280000300a00 */
[----:B------:R-:W4:Y:S04]  /*17b30*/  LDL.LU.64 R14, [R1+0x440] ;  /* 0x00044000010e7983 */ /* 0x000f280000300a00 */
[----:B------:R-:W4:Y:S04]  /*17b40*/  LDL.LU.64 R8, [R1+0x448] ;  /* 0x0004480001087983 */ /* 0x000f280000300a00 */
[----:B------:R-:W3:Y:S04]  /*17b50*/  LDL.LU.64 R6, [R1+0x450] ;  /* 0x0004500001067983 */ /* 0x000ee80000300a00 */
[----:B------:R0:W-:Y:S04]  /*17b60*/  STL.64 [R1+0x1a0], R2 ;  /* 0x0001a00201007387 */ /* 0x0001e80000100a00 */
[----:B0-----:R-:W4:Y:S04]  /*17b70*/  LDL.LU.64 R2, [R1+0x458] ;  /* 0x0004580001027983 */ /* 0x001f280000300a00 */
[----:B------:R0:W-:Y:S04]  /*17b80*/  STL.64 [R1+0x198], R4 ;  /* 0x0001980401007387 */ /* 0x0001e80000100a00 */
[----:B0-----:R-:W4:Y:S04]  /*17b90*/  LDL.LU.64 R4, [R1+0x460] ;  /* 0x0004600001047983 */ /* 0x001f280000300a00 */
[----:B------:R0:W-:Y:S04]  /*17ba0*/  STL.64 [R1+0x190], R10 ;  /* 0x0001900a01007387 */ /* 0x0001e80000100a00 */
[----:B0-----:R-:W5:Y:S02]  /*17bb0*/  LDL.LU.64 R10, [R1+0x808] ;  /* 0x00080800010a7983 */ /* 0x001f640000300a00 */
[----:B-----5:R-:W-:-:S05]  /*17bc0*/  IMAD.WIDE R10, R0, 0x2, R10 ;  /* 0x00000002000a7825 */ /* 0x020fca00078e020a */
        /* <DEDUP_REMOVED lines=19> */
[----:B0-----:R-:W5:Y:S01]  /*17d00*/  LDL.LU.64 R10, [R1+0x7d0] ;  /* 0x0007d000010a7983 */ /* 0x001f620000300a00 */
[----:B------:R-:W-:-:S04]  /*17d10*/  IMAD.WIDE R12, R0, 0x2, R12 ;  /* 0x00000002000c7825 */ /* 0x000fc800078e020c */
[----:B--2---:R-:W-:-:S04]  /*17d20*/  IMAD.WIDE R28, R0, 0x2, R28 ;  /* 0x00000002001c7825 */ /* 0x004fc800078e021c */
[----:B-----5:R-:W-:-:S05]  /*17d30*/  IMAD.WIDE R10, R0, 0x2, R10 ;  /* 0x00000002000a7825 */ /* 0x020fca00078e020a */
[----:B------:R0:W-:Y:S04]  /*17d40*/  STL.64 [R1+0x150], R10 ;  /* 0x0001500a01007387 */ /* 0x0001e80000100a00 */
[----:B0-----:R-:W2:Y:S04]  /*17d50*/  LDL.LU.64 R10, [R1+0x468] ;  /* 0x00046800010a7983 */ /* 0x001ea80000300a00 */
[----:B------:R0:W-:Y:S04]  /*17d60*/  STL.64 [R1+0x148], R12 ;  /* 0x0001480c01007387 */ /* 0x0001e80000100a00 */
[----:B0-----:R-:W5:Y:S04]  /*17d70*/  LDL.LU.64 R12, [R1+0x470] ;  /* 0x00047000010c7983 */ /* 0x001f680000300a00 */
[----:B------:R0:W-:Y:S04]  /*17d80*/  STL.64 [R1+0x140], R28 ;  /* 0x0001401c01007387 */ /* 0x0001e80000100a00 */
[----:B0-----:R-:W3:Y:S02]  /*17d90*/  LDL.LU.64 R28, [R1+0x7c8] ;  /* 0x0007c800011c7983 */ /* 0x001ee40000300a00 */
[----:B---3--:R-:W-:-:S05]  /*17da0*/  IMAD.WIDE R28, R0, 0x2, R28 ;  /* 0x00000002001c7825 */ /* 0x008fca00078e021c */
        /* <DEDUP_REMOVED lines=10> */
[----:B0-----:R-:W3:Y:S01]  /*17e50*/  LDL.LU.64 R28, [R1+0x7a8] ;  /* 0x0007a800011c7983 */ /* 0x001ee20000300a00 */
[----:B------:R-:W-:-:S04]  /*17e60*/  IMAD.WIDE R6, R0, 0x2, R6 ;  /* 0x0000000200067825 */ /* 0x000fc800078e0206 */
[----:B---3--:R-:W-:-:S05]  /*17e70*/  IMAD.WIDE R28, R0, 0x2, R28 ;  /* 0x00000002001c7825 */ /* 0x008fca00078e021c */
[----:B------:R0:W-:Y:S02]  /*17e80*/  STL.64 [R1+0x118], R28 ;  /* 0x0001181c01007387 */ /* 0x0001e40000100a00 */
[----:B0-----:R-:W-:-:S04]  /*17e90*/  IMAD.WIDE R28, R0, 0x2, R26 ;  /* 0x00000002001c7825 */ /* 0x001fc800078e021a */
[----:B----4-:R-:W-:-:S04]  /*17ea0*/  IMAD.WIDE R26, R0, 0x2, R24 ;  /* 0x00000002001a7825 */ /* 0x010fc800078e0218 */
[----:B------:R-:W-:-:S04]  /*17eb0*/  IMAD.WIDE R24, R0, 0x2, R22 ;  /* 0x0000000200187825 */ /* 0x000fc800078e0216 */
[----:B------:R-:W-:-:S04]  /*17ec0*/  IMAD.WIDE R22, R0, 0x2, R20 ;  /* 0x0000000200167825 */ /* 0x000fc800078e0214 */
[C---:B------:R-:W-:Y:S01]  /*17ed0*/  IMAD.WIDE R20, R0.reuse, 0x2, R18 ;  /* 0x0000000200147825 */ /* 0x040fe200078e0212 */
[----:B------:R-:W-:Y:S04]  /*17ee0*/  STL.64 [R1+0x110], R28 ;  /* 0x0001101c01007387 */ /* 0x000fe80000100a00 */
[----:B------:R-:W-:Y:S01]  /*17ef0*/  STL.64 [R1+0x108], R26 ;  /* 0x0001081a01007387 */ /* 0x000fe20000100a00 */
[----:B------:R-:W-:-:S03]  /*17f00*/  IMAD.WIDE R18, R0, 0x2, R16 ;  /* 0x0000000200127825 */ /* 0x000fc600078e0210 */
[----:B------:R-:W-:Y:S01]  /*17f10*/  STL.64 [R1+0x100], R24 ;  /* 0x0001001801007387 */ /* 0x000fe20000100a00 */
[----:B------:R-:W-:-:S03]  /*17f20*/  IMAD.WIDE R16, R0, 0x2, R14 ;  /* 0x0000000200107825 */ /* 0x000fc600078e020e */
[----:B------:R0:W-:Y:S01]  /*17f30*/  STL.64 [R1+0xf8], R22 ;  /* 0x0000f81601007387 */ /* 0x0001e20000100a00 */
[----:B------:R-:W-:-:S03]  /*17f40*/  IMAD.WIDE R14, R0, 0x2, R8 ;  /* 0x00000002000e7825 */ /* 0x000fc600078e0208 */
[----:B------:R-:W-:Y:S01]  /*17f50*/  STL.64 [R1+0xf0], R20 ;  /* 0x0000f01401007387 */ /* 0x000fe20000100a00 */
[----:B------:R-:W-:-:S03]  /*17f60*/  IMAD.WIDE R8, R0, 0x2, R2 ;  /* 0x0000000200087825 */ /* 0x000fc600078e0202 */
[----:B0-----:R-:W3:Y:S04]  /*17f70*/  LDL.LU.64 R22, [R1+0x478] ;  /* 0x0004780001167983 */ /* 0x001ee80000300a00 */
[----:B------:R-:W-:Y:S04]  /*17f80*/  STL.64 [R1+0xe8], R18 ;  /* 0x0000e81201007387 */ /* 0x000fe80000100a00 */
[----:B------:R-:W-:Y:S04]  /*17f90*/  STL.64 [R1+0xe0], R16 ;  /* 0x0000e01001007387 */ /* 0x000fe80000100a00 */
[----:B------:R-:W-:Y:S04]  /*17fa0*/  STL.64 [R1+0xd8], R14 ;  /* 0x0000d80e01007387 */ /* 0x000fe80000100a00 */
[----:B------:R-:W4:Y:S04]  /*17fb0*/  LDL.LU.64 R2, [R1+0x480] ;  /* 0x0004800001027983 */ /* 0x000f280000300a00 */
[----:B------:R0:W-:Y:S04]  /*17fc0*/  STL.64 [R1+0xd0], R6 ;  /* 0x0000d00601007387 */ /* 0x0001e80000100a00 */
[----:B------:R-:W-:Y:S01]  /*17fd0*/  STL.64 [R1+0xc8], R8 ;  /* 0x0000c80801007387 */ /* 0x000fe20000100a00 */
[----:B0-----:R-:W-:-:S03]  /*17fe0*/  IMAD.WIDE R6, R0, 0x2, R4 ;  /* 0x0000000200067825 */ /* 0x001fc600078e0204 */
[----:B------:R-:W2:Y:S04]  /*17ff0*/  LDL.LU.64 R4, [R1+0x490] ;  /* 0x0004900001047983 */ /* 0x000ea80000300a00 */
[----:B--2---:R0:W-:Y:S04]  /*18000*/  STL.64 [R1+0x7a0], R4 ;  /* 0x0007a00401007387 */ /* 0x0041e80000100a00 */
[----:B------:R1:W-:Y:S04]  /*18010*/  STL.64 [R1+0xc0], R6 ;  /* 0x0000c00601007387 */ /* 0x0003e80000100a00 */
[----:B0-----:R-:W2:Y:S04]  /*18020*/  LDL.LU.64 R4, [R1+0x488] ;  /* 0x0004880001047983 */ /* 0x001ea80000300a00 */
[----:B-1----:R-:W5:Y:S04]  /*18030*/  LDL.LU.64 R6, [R1+0x4a0] ;  /* 0x0004a00001067983 */ /* 0x002f680000300a00 */
[----:B-----5:R0:W-:Y:S04]  /*18040*/  STL.64 [R1+0x798], R6 ;  /* 0x0007980601007387 */ /* 0x0201e80000100a00 */
[----:B0-----:R-:W5:Y:S04]  /*18050*/  LDL.LU.64 R6, [R1+0x498] ;  /* 0x0004980001067983 */ /* 0x001f680000300a00 */
[----:B------:R-:W3:Y:S01]  /*18060*/  LDL.LU.64 R8, [R1+0x4b0] ;  /* 0x0004b00001087983 */ /* 0x000ee20000300a00 */
[----:B------:R-:W-:-:S04]  /*18070*/  IMAD.WIDE R14, R0, 0x2, R10 ;  /* 0x00000002000e7825 */ /* 0x000fc800078e020a */
[C---:B------:R-:W-:Y:S01]  /*18080*/  IMAD.WIDE R16, R0.reuse, 0x2, R12 ;  /* 0x0000000200107825 */ /* 0x040fe200078e020c */
[----:B---3--:R0:W-:Y:S04]  /*18090*/  STL.64 [R1+0x790], R8 ;  /* 0x0007900801007387 */ /* 0x0081e80000100a00 */
[----:B0-----:R-:W3:Y:S04]  /*180a0*/  LDL.LU.64 R8, [R1+0x4a8] ;  /* 0x0004a80001087983 */ /* 0x001ee80000300a00 */
[----:B------:R-:W3:Y:S04]  /*180b0*/  LDL.LU.64 R10, [R1+0x4b8] ;  /* 0x0004b800010a7983 */ /* 0x000ee80000300a00 */
[----:B------:R0:W-:Y:S04]  /*180c0*/  STL.64 [R1+0xb8], R14 ;  /* 0x0000b80e01007387 */ /* 0x0001e80000100a00 */
[----:B------:R-:W3:Y:S04]  /*180d0*/  LDL.LU.64 R12, [R1+0x4c0] ;  /* 0x0004c000010c7983 */ /* 0x000ee80000300a00 */
[----:B0-----:R-:W3:Y:S04]  /*180e0*/  LDL.LU.64 R14, [R1+0x4c8] ;  /* 0x0004c800010e7983 */ /* 0x001ee80000300a00 */
[----:B------:R0:W-:Y:S04]  /*180f0*/  STL.64 [R1+0xb0], R16 ;  /* 0x0000b01001007387 */ /* 0x0001e80000100a00 */
[----:B0-----:R-:W4:Y:S04]  /*18100*/  LDL.LU.64 R16, [R1+0x4e0] ;  /* 0x0004e00001107983 */ /* 0x001f280000300a00 */
[----:B----4-:R0:W-:Y:S04]  /*18110*/  STL.64 [R1+0x780], R16 ;  /* 0x0007801001007387 */ /* 0x0101e80000100a00 */
[----:B0-----:R-:W4:Y:S04]  /*18120*/  LDL.LU.64 R16, [R1+0x4d8] ;  /* 0x0004d80001107983 */ /* 0x001f280000300a00 */
[----:B----4-:R0:W-:Y:S04]  /*18130*/  STL.64 [R1+0x788], R16 ;  /* 0x0007881001007387 */ /* 0x0101e80000100a00 */
[----:B0-----:R-:W4:Y:S04]  /*18140*/  LDL.LU.64 R16, [R1+0x4d0] ;  /* 0x0004d00001107983 */ /* 0x001f280000300a00 */
[----:B------:R-:W4:Y:S04]  /*18150*/  LDL.LU.64 R18, [R1+0x4e8] ;  /* 0x0004e80001127983 */ /* 0x000f280000300a00 */
[----:B------:R-:W2:Y:S04]  /*18160*/  LDL.LU.64 R20, [R1+0x500] ;  /* 0x0005000001147983 */ /* 0x000ea80000300a00 */
[----:B--2---:R0:W-:Y:S04]  /*18170*/  STL.64 [R1+0x770], R20 ;  /* 0x0007701401007387 */ /* 0x0041e80000100a00 */
[----:B0-----:R-:W2:Y:S01]  /*18180*/  LDL.LU.64 R20, [R1+0x4f8] ;  /* 0x0004f80001147983 */ /* 0x001ea20000300a00 */
[----:B------:R-:W-:-:S04]  /*18190*/  IMAD.WIDE R22, R0, 0x2, R22 ;  /* 0x0000000200167825 */ /* 0x000fc800078e0216 */
[----:B------:R-:W-:-:S04]  /*181a0*/  IMAD.WIDE R2, R0, 0x2, R2 ;  /* 0x0000000200027825 */ /* 0x000fc800078e0202 */
[C---:B------:R-:W-:Y:S01]  /*181b0*/  IMAD.WIDE R4, R0.reuse, 0x2, R4 ;  /* 0x0000000200047825 */ /* 0x040fe200078e0204 */
[----:B--2---:R0:W-:Y:S04]  /*181c0*/  STL.64 [R1+0x778], R20 ;  /* 0x0007781401007387 */ /* 0x0041e80000100a00 */
[----:B0-----:R-:W2:Y:S04]  /*181d0*/  LDL.LU.64 R20, [R1+0x4f0] ;  /* 0x0004f00001147983 */ /* 0x001ea80000300a00 */
[----:B------:R-:W2:Y:S04]  /*181e0*/  LDL.LU.64 R28, [R1+0x508] ;  /* 0x00050800011c7983 */ /* 0x000ea80000300a00 */
[----:B------:R-:W2:Y:S04]  /*181f0*/  LDL.LU.64 R26, [R1+0x510] ;  /* 0x00051000011a7983 */ /* 0x000ea80000300a00 */
[----:B------:R0:W-:Y:S04]  /*18200*/  STL.64 [R1+0xa8], R22 ;  /* 0x0000a81601007387 */ /* 0x0001e80000100a00 */
[----:B0-----:R-:W2:Y:S04]  /*18210*/  LDL.LU.64 R22, [R1+0x518] ;  /* 0x0005180001167983 */ /* 0x001ea80000300a00 */
[----:B------:R-:W2:Y:S04]  /*18220*/  LDL.LU.64 R24, [R1+0x520] ;  /* 0x0005200001187983 */ /* 0x000ea80000300a00 */
[----:B------:R0:W-:Y:S04]  /*18230*/  STL.64 [R1+0xa0], R2 ;  /* 0x0000a00201007387 */ /* 0x0001e80000100a00 */
[----:B0-----:R-:W2:Y:S04]  /*18240*/  LDL.LU.64 R2, [R1+0x528] ;  /* 0x0005280001027983 */ /* 0x001ea80000300a00 */
[----:B------:R0:W-:Y:S04]  /*18250*/  STL.64 [R1+0x98], R4 ;  /* 0x0000980401007387 */ /* 0x0001e80000100a00 */
[----:B0-----:R-:W3:Y:S01]  /*18260*/  LDL.LU.64 R4, [R1+0x7a0] ;  /* 0x0007a00001047983 */ /* 0x001ee20000300a00 */
[----:B-----5:R-:W-:-:S04]  /*18270*/  IMAD.WIDE R6, R0, 0x2, R6 ;  /* 0x0000000200067825 */ /* 0x020fc800078e0206 */
[----:B---3--:R-:W-:-:S05]  /*18280*/  IMAD.WIDE R4, R0, 0x2, R4 ;  /* 0x0000000200047825 */ /* 0x008fca00078e0204 */
[----:B------:R0:W-:Y:S04]  /*18290*/  STL.64 [R1+0x90], R4 ;  /* 0x0000900401007387 */ /* 0x0001e80000100a00 */
[----:B0-----:R-:W3:Y:S04]  /*182a0*/  LDL.LU.64 R4, [R1+0x530] ;  /* 0x0005300001047983 */ /* 0x001ee80000300a00 */
[----:B------:R0:W-:Y:S04]  /*182b0*/  STL.64 [R1+0x88], R6 ;  /* 0x0000880601007387 */ /* 0x0001e80000100a00 */
[----:B0-----:R-:W5:Y:S01]  /*182c0*/  LDL.LU.64 R6, [R1+0x798] ;  /* 0x0007980001067983 */ /* 0x001f620000300a00 */
[----:B------:R-:W-:-:S04]  /*182d0*/  IMAD.WIDE R8, R0, 0x2, R8 ;  /* 0x0000000200087825 */ /* 0x000fc800078e0208 */
[----:B-----5:R-:W-:-:S05]  /*182e0*/  IMAD.WIDE R6, R0, 0x2, R6 ;  /* 0x0000000200067825 */ /* 0x020fca00078e0206 */
[----:B------:R0:W-:Y:S04]  /*182f0*/  STL.64 [R1+0x80], R6 ;  /* 0x0000800601007387 */ /* 0x0001e80000100a00 */
[----:B0-----:R-:W5:Y:S04]  /*18300*/  LDL.LU.64 R6, [R1+0x538] ;  /* 0x0005380001067983 */ /* 0x001f680000300a00 */
[----:B------:R0:W-:Y:S04]  /*18310*/  STL.64 [R1+0x78], R8 ;  /* 0x0000780801007387 */ /* 0x0001e80000100a00 */
[----:B0-----:R-:W2:Y:S01]  /*18320*/  LDL.LU.64 R8, [R1+0x790] ;  /* 0x0007900001087983 */ /* 0x001ea20000300a00 */
[----:B------:R-:W-:-:S04]  /*18330*/  IMAD.WIDE R10, R0, 0x2, R10 ;  /* 0x00000002000a7825 */ /* 0x000fc800078e020a */
[----:B------:R-:W-:-:S04]  /*18340*/  IMAD.WIDE R12, R0, 0x2, R12 ;  /* 0x00000002000c7825 */ /* 0x000fc800078e020c */
[----:B------:R-:W-:-:S04]  /*18350*/  IMAD.WIDE R14, R0, 0x2, R14 ;  /* 0x00000002000e7825 */ /* 0x000fc800078e020e */
[----:B----4-:R-:W-:-:S04]  /*18360*/  IMAD.WIDE R16, R0, 0x2, R16 ;  /* 0x0000000200107825 */ /* 0x010fc800078e0210 */
[----:B--2---:R-:W-:-:S05]  /*18370*/  IMAD.WIDE R8, R0, 0x2, R8 ;  /* 0x0000000200087825 */ /* 0x004fca00078e0208 */
[----:B------:R0:W-:Y:S04]  /*18380*/  STL.64 [R1+0x70], R8 ;  /* 0x0000700801007387 */ /* 0x0001e80000100a00 */
[----:B0-----:R-:W2:Y:S04]  /*18390*/  LDL.LU.64 R8, [R1+0x540] ;  /* 0x0005400001087983 */ /* 0x001ea80000300a00 */
[----:B------:R0:W-:Y:S04]  /*183a0*/  STL.64 [R1+0x68], R10 ;  /* 0x0000680a01007387 */ /* 0x0001e80000100a00 */
[----:B0-----:R-:W4:Y:S04]  /*183b0*/  LDL.LU.64 R10, [R1+0x548] ;  /* 0x00054800010a7983 */ /* 0x001f280000300a00 */
[----:B------:R0:W-:Y:S04]  /*183c0*/  STL.64 [R1+0x60], R12 ;  /* 0x0000600c01007387 */ /* 0x0001e80000100a00 */
[----:B0-----:R-:W4:Y:S04]  /*183d0*/  LDL.LU.64 R12, [R1+0x650] ;  /* 0x00065000010c7983 */ /* 0x001f280000300a00 */
[----:B------:R0:W-:Y:S04]  /*183e0*/  STL.64 [R1+0x58], R14 ;  /* 0x0000580e01007387 */ /* 0x0001e80000100a00 */
[----:B0-----:R-:W4:Y:S04]  /*183f0*/  LDL.LU.64 R14, [R1+0x658] ;  /* 0x00065800010e7983 */ /* 0x001f280000300a00 */
[----:B------:R0:W-:Y:S04]  /*18400*/  STL.64 [R1+0x50], R16 ;  /* 0x0000501001007387 */ /* 0x0001e80000100a00 */
[----:B0-----:R-:W3:Y:S02]  /*18410*/  LDL.LU.64 R16, [R1+0x788] ;  /* 0x0007880001107983 */ /* 0x001ee40000300a00 */
[----:B---3--:R-:W-:-:S05]  /*18420*/  IMAD.WIDE R16, R0, 0x2, R16 ;  /* 0x0000000200107825 */ /* 0x008fca00078e0210 */
[----:B------:R0:W-:Y:S04]  /*18430*/  STL.64 [R1+0x48], R16 ;  /* 0x0000481001007387 */ /* 0x0001e80000100a00 */
[----:B0-----:R-:W3:Y:S01]  /*18440*/  LDL.LU.64 R16, [R1+0x780] ;  /* 0x0007800001107983 */ /* 0x001ee20000300a00 */
[----:B------:R-:W-:-:S04]  /*18450*/  IMAD.WIDE R18, R0, 0x2, R18 ;  /* 0x0000000200127825 */ /* 0x000fc800078e0212 */
[----:B------:R-:W-:-:S04]  /*18460*/  IMAD.WIDE R20, R0, 0x2, R20 ;  /* 0x0000000200147825 */ /* 0x000fc800078e0214 */
[----:B---3--:R-:W-:-:S05]  /*18470*/  IMAD.WIDE R16, R0, 0x2, R16 ;  /* 0x0000000200107825 */ /* 0x008fca00078e0210 */
[----:B------:R0:W-:Y:S04]  /*18480*/  STL.64 [R1+0x40], R16 ;  /* 0x0000401001007387 */ /* 0x0001e80000100a00 */
[----:B0-----:R-:W3:Y:S04]  /*18490*/  LDL.LU.64 R16, [R1+0x660] ;  /* 0x0006600001107983 */ /* 0x001ee80000300a00 */
[----:B------:R0:W-:Y:S04]  /*184a0*/  STL.64 [R1+0x38], R18 ;  /* 0x0000381201007387 */ /* 0x0001e80000100a00 */
[----:B0-----:R-:W3:Y:S04]  /*184b0*/  LDL.LU.64 R18, [R1+0x668] ;  /* 0x0006680001127983 */ /* 0x001ee80000300a00 */
[----:B------:R0:W-:Y:S04]  /*184c0*/  STL.64 [R1+0x30], R20 ;  /* 0x0000301401007387 */ /* 0x0001e80000100a00 */
[----:B0-----:R-:W5:Y:S02]  /*184d0*/  LDL.LU.64 R20, [R1+0x778] ;  /* 0x0007780001147983 */ /* 0x001f640000300a00 */
[----:B-----5:R-:W-:-:S05]  /*184e0*/  IMAD.WIDE R20, R0, 0x2, R20 ;  /* 0x0000000200147825 */ /* 0x020fca00078e0214 */
[----:B------:R0:W-:Y:S04]  /*184f0*/  STL.64 [R1+0x28], R20 ;  /* 0x0000281401007387 */ /* 0x0001e80000100a00 */
[----:B0-----:R-:W5:Y:S01]  /*18500*/  LDL.LU.64 R20, [R1+0x770] ;  /* 0x0007700001147983 */ /* 0x001f620000300a00 */
[----:B------:R-:W-:-:S04]  /*18510*/  IMAD.WIDE R28, R0, 0x2, R28 ;  /* 0x00000002001c7825 */ /* 0x000fc800078e021c */
[----:B------:R-:W-:-:S04]  /*18520*/  IMAD.WIDE R26, R0, 0x2, R26 ;  /* 0x00000002001a7825 */ /* 0x000fc800078e021a */
[----:B------:R-:W-:-:S04]  /*18530*/  IMAD.WIDE R2, R0, 0x2, R2 ;  /* 0x0000000200027825 */ /* 0x000fc800078e0202 */
[----:B------:R-:W-:-:S04]  /*18540*/  IMAD.WIDE R4, R0, 0x2, R4 ;  /* 0x0000000200047825 */ /* 0x000fc800078e0204 */
[----:B------:R-:W-:-:S04]  /*18550*/  IMAD.WIDE R6, R0, 0x2, R6 ;  /* 0x0000000200067825 */ /* 0x000fc800078e0206 */
[----:B-----5:R-:W-:-:S05]  /*18560*/  IMAD.WIDE R20, R0, 0x2, R20 ;  /* 0x0000000200147825 */ /* 0x020fca00078e0214 */
[----:B------:R0:W-:Y:S04]  /*18570*/  STL.64 [R1+0x20], R20 ;  /* 0x0000201401007387 */ /* 0x0001e80000100a00 */
[----:B0-----:R-:W5:Y:S04]  /*18580*/  LDL.LU.64 R20, [R1+0x670] ;  /* 0x0006700001147983 */ /* 0x001f680000300a00 */
[----:B------:R0:W-:Y:S02]  /*18590*/  STL.64 [R1+0x18], R28 ;  /* 0x0000181c01007387 */ /* 0x0001e40000100a00 */
[----:B0-----:R-:W-:-:S02]  /*185a0*/  IMAD.WIDE R28, R0, 0x2, R22 ;  /* 0x00000002001c7825 */ /* 0x001fc400078e0216 */
[----:B------:R-:W5:Y:S04]  /*185b0*/  LDL.LU.64 R22, [R1+0x678] ;  /* 0x0006780001167983 */ /* 0x000f680000300a00 */
[----:B------:R0:W-:Y:S04]  /*185c0*/  STL.64 [R1+0x10], R26 ;  /* 0x0000101a01007387 */ /* 0x0001e80000100a00 */
[----:B------:R-:W-:Y:S01]  /*185d0*/  STL.64 [R1+0x8], R28 ;  /* 0x0000081c01007387 */ /* 0x000fe20000100a00 */
[----:B--2---:R-:W-:-:S04]  /*185e0*/  IMAD.WIDE R8, R0, 0x2, R8 ;  /* 0x0000000200087825 */ /* 0x004fc800078e0208 */
[----:B----4-:R-:W-:-:S04]  /*185f0*/  IMAD.WIDE R10, R0, 0x2, R10 ;  /* 0x00000002000a7825 */ /* 0x010fc800078e020a */
[----:B------:R-:W-:-:S04]  /*18600*/  IMAD.WIDE R12, R0, 0x2, R12 ;  /* 0x00000002000c7825 */ /* 0x000fc800078e020c */
[C---:B0-----:R-:W-:Y:S02]  /*18610*/  IMAD.WIDE R26, R0.reuse, 0x2, R24 ;  /* 0x00000002001a7825 */ /* 0x041fe400078e0218 */
[----:B------:R-:W2:Y:S04]  /*18620*/  LDL.LU.64 R24, [R1+0x680] ;  /* 0x0006800001187983 */ /* 0x000ea80000300a00 */
[----:B------:R0:W-:Y:S04]  /*18630*/  STL.64 [R1], R26 ;  /* 0x0000001a01007387 */ /* 0x0001e80000100a00 */
[----:B------:R-:W-:Y:S01]  /*18640*/  STL.64 [R1+0x6f0], R2 ;  /* 0x0006f00201007387 */ /* 0x000fe20000100a00 */
[----:B------:R-:W-:-:S04]  /*18650*/  IMAD.WIDE R14, R0, 0x2, R14 ;  /* 0x00000002000e7825 */ /* 0x000fc800078e020e */
[----:B---3--:R-:W-:-:S04]  /*18660*/  IMAD.WIDE R16, R0, 0x2, R16 ;  /* 0x0000000200107825 */ /* 0x008fc800078e0210 */
[C---:B------:R-:W-:Y:S01]  /*18670*/  IMAD.WIDE R18, R0.reuse, 0x2, R18 ;  /* 0x0000000200127825 */ /* 0x040fe200078e0212 */
[----:B0-----:R-:W3:Y:S04]  /*18680*/  LDL.LU.64 R26, [R1+0x688] ;  /* 0x00068800011a7983 */ /* 0x001ee80000300a00 */
[----:B------:R-:W-:Y:S04]  /*18690*/  STL.64 [R1+0x6f8], R4 ;  /* 0x0006f80401007387 */ /* 0x000fe80000100a00 */
[----:B------:R-:W4:Y:S04]  /*186a0*/  LDL.LU.64 R28, [R1+0x690] ;  /* 0x00069000011c7983 */ /* 0x000f280000300a00 */
[----:B------:R-:W-:Y:S04]  /*186b0*/  STL.64 [R1+0x700], R6 ;  /* 0x0007000601007387 */ /* 0x000fe80000100a00 */
[----:B------:R-:W-:Y:S04]  /*186c0*/  STL.64 [R1+0x708], R8 ;  /* 0x0007080801007387 */ /* 0x000fe80000100a00 */
[----:B------:R-:W-:Y:S04]  /*186d0*/  STL.64 [R1+0x710], R10 ;  /* 0x0007100a01007387 */ /* 0x000fe80000100a00 */
[----:B------:R0:W-:Y:S04]  /*186e0*/  STL.64 [R1+0x718], R12 ;  /* 0x0007180c01007387 */ /* 0x0001e80000100a00 */
[----:B0-----:R-:W4:Y:S04]  /*186f0*/  LDL.LU.64 R12, [R1+0x378] ;  /* 0x00037800010c7983 */ /* 0x001f280000300a00 */
[----:B------:R0:W-:Y:S04]  /*18700*/  STL.64 [R1+0x720], R14 ;  /* 0x0007200e01007387 */ /* 0x0001e80000100a00 */
[----:B0-----:R-:W4:Y:S04]  /*18710*/  LDL.LU.64 R14, [R1+0x390] ;  /* 0x00039000010e7983 */ /* 0x001f280000300a00 */
[----:B------:R-:W-:Y:S04]  /*18720*/  STL.64 [R1+0x728], R16 ;  /* 0x0007281001007387 */ /* 0x000fe80000100a00 */
[----:B------:R-:W4:Y:S04]  /*18730*/  LDL.LU.64 R10, [R1+0x368] ;  /* 0x00036800010a7983 */ /* 0x000f280000300a00 */
[----:B------:R0:W-:Y:S04]  /*18740*/  STL.64 [R1+0x730], R18 ;  /* 0x0007301201007387 */ /* 0x0001e80000100a00 */
[----:B0-----:R-:W4:Y:S04]  /*18750*/  LDL.LU.64 R18, [R1+0x370] ;  /* 0x0003700001127983 */ /* 0x001f280000300a00 */
[----:B------:R-:W4:Y:S01]  /*18760*/  LDL.LU.64 R8, [R1+0x360] ;  /* 0x0003600001087983 */ /* 0x000f220000300a00 */
[----:B-----5:R-:W-:-:S05]  /*18770*/  IMAD.WIDE R20, R0, 0x2, R20 ;  /* 0x0000000200147825 */ /* 0x020fca00078e0214 */
[----:B------:R0:W-:Y:S01]  /*18780*/  STL.64 [R1+0x738], R20 ;  /* 0x0007381401007387 */ /* 0x0001e20000100a00 */
[----:B------:R-:W-:-:S03]  /*18790*/  IMAD.WIDE R22, R0, 0x2, R22 ;  /* 0x0000000200167825 */ /* 0x000fc600078e0216 */
[----:B0-----:R-:W5:Y:S04]  /*187a0*/  LDL.LU.64 R20, [R1+0x380] ;  /* 0x0003800001147983 */ /* 0x001f680000300a00 */
[----:B------:R-:W5:Y:S04]  /*187b0*/  LDL.LU.64 R6, [R1+0x358] ;  /* 0x0003580001067983 */ /* 0x000f680000300a00 */
[----:B------:R0:W-:Y:S04]  /*187c0*/  STL.64 [R1+0x740], R22 ;  /* 0x0007401601007387 */ /* 0x0001e80000100a00 */
[----:B0-----:R-:W5:Y:S01]  /*187d0*/  LDL.LU.64 R22, [R1+0x388] ;  /* 0x0003880001167983 */ /* 0x001f620000300a00 */
[----:B--2---:R-:W-:-:S03]  /*187e0*/  IMAD.WIDE R24, R0, 0x2, R24 ;  /* 0x0000000200187825 */ /* 0x004fc600078e0218 */
[----:B------:R-:W2:Y:S04]  /*187f0*/  LDL.LU.64 R4, [R1+0x350] ;  /* 0x0003500001047983 */ /* 0x000ea80000300a00 */
[----:B------:R-:W-:Y:S04]  /*18800*/  STL.64 [R1+0x748], R24 ;  /* 0x0007481801007387 */ /* 0x000fe80000100a00 */
[----:B------:R-:W2:Y:S01]  /*18810*/  LDL.LU.64 R2, [R1+0x348] ;  /* 0x0003480001027983 */ /* 0x000ea20000300a00 */
[----:B---3--:R-:W-:-:S04]  /*18820*/  IMAD.WIDE R26, R0, 0x2, R26 ;  /* 0x00000002001a7825 */ /* 0x008fc800078e021a */
[----:B----4-:R-:W-:Y:S01]  /*18830*/  IMAD.WIDE R28, R0, 0x2, R28 ;  /* 0x00000002001c7825 */ /* 0x010fe200078e021c */
[----:B------:R-:W-:Y:S04]  /*18840*/  STL.64 [R1+0x750], R26 ;  /* 0x0007501a01007387 */ /* 0x000fe80000100a00 */
[----:B------:R-:W3:Y:S04]  /*18850*/  LDL.LU.64 R16, [R1+0x340] ;  /* 0x0003400001107983 */ /* 0x000ee80000300a00 */
[----:B------:R-:W-:Y:S04]  /*18860*/  STL.64 [R1+0x758], R28 ;  /* 0x0007581c01007387 */ /* 0x000fe80000100a00 */
[----:B------:R0:W-:Y:S01]  /*18870*/  STL [R1+0x390], R14 ;  /* 0x0003900e01007387 */ /* 0x0001e20000100800 */
[----:B------:R-:W-:-:S03]  /*18880*/  IMAD.MOV.U32 R0, RZ, RZ, R15 ;  /* 0x000000ffff007224 */ /* 0x000fc600078e000f */
[----:B0-----:R-:W4:Y:S04]  /*18890*/  LDL.LU.64 R14, [R1+0x338] ;  /* 0x00033800010e7983 */ /* 0x001f280000300a00 */
[----:B------:R0:W-:Y:S04]  /*188a0*/  STL [R1+0x394], R0 ;  /* 0x0003940001007387 */ /* 0x0001e80000100800 */
[----:B-----5:R1:W-:Y:S01]  /*188b0*/  STL [R1+0x388], R22 ;  /* 0x0003881601007387 */ /* 0x0203e20000100800 */
[----:B0-----:R-:W-:-:S03]  /*188c0*/  IMAD.MOV.U32 R0, RZ, RZ, R23 ;  /* 0x000000ffff007224 */ /* 0x001fc600078e0017 */
[----:B-1----:R-:W5:Y:S04]  /*188d0*/  LDL.LU.64 R22, [R1+0x330] ;  /* 0x0003300001167983 */ /* 0x002f680000300a00 */
[----:B------:R0:W-:Y:S04]  /*188e0*/  STL [R1+0x38c], R0 ;  /* 0x00038c0001007387 */ /* 0x0001e80000100800 */
[----:B------:R1:W-:Y:S01]  /*188f0*/  STL [R1+0x380], R20 ;  /* 0x0003801401007387 */ /* 0x0003e20000100800 */
        /* <DEDUP_REMOVED lines=23> */
[----:B--2---:R1:W-:Y:S01]  /*18a70*/  STL [R1+0x350], R4 ;  /* 0x0003500401007387 */ /* 0x0043e20000100800 */
[----:B0-----:R-:W-:-:S03]  /*18a80*/  IMAD.MOV.U32 R0, RZ, RZ, R5 ;  /* 0x000000ffff007224 */ /* 0x001fc600078e0005 */
[----:B-1----:R-:W2:Y:S04]  /*18a90*/  LDL.LU.64 R4, [R1+0x2f8] ;  /* 0x0002f80001047983 */ /* 0x002ea80000300a00 */
[----:B------:R0:W-:Y:S04]  /*18aa0*/  STL [R1+0x354], R0 ;  /* 0x0003540001007387 */ /* 0x0001e80000100800 */
[----:B------:R1:W-:Y:S01]  /*18ab0*/  STL [R1+0x348], R2 ;  /* 0x0003480201007387 */ /* 0x0003e20000100800 */
[----:B0-----:R-:W-:-:S03]  /*18ac0*/  IMAD.MOV.U32 R0, RZ, RZ, R3 ;  /* 0x000000ffff007224 */ /* 0x001fc600078e0003 */
[----:B-1----:R-:W2:Y:S04]  /*18ad0*/  LDL.LU.64 R2, [R1+0x2f0] ;  /* 0x0002f00001027983 */ /* 0x002ea80000300a00 */
[----:B------:R0:W-:Y:S04]  /*18ae0*/  STL [R1+0x34c], R0 ;  /* 0x00034c0001007387 */ /* 0x0001e80000100800 */
[----:B---3--:R1:W-:Y:S01]  /*18af0*/  STL [R1+0x340], R16 ;  /* 0x0003401001007387 */ /* 0x0083e20000100800 */
[----:B0-----:R-:W-:-:S03]  /*18b00*/  IMAD.MOV.U32 R0, RZ, RZ, R17 ;  /* 0x000000ffff007224 */ /* 0x001fc600078e0011 */
[----:B-1----:R-:W3:Y:S04]  /*18b10*/  LDL.LU.64 R16, [R1+0x2e8] ;  /* 0x0002e80001107983 */ /* 0x002ee80000300a00 */
[----:B------:R0:W-:Y:S04]  /*18b20*/  STL [R1+0x344], R0 ;  /* 0x0003440001007387 */ /* 0x0001e80000100800 */
[----:B----4-:R1:W-:Y:S01]  /*18b30*/  STL [R1+0x338], R14 ;  /* 0x0003380e01007387 */ /* 0x0103e20000100800 */
[----:B0-----:R-:W-:-:S03]  /*18b40*/  IMAD.MOV.U32 R0, RZ, RZ, R15 ;  /* 0x000000ffff007224 */ /* 0x001fc600078e000f */
[----:B-1----:R-:W4:Y:S04]  /*18b50*/  LDL.LU.64 R14, [R1+0x2e0] ;  /* 0x0002e000010e7983 */ /* 0x002f280000300a00 */
        /* <DEDUP_REMOVED lines=114> */
[----:B0-----:R-:W-:-:S03]  /*19280*/  MOV R0, R7 ;  /* 0x0000000700007202 */ /* 0x001fc60000000f00 */
        /* <DEDUP_REMOVED lines=30> */
[----:B------:R-:W-:Y:S04]  /*19470*/  STL [R1+0x3b4], R18 ;  /* 0x0003b41201007387 */ /* 0x000fe80000100800 */
[----:B------:R-:W5:Y:S01]  /*19480*/  LDL.LU.64 R24, [R1+0x1b0] ;  /* 0x0001b00001187983 */ /* 0x000f620000300a00 */
[----:B0-----:R-:W-:-:S05]  /*19490*/  IMAD.MOV.U32 R0, RZ, RZ, R19 ;  /* 0x000000ffff007224 */ /* 0x001fca00078e0013 */
        /* <DEDUP_REMOVED lines=9> */
[----:B------:R1:W-:Y:S04]  /*19530*/  STL [R1+0x3c0], R6 ;  /* 0x0003c00601007387 */ /* 0x0003e80000100800 */
[----:B------:R-:W5:Y:S01]  /*19540*/  LDL.LU.64 R18, [R1+0x198] ;  /* 0x0001980001127983 */ /* 0x000f620000300a00 */
[----:B0-----:R-:W-:-:S05]  /*19550*/  IMAD.MOV.U32 R0, RZ, RZ, R7 ;  /* 0x000000ffff007224 */ /* 0x001fca00078e0007 */
[----:B------:R0:W-:Y:S04]  /*19560*/  STL [R1+0x1f0], R0 ;  /* 0x0001f00001007387 */ /* 0x0001e80000100800 */
[----:B--2---:R2:W-:Y:S04]  /*19570*/  STL [R1+0x3c4], R4 ;  /* 0x0003c40401007387 */ /* 0x0045e80000100800 */
[----:B-1----:R-:W5:Y:S01]  /*19580*/  LDL.LU.64 R6, [R1+0x190] ;  /* 0x0001900001067983 */ /* 0x002f620000300a00 */
[----:B0-----:R-:W-:-:S05]  /*19590*/  IMAD.MOV.U32 R0, RZ, RZ, R5 ;  /* 0x000000ffff007224 */ /* 0x001fca00078e0005 */
[----:B------:R0:W-:Y:S04]  /*195a0*/  STL [R1+0x1e8], R0 ;  /* 0x0001e80001007387 */ /* 0x0001e80000100800 */
[----:B------:R1:W-:Y:S04]  /*195b0*/  STL [R1+0x3c8], R2 ;  /* 0x0003c80201007387 */ /* 0x0003e80000100800 */
[----:B--2---:R-:W2:Y:S01]  /*195c0*/  LDL.LU.64 R4, [R1+0x188] ;  /* 0x0001880001047983 */ /* 0x004ea20000300a00 */
[----:B0-----:R-:W-:-:S03]  /*195d0*/  IMAD.MOV.U32 R0, RZ, RZ, R3 ;  /* 0x000000ffff007224 */ /* 0x001fc600078e0003 */
[----:B---3--:R-:W-:Y:S04]  /*195e0*/  STL [R1+0x3cc], R16 ;  /* 0x0003cc1001007387 */ /* 0x008fe80000100800 */
[----:B------:R0:W-:Y:S04]  /*195f0*/  STL [R1+0x1e0], R0 ;  /* 0x0001e00001007387 */ /* 0x0001e80000100800 */
[----:B-1----:R-:W3:Y:S01]  /*19600*/  LDL.LU.64 R2, [R1+0x180] ;  /* 0x0001800001027983 */ /* 0x002ee20000300a00 */
[----:B0-----:R-:W-:-:S03]  /*19610*/  IMAD.MOV.U32 R0, RZ, RZ, R17 ;  /* 0x000000ffff007224 */ /* 0x001fc600078e0011 */
[----:B----4-:R-:W-:Y:S04]  /*19620*/  STL [R1+0x3d0], R14 ;  /* 0x0003d00e01007387 */ /* 0x010fe80000100800 */
[----:B------:R0:W-:Y:S04]  /*19630*/  STL [R1+0x1d8], R0 ;  /* 0x0001d80001007387 */ /* 0x0001e80000100800 */
[----:B------:R-:W4:Y:S01]  /*19640*/  LDL.LU.64 R16, [R1+0x178] ;  /* 0x0001780001107983 */ /* 0x000f220000300a00 */
[----:B0-----:R-:W-:-:S03]  /*19650*/  IMAD.MOV.U32 R0, RZ, RZ, R15 ;  /* 0x000000ffff007224 */ /* 0x001fc600078e000f */
[----:B-----5:R-:W-:Y:S04]  /*19660*/  STL [R1+0x3d4], R22 ;  /* 0x0003d41601007387 */ /* 0x020fe80000100800 */
[----:B------:R0:W-:Y:S04]  /*19670*/  STL [R1+0x1d0], R0 ;  /* 0x0001d00001007387 */ /* 0x0001e80000100800 */
[----:B------:R-:W5:Y:S01]  /*19680*/  LDL.LU.64 R14, [R1+0x170] ;  /* 0x00017000010e7983 */ /* 0x000f620000300a00 */
[----:B0-----:R-:W-:-:S03]  /*19690*/  IMAD.MOV.U32 R0, RZ, RZ, R23 ;  /* 0x000000ffff007224 */ /* 0x001fc600078e0017 */
[----:B------:R-:W-:Y:S04]  /*196a0*/  STL [R1+0x3d8], R20 ;  /* 0x0003d81401007387 */ /* 0x000fe80000100800 */
[----:B------:R0:W-:Y:S04]  /*196b0*/  STL [R1+0x1c8], R0 ;  /* 0x0001c80001007387 */ /* 0x0001e80000100800 */
[----:B------:R-:W5:Y:S01]  /*196c0*/  LDL.LU.64 R22, [R1+0x168] ;  /* 0x0001680001167983 */ /* 0x000f620000300a00 */
[----:B0-----:R-:W-:-:S03]  /*196d0*/  IMAD.MOV.U32 R0, RZ, RZ, R21 ;  /* 0x000000ffff007224 */ /* 0x001fc600078e0015 */
[----:B------:R-:W-:Y:S04]  /*196e0*/  STL [R1+0x3dc], R12 ;  /* 0x0003dc0c01007387 */ /* 0x000fe80000100800 */
[----:B------:R0:W-:Y:S04]  /*196f0*/  STL [R1+0x1c4], R0 ;  /* 0x0001c40001007387 */ /* 0x0001e80000100800 */
[----:B------:R-:W5:Y:S04]  /*19700*/  LDL.LU.64 R20, [R1+0x160] ;  /* 0x0001600001147983 */ /* 0x000f680000300a00 */
[----:B------:R-:W-:Y:S01]  /*19710*/  STL [R1+0x3e0], R24 ;  /* 0x0003e01801007387 */ /* 0x000fe20000100800 */
[----:B0-----:R-:W-:-:S05]  /*19720*/  IMAD.MOV.U32 R0, RZ, RZ, R13 ;  /* 0x000000ffff007224 */ /* 0x001fca00078e000d */
[----:B------:R0:W-:Y:S04]  /*19730*/  STL [R1+0x1cc], R0 ;  /* 0x0001cc0001007387 */ /* 0x0001e80000100800 */
[----:B------:R-:W5:Y:S01]  /*19740*/  LDL.LU.64 R12, [R1+0x158] ;  /* 0x00015800010c7983 */ /* 0x000f620000300a00 */
[----:B0-----:R-:W-:-:S03]  /*19750*/  IMAD.MOV.U32 R0, RZ, RZ, R25 ;  /* 0x000000ffff007224 */ /* 0x001fc600078e0019 */
[----:B------:R-:W-:Y:S04]  /*19760*/  STL [R1+0x3e4], R10 ;  /* 0x0003e40a01007387 */ /* 0x000fe80000100800 */
[----:B------:R0:W-:Y:S02]  /*19770*/  STL [R1+0x1d4], R0 ;  /* 0x0001d40001007387 */ /* 0x0001e40000100800 */
[----:B0-----:R-:W-:Y:S02]  /*19780*/  IMAD.MOV.U32 R0, RZ, RZ, R11 ;  /* 0x000000ffff007224 */ /* 0x001fe400078e000b */
[----:B------:R-:W5:Y:S04]  /*19790*/  LDL.LU.64 R10, [R1+0x150] ;  /* 0x00015000010a7983 */ /* 0x000f680000300a00 */
        /* <DEDUP_REMOVED lines=10> */
[----:B--2---:R-:W-:Y:S01]  /*19840*/  STL [R1+0x404], R4 ;  /* 0x0004040401007387 */ /* 0x004fe20000100800 */
[----:B0-----:R-:W-:-:S05]  /*19850*/  IMAD.MOV.U32 R0, RZ, RZ, R7 ;  /* 0x000000ffff007224 */ /* 0x001fca00078e0007 */
[----:B------:R0:W-:Y:S04]  /*19860*/  STL [R1+0x1f4], R0 ;  /* 0x0001f40001007387 */ /* 0x0001e80000100800 */
[----:B-1----:R-:W2:Y:S04]  /*19870*/  LDL.LU.64 R6, [R1+0x138] ;  /* 0x0001380001067983 */ /* 0x002ea80000300a00 */
[----:B---3--:R-:W-:Y:S01]  /*19880*/  STL [R1+0x40c], R2 ;  /* 0x00040c0201007387 */ /* 0x008fe20000100800 */
[----:B0-----:R-:W-:-:S05]  /*19890*/  IMAD.MOV.U32 R0, RZ, RZ, R5 ;  /* 0x000000ffff007224 */ /* 0x001fca00078e0005 */
[----:B------:R0:W-:Y:S04]  /*198a0*/  STL [R1+0x1fc], R0 ;  /* 0x0001fc0001007387 */ /* 0x0001e80000100800 */
[----:B------:R-:W3:Y:S04]  /*198b0*/  LDL.LU.64 R4, [R1+0x130] ;  /* 0x0001300001047983 */ /* 0x000ee80000300a00 */
[----:B----4-:R-:W-:Y:S01]  /*198c0*/  STL [R1+0x414], R16 ;  /* 0x0004141001007387 */ /* 0x010fe20000100800 */
[----:B0-----:R-:W-:-:S05]  /*198d0*/  IMAD.MOV.U32 R0, RZ, RZ, R3 ;  /* 0x000000ffff007224 */ /* 0x001fca00078e0003 */
        /* <DEDUP_REMOVED lines=13> */
[----:B------:R-:W5:Y:S01]  /*199b0*/  LDL.LU.64 R26, [R1+0x110] ;  /* 0x00011000011a7983 */ /* 0x000f620000300a00 */
[----:B0-----:R-:W-:-:S05]  /*199c0*/  IMAD.MOV.U32 R0, RZ, RZ, R21 ;  /* 0x000000ffff007224 */ /* 0x001fca00078e0015 */
[----:B------:R0:W-:Y:S04]  /*199d0*/  STL [R1+0x22c], R0 ;  /* 0x00022c0001007387 */ /* 0x0001e80000100800 */
[----:B------:R1:W-:Y:S04]  /*199e0*/  STL [R1+0x434], R12 ;  /* 0x0004340c01007387 */ /* 0x0003e80000100800 */
[----:B------:R-:W5:Y:S01]  /*199f0*/  LDL.LU.64 R24, [R1+0x108] ;  /* 0x0001080001187983 */ /* 0x000f620000300a00 */
[----:B0-----:R-:W-:-:S03]  /*19a00*/  IMAD.MOV.U32 R0, RZ, RZ, R13 ;  /* 0x000000ffff007224 */ /* 0x001fc600078e000d */
[----:B-1----:R-:W5:Y:S04]  /*19a10*/  LDL.LU.64 R12, [R1+0x100] ;  /* 0x00010000010c7983 */ /* 0x002f680000300a00 */
[----:B------:R0:W-:Y:S04]  /*19a20*/  STL [R1+0x234], R0 ;  /* 0x0002340001007387 */ /* 0x0001e80000100800 */
[----:B------:R1:W-:Y:S04]  /*19a30*/  STL [R1+0x43c], R10 ;  /* 0x00043c0a01007387 */ /* 0x0003e80000100800 */
[----:B------:R-:W5:Y:S01]  /*19a40*/  LDL.LU.64 R22, [R1+0xf8] ;  /* 0x0000f80001167983 */ /* 0x000f620000300a00 */
[----:B0-----:R-:W-:-:S03]  /*19a50*/  IMAD.MOV.U32 R0, RZ, RZ, R11 ;  /* 0x000000ffff007224 */ /* 0x001fc600078e000b */
[----:B------:R-:W-:Y:S04]  /*19a60*/  STL [R1+0x444], R8 ;  /* 0x0004440801007387 */ /* 0x000fe80000100800 */
[----:B------:R0:W-:Y:S04]  /*19a70*/  STL [R1+0x23c], R0 ;  /* 0x00023c0001007387 */ /* 0x0001e80000100800 */
[----:B-1----:R-:W5:Y:S01]  /*19a80*/  LDL.LU.64 R10, [R1+0xf0] ;  /* 0x0000f000010a7983 */ /* 0x002f620000300a00 */
[----:B0-----:R-:W-:-:S03]  /*19a90*/  IMAD.MOV.U32 R0, RZ, RZ, R9 ;  /* 0x000000ffff007224 */ /* 0x001fc600078e0009 */
[----:B------:R-:W-:Y:S04]  /*19aa0*/  STL [R1+0x44c], R18 ;  /* 0x00044c1201007387 */ /* 0x000fe80000100800 */
[----:B------:R0:W-:Y:S04]  /*19ab0*/  STL [R1+0x244], R0 ;  /* 0x0002440001007387 */ /* 0x0001e80000100800 */
[----:B------:R-:W5:Y:S04]  /*19ac0*/  LDL.LU.64 R8, [R1+0xe8] ;  /* 0x0000e80001087983 */ /* 0x000f680000300a00 */
[----:B------:R-:W5:Y:S01]  /*19ad0*/  LDL.LU.64 R20, [R1+0xe0] ;  /* 0x0000e00001147983 */ /* 0x000f620000300a00 */
[----:B0-----:R-:W-:-:S05]  /*19ae0*/  IMAD.MOV.U32 R0, RZ, RZ, R19 ;  /* 0x000000ffff007224 */ /* 0x001fca00078e0013 */
[----:B------:R0:W-:Y:S04]  /*19af0*/  STL [R1+0x24c], R0 ;  /* 0x00024c0001007387 */ /* 0x0001e80000100800 */
[----:B--2---:R1:W-:Y:S01]  /*19b00*/  STL [R1+0x454], R6 ;  /* 0x0004540601007387 */ /* 0x0043e20000100800 */
[----:B0-----:R-:W-:-:S03]  /*19b10*/  IMAD.MOV.U32 R0, RZ, RZ, R7 ;  /* 0x000000ffff007224 */ /* 0x001fc600078e0007 */
[----:B-1----:R-:W2:Y:S04]  /*19b20*/  LDL.LU.64 R6, [R1+0xd8] ;  /* 0x0000d80001067983 */ /* 0x002ea80000300a00 */
[----:B------:R0:W-:Y:S04]  /*19b30*/  STL [R1+0x3e8], R0 ;  /* 0x0003e80001007387 */ /* 0x0001e80000100800 */
[----:B---3--:R1:W-:Y:S01]  /*19b40*/  STL [R1+0x45c], R4 ;  /* 0x00045c0401007387 */ /* 0x0083e20000100800 */
[----:B0-----:R-:W-:-:S03]  /*19b50*/  IMAD.MOV.U32 R0, RZ, RZ, R5 ;  /* 0x000000ffff007224 */ /* 0x001fc600078e0005 */
[----:B-1----:R-:W3:Y:S04]  /*19b60*/  LDL.LU.64 R4, [R1+0xd0] ;  /* 0x0000d00001047983 */ /* 0x002ee80000300a00 */
[----:B------:R0:W-:Y:S04]  /*19b70*/  STL [R1+0x3f0], R0 ;  /* 0x0003f00001007387 */ /* 0x0001e80000100800 */
[----:B----4-:R1:W-:Y:S04]  /*19b80*/  STL [R1+0x464], R2 ;  /* 0x0004640201007387 */ /* 0x0103e80000100800 */
[----:B------:R-:W4:Y:S01]  /*19b90*/  LDL.LU.64 R18, [R1+0xc8] ;  /* 0x0000c80001127983 */ /* 0x000f220000300a00 */
[----:B0-----:R-:W-:-:S03]  /*19ba0*/  IMAD.MOV.U32 R0, RZ, RZ, R3 ;  /* 0x000000ffff007224 */ /* 0x001fc600078e0003 */
[----:B-----5:R-:W-:Y:S04]  /*19bb0*/  STL [R1+0x46c], R16 ;  /* 0x00046c1001007387 */ /* 0x020fe80000100800 */
[----:B------:R0:W-:Y:S04]  /*19bc0*/  STL [R1+0x3f8], R0 ;  /* 0x0003f80001007387 */ /* 0x0001e80000100800 */
[----:B-1----:R-:W5:Y:S01]  /*19bd0*/  LDL.LU.64 R2, [R1+0xc0] ;  /* 0x0000c00001027983 */ /* 0x002f620000300a00 */
[----:B0-----:R-:W-:-:S03]  /*19be0*/  IMAD.MOV.U32 R0, RZ, RZ, R17 ;  /* 0x000000ffff007224 */ /* 0x001fc600078e0011 */
[----:B------:R-:W-:Y:S04]  /*19bf0*/  STL [R1+0x474], R14 ;  /* 0x0004740e01007387 */ /* 0x000fe80000100800 */
[----:B------:R0:W-:Y:S04]  /*19c00*/  STL [R1+0x400], R0 ;  /* 0x0004000001007387 */ /* 0x0001e80000100800 */
[----:B------:R-:W5:Y:S01]  /*19c10*/  LDL.LU.64 R16, [R1+0xb8] ;  /* 0x0000b80001107983 */ /* 0x000f620000300a00 */
[----:B0-----:R-:W-:-:S03]  /*19c20*/  IMAD.MOV.U32 R0, RZ, RZ, R15 ;  /* 0x000000ffff007224 */ /* 0x001fc600078e000f */
[----:B------:R-:W5:Y:S04]  /*19c30*/  LDL.LU.64 R14, [R1+0xb0] ;  /* 0x0000b000010e7983 */ /* 0x000f680000300a00 */
[----:B------:R0:W-:Y:S04]  /*19c40*/  STL [R1+0x408], R0 ;  /* 0x0004080001007387 */ /* 0x0001e80000100800 */
[----:B------:R-:W-:Y:S01]  /*19c50*/  STL [R1+0x47c], R26 ;  /* 0x00047c1a01007387 */ /* 0x000fe20000100800 */
[----:B0-----:R-:W-:-:S03]  /*19c60*/  IMAD.MOV.U32 R0, RZ, RZ, R27 ;  /* 0x000000ffff007224 */ /* 0x001fc600078e001b */
[----:B------:R-:W-:Y:S04]  /*19c70*/  STL [R1+0x484], R24 ;  /* 0x0004841801007387 */ /* 0x000fe80000100800 */
[----:B------:R0:W-:Y:S02]  /*19c80*/  STL [R1+0x410], R0 ;  /* 0x0004100001007387 */ /* 0x0001e40000100800 */
[----:B0-----:R-:W-:Y:S02]  /*19c90*/  IMAD.MOV.U32 R0, RZ, RZ, R25 ;  /* 0x000000ffff007224 */ /* 0x001fe400078e0019 */
[----:B------:R-:W-:Y:S04]  /*19ca0*/  STL [R1+0x48c], R12 ;  /* 0x00048c0c01007387 */ /* 0x000fe80000100800 */
[----:B------:R0:W-:Y:S02]  /*19cb0*/  STL [R1+0x418], R0 ;  /* 0x0004180001007387 */ /* 0x0001e40000100800 */
[----:B0-----:R-:W-:-:S02]  /*19cc0*/  IMAD.MOV.U32 R0, RZ, RZ, R13 ;  /* 0x000000ffff007224 */ /* 0x001fc400078e000d */
[----:B------:R-:W-:Y:S04]  /*19cd0*/  STL [R1+0x494], R22 ;  /* 0x0004941601007387 */ /* 0x000fe80000100800 */
        /* <DEDUP_REMOVED lines=8> */
[----:B------:R1:W-:Y:S04]  /*19d60*/  STL [R1+0x4a4], R8 ;  /* 0x0004a40801007387 */ /* 0x0003e80000100800 */
[----:B------:R-:W-:Y:S01]  /*19d70*/  STL [R1+0x4ac], R20 ;  /* 0x0004ac1401007387 */ /* 0x000fe20000100800 */
[----:B0-----:R-:W-:-:S05]  /*19d80*/  IMAD.MOV.U32 R0, RZ, RZ, R9 ;  /* 0x000000ffff007224 */ /* 0x001fca00078e0009 */
[----:B------:R0:W-:Y:S04]  /*19d90*/  STL [R1+0x438], R0 ;  /* 0x0004380001007387 */ /* 0x0001e80000100800 */
[----:B-1----:R-:W5:Y:S04]  /*19da0*/  LDL.LU.64 R8, [R1+0x98] ;  /* 0x0000980001087983 */ /* 0x002f680000300a00 */
[----:B--2---:R-:W-:Y:S01]  /*19db0*/  STL [R1+0x4b4], R6 ;  /* 0x0004b40601007387 */ /* 0x004fe20000100800 */
[----:B0-----:R-:W-:-:S05]  /*19dc0*/  IMAD.MOV.U32 R0, RZ, RZ, R21 ;  /* 0x000000ffff007224 */ /* 0x001fca00078e0015 */
[----:B------:R0:W-:Y:S02]  /*19dd0*/  STL [R1+0x440], R0 ;  /* 0x0004400001007387 */ /* 0x0001e40000100800 */
[----:B0-----:R-:W-:Y:S02]  /*19de0*/  IMAD.MOV.U32 R0, RZ, RZ, R7 ;  /* 0x000000ffff007224 */ /* 0x001fe400078e0007 */
[----:B------:R-:W2:Y:S04]  /*19df0*/  LDL.LU.64 R6, [R1+0x90] ;  /* 0x0000900001067983 */ /* 0x000ea80000300a00 */
[----:B------:R0:W-:Y:S04]  /*19e00*/  STL [R1+0x448], R0 ;  /* 0x0004480001007387 */ /* 0x0001e80000100800 */
[----:B---3--:R1:W-:Y:S04]  /*19e10*/  STL [R1+0x4bc], R4 ;  /* 0x0004bc0401007387 */ /* 0x0083e80000100800 */
[----:B----4-:R-:W-:Y:S01]  /*19e20*/  STL [R1+0x4c4], R18 ;  /* 0x0004c41201007387 */ /* 0x010fe20000100800 */
[----:B0-----:R-:W-:-:S05]  /*19e30*/  IMAD.MOV.U32 R0, RZ, RZ, R5 ;  /* 0x000000ffff007224 */ /* 0x001fca00078e0005 */
[----:B------:R0:W-:Y:S04]  /*19e40*/  STL [R1+0x450], R0 ;  /* 0x0004500001007387 */ /* 0x0001e80000100800 */
[----:B-1----:R-:W3:Y:S01]  /*19e50*/  LDL.LU.64 R4, [R1+0x88] ;  /* 0x0000880001047983 */ /* 0x002ee20000300a00 */
[----:B0-----:R-:W-:-:S03]  /*19e60*/  IMAD.MOV.U32 R0, RZ, RZ, R19 ;  /* 0x000000ffff007224 */ /* 0x001fc600078e0013 */
[----:B-----5:R-:W-:Y:S04]  /*19e70*/  STL [R1+0x4cc], R2 ;  /* 0x0004cc0201007387 */ /* 0x020fe80000100800 */
[----:B------:R0:W-:Y:S02]  /*19e80*/  STL [R1+0x458], R0 ;  /* 0x0004580001007387 */ /* 0x0001e40000100800 */
[----:B0-----:R-:W-:Y:S02]  /*19e90*/  IMAD.MOV.U32 R0, RZ, RZ, R3 ;  /* 0x000000ffff007224 */ /* 0x001fe400078e0003 */
[----:B------:R-:W4:Y:S04]  /*19ea0*/  LDL.LU.64 R2, [R1+0x80] ;  /* 0x0000800001027983 */ /* 0x000f280000300a00 */
[----:B------:R0:W-:Y:S04]  /*19eb0*/  STL [R1+0x460], R0 ;  /* 0x0004600001007387 */ /* 0x0001e80000100800 */
[----:B------:R-:W-:Y:S01]  /*19ec0*/  STL [R1+0x4d4], R16 ;  /* 0x0004d41001007387 */ /* 0x000fe20000100800 */
[----:B0-----:R-:W-:-:S03]  /*19ed0*/  IMAD.MOV.U32 R0, RZ, RZ, R17 ;  /* 0x000000ffff007224 */ /* 0x001fc600078e0011 */
[----:B------:R-:W-:Y:S04]  /*19ee0*/  STL [R1+0x4dc], R14 ;  /* 0x0004dc0e01007387 */ /* 0x000fe80000100800 */
[----:B------:R-:W-:Y:S04]  /*19ef0*/  STL [R1+0x468], R0 ;  /* 0x0004680001007387 */ /* 0x000fe80000100800 */
[----:B------:R-:W5:Y:S04]  /*19f00*/  LDL.LU.64 R28, [R1+0x68] ;  /* 0x00006800011c7983 */ /* 0x000f680000300a00 */
[----:B-----5:R0:W-:Y:S04]  /*19f10*/  STL.64 [R1+0x760], R28 ;  /* 0x0007601c01007387 */ /* 0x0201e80000100a00 */
[----:B0-----:R-:W5:Y:S01]  /*19f20*/  LDL.LU.64 R28, [R1+0x70] ;  /* 0x00007000011c7983 */ /* 0x001f620000300a00 */
[----:B------:R-:W-:-:S03]  /*19f30*/  IMAD.MOV.U32 R0, RZ, RZ, R15 ;  /* 0x000000ffff007224 */ /* 0x000fc600078e000f */
[----:B-----5:R0:W-:Y:S04]  /*19f40*/  STL.64 [R1+0x768], R28 ;  /* 0x0007681c01007387 */ /* 0x0201e80000100a00 */
[----:B0-----:R-:W5:Y:S04]  /*19f50*/  LDL.LU.64 R28, [R1+0x78] ;  /* 0x00007800011c7983 */ /* 0x001f680000300a00 */
[----:B------:R-:W5:Y:S04]  /*19f60*/  LDL.LU.64 R26, [R1+0x60] ;  /* 0x00006000011a7983 */ /* 0x000f680000300a00 */
[----:B------:R0:W-:Y:S04]  /*19f70*/  STL [R1+0x470], R0 ;  /* 0x0004700001007387 */ /* 0x0001e80000100800 */
[----:B------:R-:W-:Y:S04]  /*19f80*/  STL [R1+0x4e4], R12 ;  /* 0x0004e40c01007387 */ /* 0x000fe80000100800 */
[----:B------:R-:W5:Y:S04]  /*19f90*/  LDL.LU.64 R24, [R1+0x58] ;  /* 0x0000580001187983 */ /* 0x000f680000300a00 */
[----:B------:R-:W5:Y:S01]  /*19fa0*/  LDL.LU.64 R22, [R1+0x50] ;  /* 0x0000500001167983 */ /* 0x000f620000300a00 */
[----:B0-----:R-:W-:-:S05]  /*19fb0*/  IMAD.MOV.U32 R0, RZ, RZ, R13 ;  /* 0x000000ffff007224 */ /* 0x001fca00078e000d */
        /* <DEDUP_REMOVED lines=11> */
[----:B--2---:R1:W-:Y:S04]  /*1a070*/  STL [R1+0x4fc], R6 ;  /* 0x0004fc0601007387 */ /* 0x0043e80000100800 */
[----:B------:R-:W2:Y:S04]  /*1a080*/  LDL.LU.64 R12, [R1+0x28] ;  /* 0x00002800010c7983 */ /* 0x000ea80000300a00 */
[----:B------:R-:W2:Y:S01]  /*1a090*/  LDL.LU.64 R10, [R1+0x20] ;  /* 0x00002000010a7983 */ /* 0x000ea20000300a00 */
[----:B0-----:R-:W-:-:S05]  /*1a0a0*/  IMAD.MOV.U32 R0, RZ, RZ, R7 ;  /* 0x000000ffff007224 */ /* 0x001fca00078e0007 */
[----:B------:R0:W-:Y:S04]  /*1a0b0*/  STL [R1+0x490], R0 ;  /* 0x0004900001007387 */ /* 0x0001e80000100800 */
[----:B---3--:R3:W-:Y:S04]  /*1a0c0*/  STL [R1+0x504], R4 ;  /* 0x0005040401007387 */ /* 0x0087e80000100800 */
[----:B------:R-:W2:Y:S04]  /*1a0d0*/  LDL.LU.64 R8, [R1+0x18] ;  /* 0x0000180001087983 */ /* 0x000ea80000300a00 */
[----:B-1----:R-:W2:Y:S01]  /*1a0e0*/  LDL.LU.64 R6, [R1+0x10] ;  /* 0x0000100001067983 */ /* 0x002ea20000300a00 */
[----:B0-----:R-:W-:-:S05]  /*1a0f0*/  IMAD.MOV.U32 R0, RZ, RZ, R5 ;  /* 0x000000ffff007224 */ /* 0x001fca00078e0005 */
[----:B------:R0:W-:Y:S04]  /*1a100*/  STL [R1+0x498], R0 ;  /* 0x0004980001007387 */ /* 0x0001e80000100800 */
[----:B----4-:R1:W-:Y:S04]  /*1a110*/  STL [R1+0x50c], R2 ;  /* 0x00050c0201007387 */ /* 0x0103e80000100800 */
[----:B---3--:R-:W3:Y:S01]  /*1a120*/  LDL.LU.64 R4, [R1+0x8] ;  /* 0x0000080001047983 */ /* 0x008ee20000300a00 */
[----:B0-----:R-:W-:-:S03]  /*1a130*/  IMAD.MOV.U32 R0, RZ, RZ, R3 ;  /* 0x000000ffff007224 */ /* 0x001fc600078e0003 */
[----:B-1----:R-:W4:Y:S04]  /*1a140*/  LDL.LU.64 R2, [R1] ;  /* 0x0000000001027983 */ /* 0x002f280000300a00 */
[----:B------:R0:W-:Y:S04]  /*1a150*/  STL [R1+0x4a0], R0 ;  /* 0x0004a00001007387 */ /* 0x0001e80000100800 */
[----:B-----5:R1:W-:Y:S01]  /*1a160*/  STL [R1+0x514], R28 ;  /* 0x0005141c01007387 */ /* 0x0203e20000100800 */
[----:B0-----:R-:W-:-:S03]  /*1a170*/  IMAD.MOV.U32 R0, RZ, RZ, R29 ;  /* 0x000000ffff007224 */ /* 0x001fc600078e001d */
[----:B-1----:R-:W5:Y:S04]  /*1a180*/  LDL.LU.64 R28, [R1+0x768] ;  /* 0x00076800011c7983 */ /* 0x002f680000300a00 */
[----:B-----5:R-:W-:Y:S04]  /*1a190*/  STL [R1+0x51c], R28 ;  /* 0x00051c1c01007387 */ /* 0x020fe80000100800 */
[----:B------:R0:W-:Y:S02]  /*1a1a0*/  STL [R1+0x4a8], R0 ;  /* 0x0004a80001007387 */ /* 0x0001e40000100800 */
[----:B0-----:R-:W-:-:S02]  /*1a1b0*/  IMAD.MOV.U32 R0, RZ, RZ, R29 ;  /* 0x000000ffff007224 */ /* 0x001fc400078e001d */
[----:B------:R-:W5:Y:S04]  /*1a1c0*/  LDL.LU.64 R28, [R1+0x760] ;  /* 0x00076000011c7983 */ /* 0x000f680000300a00 */
[----:B-----5:R-:W-:Y:S04]  /*1a1d0*/  STL [R1+0x524], R28 ;  /* 0x0005241c01007387 */ /* 0x020fe80000100800 */
[----:B------:R0:W-:Y:S02]  /*1a1e0*/  STL [R1+0x4b0], R0 ;  /* 0x0004b00001007387 */ /* 0x0001e40000100800 */
[----:B0-----:R-:W-:-:S02]  /*1a1f0*/  IMAD.MOV.U32 R0, RZ, RZ, R29 ;  /* 0x000000ffff007224 */ /* 0x001fc400078e001d */
[----:B------:R-:W5:Y:S04]  /*1a200*/  LDL.LU.64 R28, [R1+0x758] ;  /* 0x00075800011c7983 */ /* 0x000f680000300a00 */
[----:B------:R-:W-:Y:S04]  /*1a210*/  STL [R1+0x52c], R26 ;  /* 0x00052c1a01007387 */ /* 0x000fe80000100800 */
        /* <DEDUP_REMOVED lines=27> */
[----:B--2---:R-:W-:Y:S04]  /*1a3d0*/  STL [R1+0x65c], R12 ;  /* 0x00065c0c01007387 */ /* 0x004fe80000100800 */
[----:B------:R0:W-:Y:S02]  /*1a3e0*/  STL [R1+0x4f0], R0 ;  /* 0x0004f00001007387 */ /* 0x0001e40000100800 */
[----:B0-----:R-:W-:-:S02]  /*1a3f0*/  IMAD.MOV.U32 R0, RZ, RZ, R13 ;  /* 0x000000ffff007224 */ /* 0x001fc400078e000d */
[----:B------:R-:W2:Y:S04]  /*1a400*/  LDL.LU.64 R12, [R1+0x718] ;  /* 0x00071800010c7983 */ /* 0x000ea80000300a00 */
[----:B------:R-:W-:Y:S04]  /*1a410*/  STL [R1+0x660], R10 ;  /* 0x0006600a01007387 */ /* 0x000fe80000100800 */
[----:B------:R0:W-:Y:S02]  /*1a420*/  STL [R1+0x4f8], R0 ;  /* 0x0004f80001007387 */ /* 0x0001e40000100800 */
[----:B0-----:R-:W-:-:S02]  /*1a430*/  IMAD.MOV.U32 R0, RZ, RZ, R11 ;  /* 0x000000ffff007224 */ /* 0x001fc400078e000b */
[----:B------:R-:W5:Y:S04]  /*1a440*/  LDL.LU.64 R10, [R1+0x710] ;  /* 0x00071000010a7983 */ /* 0x000f680000300a00 */
[----:B------:R-:W-:Y:S04]  /*1a450*/  STL [R1+0x664], R8 ;  /* 0x0006640801007387 */ /* 0x000fe80000100800 */
[----:B------:R0:W-:Y:S02]  /*1a460*/  STL [R1+0x500], R0 ;  /* 0x0005000001007387 */ /* 0x0001e40000100800 */
[----:B0-----:R-:W-:-:S02]  /*1a470*/  IMAD.MOV.U32 R0, RZ, RZ, R9 ;  /* 0x000000ffff007224 */ /* 0x001fc400078e0009 */
[----:B------:R-:W2:Y:S04]  /*1a480*/  LDL.LU.64 R8, [R1+0x708] ;  /* 0x0007080001087983 */ /* 0x000ea80000300a00 */
[----:B------:R-:W-:Y:S04]  /*1a490*/  STL [R1+0x668], R6 ;  /* 0x0006680601007387 */ /* 0x000fe80000100800 */
[----:B------:R0:W-:Y:S02]  /*1a4a0*/  STL [R1+0x508], R0 ;  /* 0x0005080001007387 */ /* 0x0001e40000100800 */
[----:B0-----:R-:W-:-:S02]  /*1a4b0*/  IMAD.MOV.U32 R0, RZ, RZ, R7 ;  /* 0x000000ffff007224 */ /* 0x001fc400078e0007 */
[----:B------:R-:W5:Y:S04]  /*1a4c0*/  LDL.LU.64 R6, [R1+0x700] ;  /* 0x0007000001067983 */ /* 0x000f680000300a00 */
[----:B---3--:R-:W-:Y:S04]  /*1a4d0*/  STL [R1+0x66c], R4 ;  /* 0x00066c0401007387 */ /* 0x008fe80000100800 */
[----:B------:R0:W-:Y:S02]  /*1a4e0*/  STL [R1+0x510], R0 ;  /* 0x0005100001007387 */ /* 0x0001e40000100800 */
[----:B0-----:R-:W-:-:S02]  /*1a4f0*/  IMAD.MOV.U32 R0, RZ, RZ, R5 ;  /* 0x000000ffff007224 */ /* 0x001fc400078e0005 */
[----:B------:R-:W3:Y:S04]  /*1a500*/  LDL.LU.64 R4, [R1+0x6f8] ;  /* 0x0006f80001047983 */ /* 0x000ee80000300a00 */
[----:B----4-:R-:W-:Y:S04]  /*1a510*/  STL [R1+0x670], R2 ;  /* 0x0006700201007387 */ /* 0x010fe80000100800 */
[----:B------:R0:W-:Y:S02]  /*1a520*/  STL [R1+0x518], R0 ;  /* 0x0005180001007387 */ /* 0x0001e40000100800 */
[----:B0-----:R-:W-:-:S02]  /*1a530*/  IMAD.MOV.U32 R0, RZ, RZ, R3 ;  /* 0x000000ffff007224 */ /* 0x001fc400078e0003 */
[----:B------:R-:W4:Y:S04]  /*1a540*/  LDL.LU.64 R2, [R1+0x6f0] ;  /* 0x0006f00001027983 */ /* 0x000f280000300a00 */
[----:B----4-:R-:W-:Y:S04]  /*1a550*/  STL [R1+0x674], R2 ;  /* 0x0006740201007387 */ /* 0x010fe80000100800 */
[----:B------:R0:W-:Y:S04]  /*1a560*/  STL [R1+0x520], R0 ;  /* 0x0005200001007387 */ /* 0x0001e80000100800 */
[----:B------:R1:W-:Y:S01]  /*1a570*/  STL [R1+0x528], R3 ;  /* 0x0005280301007387 */ /* 0x0003e20000100800 */
[----:B0-----:R-:W0:Y:S03]  /*1a580*/  LDC R0, c[0x0][0x238] ;  /* 0x00008e00ff007b82 */ /* 0x001e260000000800 */
[----:B-1----:R-:W4:Y:S04]  /*1a590*/  LDL.LU.64 R2, [R1+0x210] ;  /* 0x0002100001027983 */ /* 0x002f280000300a00 */
[----:B---3--:R1:W-:Y:S04]  /*1a5a0*/  STL [R1+0x67c], R4 ;  /* 0x00067c0401007387 */ /* 0x0083e80000100800 */
[----:B------:R3:W-:Y:S04]  /*1a5b0*/  STL [R1+0x530], R5 ;  /* 0x0005300501007387 */ /* 0x0007e80000100800 */
[----:B-----5:R3:W-:Y:S04]  /*1a5c0*/  STL [R1+0x684], R6 ;  /* 0x0006840601007387 */ /* 0x0207e80000100800 */
[----:B-1----:R-:W5:Y:S04]  /*1a5d0*/  LDL.LU R4, [R1+0x6bc] ;  /* 0x0006bc0001047983 */ /* 0x002f680000300800 */
[----:B------:R3:W-:Y:S04]  /*1a5e0*/  STL [R1+0x538], R7 ;  /* 0x0005380701007387 */ /* 0x0007e80000100800 */
[----:B--2---:R3:W-:Y:S04]  /*1a5f0*/  STL [R1+0x688], R8 ;  /* 0x0006880801007387 */ /* 0x0047e80000100800 */
[----:B------:R3:W-:Y:S04]  /*1a600*/  STL [R1+0x540], R9 ;  /* 0x0005400901007387 */ /* 0x0007e80000100800 */
        /* <DEDUP_REMOVED lines=12> */
[----:B------:R3:W-:Y:S01]  /*1a6d0*/  STL [R1+0x6ac], R22 ;  /* 0x0006ac1601007387 */ /* 0x0007e20000100800 */
[----:B0-----:R-:W-:-:S03]  /*1a6e0*/  IMAD.SHL.U32 R0, R0, 0x20, RZ ;  /* 0x0000002000007824 */ /* 0x001fc600078e00ff */
[----:B------:R3:W-:Y:S04]  /*1a6f0*/  STL [R1+0x678], R23 ;  /* 0x0006781701007387 */ /* 0x0007e80000100800 */
[----:B------:R3:W-:Y:S01]  /*1a700*/  STL [R1+0x6b0], R24 ;  /* 0x0006b01801007387 */ /* 0x0007e20000100800 */
[----:B------:R-:W-:Y:S01]  /*1a710*/  UIADD3 UR6, UR6, -0x20, URZ ;  /* 0xffffffe006067890 */ /* 0x000fe2000fffe03f */
[----:B----4-:R-:W-:-:S04]  /*1a720*/  IMAD.WIDE R2, R0, 0x2, R2 ;  /* 0x0000000200027825 */ /* 0x010fc800078e0202 */
[----:B-----5:R-:W-:-:S05]  /*1a730*/  VIADD R4, R4, 0xffffffff ;  /* 0xffffffff04047836 */ /* 0x020fca0000000000 */
[----:B------:R3:W-:Y:S04]  /*1a740*/  STL [R1+0x6bc], R4 ;  /* 0x0006bc0401007387 */ /* 0x0007e80000100800 */
[----:B------:R3:W-:Y:S04]  /*1a750*/  STL [R1+0x680], R25 ;  /* 0x0006801901007387 */ /* 0x0007e80000100800 */
[----:B------:R3:W-:Y:S04]  /*1a760*/  STL [R1+0x6a8], R26 ;  /* 0x0006a81a01007387 */ /* 0x0007e80000100800 */
[----:B------:R3:W-:Y:S04]  /*1a770*/  STL [R1+0x1c0], R27 ;  /* 0x0001c01b01007387 */ /* 0x0007e80000100800 */
[----:B------:R3:W-:Y:S04]  /*1a780*/  STL [R1+0x6b4], R28 ;  /* 0x0006b41c01007387 */ /* 0x0007e80000100800 */
[----:B------:R3:W-:Y:S04]  /*1a790*/  STL [R1+0x690], R29 ;  /* 0x0006901d01007387 */ /* 0x0007e80000100800 */
[----:B------:R3:W-:Y:S01]  /*1a7a0*/  STL.64 [R1+0x210], R2 ;  /* 0x0002100201007387 */ /* 0x0007e20000100a00 */
[----:B------:R-:W-:-:S13]  /*1a7b0*/  ISETP.NE.U32.AND P0, PT, R4, RZ, PT ;  /* 0x000000ff0400720c */ /* 0x000fda0003f05070 */
[----:B---3--:R-:W-:Y:S05]  /*1a7c0*/  @P0 BRA `(.L_x_2) ;  /* 0xffffff2800380947 */ /* 0x008fea000383ffff */
[----:B------:R-:W2:Y:S04]  /*1a7d0*/  LDL.LU R7, [R1+0x564] ;  /* 0x0005640001077983 */ /* 0x000ea80000300800 */
[----:B--2---:R0:W-:Y:S04]  /*1a7e0*/  STL [R1+0x738], R7 ;  /* 0x0007380701007387 */ /* 0x0041e80000100800 */
[----:B0-----:R-:W2:Y:S04]  /*1a7f0*/  LDL.LU R7, [R1+0x5c8] ;  /* 0x0005c80001077983 */ /* 0x001ea80000300800 */
        /* <DEDUP_REMOVED lines=14> */
[----:B------:R-:W3:Y:S04]  /*1a8e0*/  LDL.LU R6, [R1+0x584] ;  /* 0x0005840001067983 */ /* 0x000ee80000300800 */
[----:B---3--:R0:W-:Y:S04]  /*1a8f0*/  STL [R1+0x734], R6 ;  /* 0x0007340601007387 */ /* 0x0081e80000100800 */
[----:B0-----:R-:W3:Y:S04]  /*1a900*/  LDL.LU R6, [R1+0x554] ;  /* 0x0005540001067983 */ /* 0x001ee80000300800 */
        /* <DEDUP_REMOVED lines=15> */
[----:B0-----:R-:W2:Y:S04]  /*1aa00*/  LDL.LU R6, [R1+0x55c] ;  /* 0x00055c0001067983 */ /* 0x001ea80000300800 */
[----:B------:R-:W3:Y:S04]  /*1aa10*/  LDL.LU R5, [R1+0x5a4] ;  /* 0x0005a40001057983 */ /* 0x000ee80000300800 */
[----:B---3--:R0:W-:Y:S04]  /*1aa20*/  STL [R1+0x730], R5 ;  /* 0x0007300501007387 */ /* 0x0081e80000100800 */
[----:B0-----:R-:W3:Y:S04]  /*1aa30*/  LDL.LU R5, [R1+0x574] ;  /* 0x0005740001057983 */ /* 0x001ee80000300800 */
[----:B------:R-:W4:Y:S04]  /*1aa40*/  LDL.LU R4, [R1+0x5c4] ;  /* 0x0005c40001047983 */ /* 0x000f280000300800 */
[----:B----4-:R0:W-:Y:S04]  /*1aa50*/  STL [R1+0x72c], R4 ;  /* 0x00072c0401007387 */ /* 0x0101e80000100800 */
[----:B0-----:R-:W4:Y:S04]  /*1aa60*/  LDL.LU R4, [R1+0x594] ;  /* 0x0005940001047983 */ /* 0x001f280000300800 */
[----:B------:R-:W5:Y:S04]  /*1aa70*/  LDL.LU R11, [R1+0x560] ;  /* 0x00056000010b7983 */ /* 0x000f680000300800 */
[----:B-----5:R0:W-:Y:S04]  /*1aa80*/  STL [R1+0x728], R11 ;  /* 0x0007280b01007387 */ /* 0x0201e80000100800 */
[----:B0-----:R-:W5:Y:S04]  /*1aa90*/  LDL.LU R11, [R1+0x5b4] ;  /* 0x0005b400010b7983 */ /* 0x001f680000300800 */
[----:B------:R-:W2:Y:S04]  /*1aaa0*/  LDL.LU R10, [R1+0x580] ;  /* 0x00058000010a7983 */ /* 0x000ea80000300800 */
[----:B--2---:R0:W-:Y:S04]  /*1aab0*/  STL [R1+0x724], R10 ;  /* 0x0007240a01007387 */ /* 0x0041e80000100800 */
        /* <DEDUP_REMOVED lines=40> */
[----:B------:R-:W4:Y:S01]  /*1ad40*/  LDL.LU R0, [R1+0x634] ;  /* 0x0006340001007983 */ /* 0x000f220000300800 */
[----:B------:R-:W-:-:S03]  /*1ad50*/  F2FP.BF16.F32.PACK_AB R7, R6, R7 ;  /* 0x000000070607723e */ /* 0x000fc600000010ff */
[----:B----4-:R0:W-:Y:S04]  /*1ad60*/  STL [R1+0x6ec], R0 ;  /* 0x0006ec0001007387 */ /* 0x0101e80000100800 */
[----:B0-----:R-:W4:Y:S04]  /*1ad70*/  LDL.LU R0, [R1+0x614] ;  /* 0x0006140001007983 */ /* 0x001f280000300800 */
        /* <DEDUP_REMOVED lines=9> */
[----:B------:R-:W5:Y:S04]  /*1ae10*/  LDL.LU R6, [R1+0x774] ;  /* 0x0007740001067983 */ /* 0x000f680000300800 */
[----:B------:R0:W-:Y:S04]  /*1ae20*/  STL [R1+0x1c], R7 ;  /* 0x00001c0701007387 */ /* 0x0001e80000100800 */
[----:B0-----:R-:W5:Y:S02]  /*1ae30*/  LDL.LU R7, [R1+0x770] ;  /* 0x0007700001077983 */ /* 0x001f640000300800 */
[----:B-----5:R-:W-:-:S02]  /*1ae40*/  F2FP.BF16.F32.PACK_AB R7, R6, R7 ;  /* 0x000000070607723e */ /* 0x020fc400000010ff */
        /* <DEDUP_REMOVED lines=25> */
[----:B------:R0:W-:Y:S04]  /*1afe0*/  STL [R1], R7 ;  /* 0x0000000701007387 */ /* 0x0001e80000100800 */
[----:B0-----:R-:W5:Y:S02]  /*1aff0*/  LDL.LU R7, [R1+0x738] ;  /* 0x0007380001077983 */ /* 0x001f640000300800 */
[----:B-----5:R-:W-:-:S02]  /*1b000*/  F2FP.BF16.F32.PACK_AB R7, R6, R7 ;  /* 0x000000070607723e */ /* 0x020fc400000010ff */
[----:B------:R-:W5:Y:S02]  /*1b010*/  LDL.LU R6, [R1+0x734] ;  /* 0x0007340001067983 */ /* 0x000f640000300800 */
[----:B-----5:R-:W-:Y:S02]  /*1b020*/  F2FP.BF16.F32.PACK_AB R6, R5, R6 ;  /* 0x000000060506723e */ /* 0x020fe400000010ff */
[----:B------:R-:W5:Y:S02]  /*1b030*/  LDL.LU R5, [R1+0x730] ;  /* 0x0007300001057983 */ /* 0x000f640000300800 */
[----:B-----5:R-:W-:Y:S02]  /*1b040*/  F2FP.BF16.F32.PACK_AB R5, R4, R5 ;  /* 0x000000050405723e */ /* 0x020fe400000010ff */
[----:B------:R-:W5:Y:S02]  /*1b050*/  LDL.LU R4, [R1+0x72c] ;  /* 0x00072c0001047983 */ /* 0x000f640000300800 */
        /* <DEDUP_REMOVED lines=25> */
[----:B------:R-:W2:Y:S02]  /*1b1f0*/  LDL.LU R23, [R1+0x6f8] ;  /* 0x0006f80001177983 */ /* 0x000ea40000300800 */
[----:B--2---:R-:W-:Y:S02]  /*1b200*/  F2FP.BF16.F32.PACK_AB R23, R22, R23 ;  /* 0x000000171617723e */ /* 0x004fe400000010ff */
[----:B------:R-:W3:Y:S02]  /*1b210*/  LDL.LU R22, [R1+0x6f4] ;  /* 0x0006f40001167983 */ /* 0x000ee40000300800 */
[----:B---3--:R-:W-:Y:S02]  /*1b220*/  F2FP.BF16.F32.PACK_AB R22, R21, R22 ;  /* 0x000000161516723e */ /* 0x008fe400000010ff */
[----:B------:R-:W4:Y:S02]  /*1b230*/  LDL.LU R21, [R1+0x6f0] ;  /* 0x0006f00001157983 */ /* 0x000f240000300800 */
[----:B----4-:R-:W-:-:S02]  /*1b240*/  F2FP.BF16.F32.PACK_AB R21, R0, R21 ;  /* 0x000000150015723e */ /* 0x010fc400000010ff */
[----:B------:R-:W2:Y:S01]  /*1b250*/  LDL.LU R0, [R1+0x6ec] ;  /* 0x0006ec0001007983 */ /* 0x000ea20000300800 */
[----:B------:R-:W-:Y:S02]  /*1b260*/  F2FP.BF16.F32.PACK_AB R27, R2, R27 ;  /* 0x0000001b021b723e */ /* 0x000fe400000010ff */
[----:B------:R-:W-:Y:S02]  /*1b270*/  F2FP.BF16.F32.PACK_AB R26, R3, R26 ;  /* 0x0000001a031a723e */ /* 0x000fe400000010ff */
[----:B------:R-:W-:Y:S02]  /*1b280*/  F2FP.BF16.F32.PACK_AB R25, R28, R25 ;  /* 0x000000191c19723e */ /* 0x000fe400000010ff */
[----:B------:R-:W-:Y:S02]  /*1b290*/  F2FP.BF16.F32.PACK_AB R24, R29, R24 ;  /* 0x000000181d18723e */ /* 0x000fe400000010ff */
[----:B--2---:R-:W-:-:S07]  /*1b2a0*/  F2FP.BF16.F32.PACK_AB R20, R0, R20 ;  /* 0x000000140014723e */ /* 0x004fce00000010ff */
.L_x_1:
[----:B------:R-:W2:Y:S01]  /*1b2b0*/  LDL.LU R29, [R1+0x6e0] ;  /* 0x0006e000011d7983 */ /* 0x000ea20000300800 */
[----:B------:R-:W0:Y:S01]  /*1b2c0*/  S2R R28, SR_TID.X ;  /* 0x00000000001c7919 */ /* 0x000e220000002100 */
[----:B------:R-:W1:Y:S01]  /*1b2d0*/  S2UR UR5, SR_CgaCtaId ;  /* 0x00000000000579c3 */ /* 0x000e620000008800 */
[----:B------:R-:W-:Y:S01]  /*1b2e0*/  UMOV UR4, 0x400 ;  /* 0x0000040000047882 */ /* 0x000fe20000000000 */
[----:B------:R-:W-:Y:S01]  /*1b2f0*/  ULDC.64 UR10, c[0x0][0x228] ;  /* 0x00008a00000a7ab9 */ /* 0x000fe20000000a00 */
[----:B------:R-:W3:Y:S01]  /*1b300*/  LDL.LU R3, [R1+0x6e4] ;  /* 0x0006e40001037983 */ /* 0x000ee20000300800 */
[----:B------:R-:W-:-:S03]  /*1b310*/  ULDC.64 UR6, c[0x0][0x220] ;  /* 0x0000880000067ab9 */ /* 0x000fc60000000a00 */
[----:B------:R4:W-:Y:S04]  /*1b320*/  STL [R1+0x73c], R6 ;  /* 0x00073c0601007387 */ /* 0x0009e80000100800 */
[----:B------:R5:W-:Y:S01]  /*1b330*/  STL [R1+0x738], R7 ;  /* 0x0007380701007387 */ /* 0x000be20000100800 */
[----:B----4-:R-:W4:Y:S01]  /*1b340*/  LDC R6, c[0x0][0x248] ;  /* 0x00009200ff067b82 */ /* 0x010f220000000800 */
[----:B-1----:R-:W-:-:S03]  /*1b350*/  ULEA UR4, UR5, UR4, 0x18 ;  /* 0x0000000405047291 */ /* 0x002fc6000f8ec03f */
[----:B------:R-:W-:Y:S01]  /*1b360*/  ULDC UR5, c[0x0][0x244] ;  /* 0x0000910000057ab9 */ /* 0x000fe20000000800 */
[C---:B0-----:R-:W-:Y:S02]  /*1b370*/  IMAD.SHL.U32 R0, R28.reuse, 0x4, RZ ;  /* 0x000000041c007824 */ /* 0x041fe400078e00ff */
[C---:B------:R-:W-:Y:S01]  /*1b380*/  IMAD.SHL.U32 R2, R28.reuse, 0x100, RZ ;  /* 0x000001001c027824 */ /* 0x040fe200078e00ff */
[----:B------:R-:W-:Y:S04]  /*1b390*/  BAR.SYNC.DEFER_BLOCKING 0x0 ;  /* 0x0000000000007b1d */ /* 0x000fe80000010000 */
[----:B--2---:R-:W-:Y:S02]  /*1b3a0*/  LOP3.LUT R2, R29, 0x1800, R2, 0xf8, !PT ;  /* 0x000018001d027812 */ /* 0x004fe400078ef802 */
[----:B------:R-:W-:-:S02]  /*1b3b0*/  LOP3.LUT R29, R28, 0x1f, RZ, 0xc0, !PT ;  /* 0x0000001f1c1d7812 */ /* 0x000fc400078ec0ff */
[----:B---3--:R-:W-:Y:S01]  /*1b3c0*/  LOP3.LUT R0, R3, 0x70, R0, 0xf8, !PT ;  /* 0x0000007003007812 */ /* 0x008fe200078ef800 */
[----:B------:R-:W-:-:S03]  /*1b3d0*/  IMAD.SHL.U32 R3, R28, 0x400, RZ ;  /* 0x000004001c037824 */ /* 0x000fc600078e00ff */
[----:B-----5:R-:W-:Y:S02]  /*1b3e0*/  LOP3.LUT R7, R2, R0, RZ, 0x3c, !PT ;  /* 0x0000000002077212 */ /* 0x020fe400078e3cff */
[----:B------:R-:W-:Y:S01]  /*1b3f0*/  LOP3.LUT R3, R3, 0x1800, RZ, 0xc0, !PT ;  /* 0x0000180003037812 */ /* 0x000fe200078ec0ff */
[----:B------:R-:W2:Y:S04]  /*1b400*/  LDL.LU R2, [R1+0x6e8] ;  /* 0x0006e80001027983 */ /* 0x000ea80000300800 */
[----:B------:R-:W-:Y:S02]  /*1b410*/  IMAD R3, R29, 0x10, R3 ;  /* 0x000000101d037824 */ /* 0x000fe400078e0203 */
[----:B------:R-:W3:Y:S01]  /*1b420*/  LDL.LU R29, [R1+0x6b8] ;  /* 0x0006b800011d7983 */ /* 0x000ee20000300800 */
[----:B------:R-:W-:-:S02]  /*1b430*/  SHF.R.U32.HI R0, RZ, 0x4, R28 ;  /* 0x00000004ff007819 */ /* 0x000fc4000001161c */
[----:B------:R-:W-:Y:S01]  /*1b440*/  LOP3.LUT R3, R3, 0x60, R28, 0x78, !PT ;  /* 0x0000006003037812 */ /* 0x000fe200078e781c */
[----:B------:R-:W-:Y:S01]  /*1b450*/  STS.128 [R7+UR4], R24 ;  /* 0x0000001807007988 */ /* 0x000fe20008000c04 */
[----:B------:R-:W-:-:S03]  /*1b460*/  SGXT.U32 R0, R0, 0x3 ;  /* 0x000000030000781a */ /* 0x000fc60000000000 */
[----:B------:R-:W-:Y:S04]  /*1b470*/  STS.128 [R7+UR4+0x100], R20 ;  /* 0x0001001407007988 */ /* 0x000fe80008000c04 */
[----:B------:R-:W-:Y:S04]  /*1b480*/  STS.128 [R7+UR4+0x80], R16 ;  /* 0x0000801007007988 */ /* 0x000fe80008000c04 */
[----:B------:R3:W-:Y:S04]  /*1b490*/  STS.128 [R7+UR4+0x180], R12 ;  /* 0x0001800c07007988 */ /* 0x0007e80008000c04 */
[----:B------:R-:W-:Y:S01]  /*1b4a0*/  STL [R1+0x28], R7 ;  /* 0x0000280701007387 */ /* 0x000fe20000100800 */
[----:B------:R-:W-:Y:S06]  /*1b4b0*/  BAR.SYNC.DEFER_BLOCKING 0x0 ;  /* 0x0000000000007b1d */ /* 0x000fec0000010000 */
[----:B------:R-:W0:Y:S04]  /*1b4c0*/  LDS.128 R16, [R3+UR4] ;  /* 0x0000000403107984 */ /* 0x000e280008000c00 */
[----:B------:R-:W-:Y:S01]  /*1b4d0*/  LDS.128 R24, [R3+UR4+0x400] ;  /* 0x0004000403187984 */ /* 0x000fe20008000c00 */
[C---:B--2---:R-:W-:Y:S01]  /*1b4e0*/  ISETP.GE.AND P0, PT, R2.reuse, UR10, PT ;  /* 0x0000000a02007c0c */ /* 0x044fe2000bf06270 */
[----:B------:R-:W-:Y:S01]  /*1b4f0*/  IMAD R2, R2, UR5, RZ ;  /* 0x0000000502027c24 */ /* 0x000fe2000f8e02ff */
[----:B---3--:R-:W-:-:S02]  /*1b500*/  LEA.HI R12, R28, R29, RZ, 0x1c ;  /* 0x0000001d1c0c7211 */ /* 0x008fc400078fe0ff */
[C-C-:B------:R-:W-:Y:S02]  /*1b510*/  LOP3.LUT R13, R29.reuse, 0x1f0, R0.reuse, 0xfe, !PT ;  /* 0x000001f01d0d7812 */ /* 0x140fe400078efe00 */
[C-C-:B------:R-:W-:Y:S01]  /*1b520*/  LOP3.LUT R14, R29.reuse, 0x1d8, R0.reuse, 0xfe, !PT ;  /* 0x000001d81d0e7812 */ /* 0x140fe200078efe00 */
[----:B------:R1:W-:Y:S01]  /*1b530*/  STL [R1+0x2c], R12 ;  /* 0x00002c0c01007387 */ /* 0x0003e20000100800 */
[C-C-:B------:R-:W-:Y:S02]  /*1b540*/  LOP3.LUT R20, R29.reuse, 0x1e8, R0.reuse, 0xfe, !PT ;  /* 0x000001e81d147812 */ /* 0x140fe400078efe00 */
[C---:B------:R-:W-:Y:S01]  /*1b550*/  LOP3.LUT R28, R29.reuse, R0, RZ, 0xfc, !PT ;  /* 0x000000001d1c7212 */ /* 0x040fe200078efcff */
[----:B------:R2:W-:Y:S01]  /*1b560*/  STL [R1+0xfc], R13 ;  /* 0x0000fc0d01007387 */ /* 0x0005e20000100800 */
[C-C-:B-1----:R-:W-:Y:S02]  /*1b570*/  LOP3.LUT R12, R29.reuse, 0x1e0, R0.reuse, 0xfe, !PT ;  /* 0x000001e01d0c7812 */ /* 0x142fe400078efe00 */
[----:B--2---:R-:W-:-:S03]  /*1b580*/  LOP3.LUT R13, R29, 0x1d0, R0, 0xfe, !PT ;  /* 0x000001d01d0d7812 */ /* 0x004fc600078efe00 */
[----:B------:R1:W-:Y:S04]  /*1b590*/  STL [R1+0xf8], R12 ;  /* 0x0000f80c01007387 */ /* 0x0003e80000100800 */
[----:B------:R2:W-:Y:S04]  /*1b5a0*/  STL [R1+0xf4], R14 ;  /* 0x0000f40e01007387 */ /* 0x0005e80000100800 */
[----:B------:R3:W-:Y:S01]  /*1b5b0*/  STL [R1+0xf0], R13 ;  /* 0x0000f00d01007387 */ /* 0x0007e20000100800 */
[C-C-:B-1----:R-:W-:Y:S02]  /*1b5c0*/  LOP3.LUT R12, R29.reuse, 0x1c8, R0.reuse, 0xfe, !PT ;  /* 0x000001c81d0c7812 */ /* 0x142fe400078efe00 */
[----:B--2---:R-:W-:-:S03]  /*1b5d0*/  LOP3.LUT R14, R29, 0x1c0, R0, 0xfe, !PT ;  /* 0x000001c01d0e7812 */ /* 0x004fc600078efe00 */
[----:B------:R1:W-:Y:S01]  /*1b5e0*/  STL [R1+0x90], R12 ;  /* 0x0000900c01007387 */ /* 0x0003e20000100800 */
[----:B---3--:R-:W-:-:S03]  /*1b5f0*/  LOP3.LUT R13, R29, 0x1b0, R0, 0xfe, !PT ;  /* 0x000001b01d0d7812 */ /* 0x008fc600078efe00 */
        /* <DEDUP_REMOVED lines=60> */
[----:B------:R-:W-:Y:S04]  /*1b9c0*/  STL [R1+0x70], R14 ;  /* 0x0000700e01007387 */ /* 0x000fe80000100800 */
[----:B------:R-:W-:Y:S01]  /*1b9d0*/  STL [R1+0x6c], R13 ;  /* 0x00006c0d01007387 */ /* 0x000fe20000100800 */
[----:B-1----:R-:W-:-:S05]  /*1b9e0*/  LOP3.LUT R12, R29, 0x98, R0, 0xfe, !PT ;  /* 0x000000981d0c7812 */ /* 0x002fca00078efe00 */
[----:B------:R1:W-:Y:S04]  /*1b9f0*/  STL [R1+0x68], R12 ;  /* 0x0000680c01007387 */ /* 0x0003e80000100800 */
[----:B0-----:R0:W-:Y:S04]  /*1ba00*/  STL [R1+0x704], R17 ;  /* 0x0007041101007387 */ /* 0x0011e80000100800 */
[----:B------:R2:W-:Y:S01]  /*1ba10*/  STL [R1+0x6f0], R18 ;  /* 0x0006f01201007387 */ /* 0x0005e20000100800 */
[----:B-1----:R-:W-:-:S03]  /*1ba20*/  LOP3.LUT R12, R29, 0x90, R0, 0xfe, !PT ;  /* 0x000000901d0c7812 */ /* 0x002fc600078efe00 */
[----:B------:R1:W-:Y:S01]  /*1ba30*/  STL [R1+0x6ec], R19 ;  /* 0x0006ec1301007387 */ /* 0x0003e20000100800 */
[C-C-:B0-----:R-:W-:Y:S02]  /*1ba40*/  LOP3.LUT R17, R29.reuse, 0x58, R0.reuse, 0xfe, !PT ;  /* 0x000000581d117812 */ /* 0x141fe400078efe00 */
[C-C-:B--2---:R-:W-:Y:S02]  /*1ba50*/  LOP3.LUT R18, R29.reuse, 0x80, R0.reuse, 0xfe, !PT ;  /* 0x000000801d127812 */ /* 0x144fe400078efe00 */
[----:B-1----:R-:W-:-:S05]  /*1ba60*/  LOP3.LUT R19, R29, 0x88, R0, 0xfe, !PT ;  /* 0x000000881d137812 */ /* 0x002fca00078efe00 */
[----:B------:R0:W-:Y:S04]  /*1ba70*/  STL [R1+0x6f4], R19 ;  /* 0x0006f41301007387 */ /* 0x0001e80000100800 */
[----:B------:R1:W-:Y:S04]  /*1ba80*/  STL [R1+0x64], R12 ;  /* 0x0000640c01007387 */ /* 0x0003e80000100800 */
[----:B------:R2:W-:Y:S01]  /*1ba90*/  STL [R1+0x6f8], R18 ;  /* 0x0006f81201007387 */ /* 0x0005e20000100800 */
[C-C-:B0-----:R-:W-:Y:S02]  /*1baa0*/  LOP3.LUT R19, R29.reuse, 0x68, R0.reuse, 0xfe, !PT ;  /* 0x000000681d137812 */ /* 0x141fe400078efe00 */
[----:B-1----:R-:W-:-:S03]  /*1bab0*/  LOP3.LUT R12, R29, 0x70, R0, 0xfe, !PT ;  /* 0x000000701d0c7812 */ /* 0x002fc600078efe00 */
[----:B------:R0:W-:Y:S01]  /*1bac0*/  STL [R1+0x6fc], R19 ;  /* 0x0006fc1301007387 */ /* 0x0001e20000100800 */
[----:B--2---:R-:W-:-:S03]  /*1bad0*/  LOP3.LUT R18, R29, 0x60, R0, 0xfe, !PT ;  /* 0x000000601d127812 */ /* 0x004fc600078efe00 */
[----:B------:R-:W-:Y:S04]  /*1bae0*/  STL [R1+0x58], R12 ;  /* 0x0000580c01007387 */ /* 0x000fe80000100800 */
[----:B------:R-:W1:Y:S01]  /*1baf0*/  LDS.128 R12, [R3+UR4+0x200] ;  /* 0x00020004030c7984 */ /* 0x000e620008000c00 */
[----:B0-----:R-:W-:-:S03]  /*1bb00*/  LOP3.LUT R19, R29, 0x50, R0, 0xfe, !PT ;  /* 0x000000501d137812 */ /* 0x001fc600078efe00 */
[----:B------:R0:W-:Y:S02]  /*1bb10*/  STL [R1+0x700], R18 ;  /* 0x0007001201007387 */ /* 0x0001e40000100800 */
[C-C-:B0-----:R-:W-:Y:S02]  /*1bb20*/  LOP3.LUT R18, R29.reuse, 0x48, R0.reuse, 0xfe, !PT ;  /* 0x000000481d127812 */ /* 0x141fe400078efe00 */
[----:B-1----:R-:W-:Y:S04]  /*1bb30*/  STL [R1+0x714], R12 ;  /* 0x0007140c01007387 */ /* 0x002fe80000100800 */
[----:B------:R0:W-:Y:S04]  /*1bb40*/  STL [R1+0x4c], R17 ;  /* 0x00004c1101007387 */ /* 0x0001e80000100800 */
[----:B------:R-:W-:Y:S04]  /*1bb50*/  STL [R1+0x710], R13 ;  /* 0x0007100d01007387 */ /* 0x000fe80000100800 */
[----:B------:R-:W-:Y:S01]  /*1bb60*/  STL [R1+0x70c], R14 ;  /* 0x00070c0e01007387 */ /* 0x000fe20000100800 */
[----:B0-----:R-:W-:-:S03]  /*1bb70*/  LOP3.LUT R17, R29, 0x40, R0, 0xfe, !PT ;  /* 0x000000401d117812 */ /* 0x001fc600078efe00 */
[----:B------:R-:W-:Y:S04]  /*1bb80*/  STL [R1+0x708], R15 ;  /* 0x0007080f01007387 */ /* 0x000fe80000100800 */
[----:B------:R-:W-:Y:S04]  /*1bb90*/  STL.64 [R1+0x720], R18 ;  /* 0x0007201201007387 */ /* 0x000fe80000100a00 */
[----:B------:R0:W-:Y:S04]  /*1bba0*/  STL.64 [R1+0x718], R16 ;  /* 0x0007181001007387 */ /* 0x0001e80000100a00 */
[----:B0-----:R-:W2:Y:S04]  /*1bbb0*/  LDL.LU R16, [R1+0x10] ;  /* 0x0000100001107983 */ /* 0x001ea80000300800 */
[----:B------:R-:W2:Y:S04]  /*1bbc0*/  LDL.LU R17, [R1+0x14] ;  /* 0x0000140001117983 */ /* 0x000ea80000300800 */
[----:B------:R-:W3:Y:S04]  /*1bbd0*/  LDL.LU R18, [R1+0x18] ;  /* 0x0000180001127983 */ /* 0x000ee80000300800 */
[----:B------:R-:W3:Y:S01]  /*1bbe0*/  LDL.LU R19, [R1+0x1c] ;  /* 0x00001c0001137983 */ /* 0x000ee20000300800 */
[----:B------:R-:W-:-:S03]  /*1bbf0*/  ISETP.LT.AND P2, PT, R20, UR11, !P0 ;  /* 0x0000000b14007c0c */ /* 0x000fc6000c741270 */
[----:B------:R-:W0:Y:S01]  /*1bc00*/  LDS.128 R20, [R3+UR4+0x600] ;  /* 0x0006000403147984 */ /* 0x000e220008000c00 */
[----:B------:R-:W-:Y:S01]  /*1bc10*/  BAR.SYNC.DEFER_BLOCKING 0x0 ;  /* 0x0000000000007b1d */ /* 0x000fe20000010000 */
[C-C-:B------:R-:W-:Y:S02]  /*1bc20*/  LOP3.LUT R12, R29.reuse, 0x30, R0.reuse, 0xfe, !PT ;  /* 0x000000301d0c7812 */ /* 0x140fe400078efe00 */
[C---:B------:R-:W-:Y:S01]  /*1bc30*/  ISETP.LT.AND P3, PT, R28.reuse, UR11, !P0 ;  /* 0x0000000b1c007c0c */ /* 0x040fe2000c761270 */
[----:B----4-:R-:W-:Y:S02]  /*1bc40*/  IMAD R28, R28, R6, RZ ;  /* 0x000000061c1c7224 */ /* 0x010fe400078e02ff */
[----:B------:R1:W-:Y:S02]  /*1bc50*/  STS.128 [R7+UR4], R8 ;  /* 0x0000000807007988 */ /* 0x0003e40008000c04 */
[----:B-1----:R-:W1:Y:S02]  /*1bc60*/  LDC R8, c[0x0][0x248] ;  /* 0x00009200ff087b82 */ /* 0x002e640000000800 */
[----:B---3--:R-:W-:Y:S04]  /*1bc70*/  STL.64 [R1+0x730], R18 ;  /* 0x0007301201007387 */ /* 0x008fe80000100a00 */
[----:B--2---:R2:W-:Y:S04]  /*1bc80*/  STL.64 [R1+0x728], R16 ;  /* 0x0007281001007387 */ /* 0x0045e80000100a00 */
[----:B--2---:R-:W2:Y:S04]  /*1bc90*/  LDL.LU R16, [R1] ;  /* 0x0000000001107983 */ /* 0x004ea80000300800 */
[----:B------:R-:W2:Y:S04]  /*1bca0*/  LDL.LU R17, [R1+0x4] ;  /* 0x0000040001117983 */ /* 0x000ea80000300800 */
[----:B------:R-:W2:Y:S04]  /*1bcb0*/  LDL.LU R18, [R1+0x8] ;  /* 0x0000080001127983 */ /* 0x000ea80000300800 */
[----:B------:R-:W2:Y:S01]  /*1bcc0*/  LDL.LU R19, [R1+0xc] ;  /* 0x00000c0001137983 */ /* 0x000ea20000300800 */
[----:B------:R-:W-:-:S02]  /*1bcd0*/  LOP3.LUT R15, R29, 0x28, R0, 0xfe, !PT ;  /* 0x000000281d0f7812 */ /* 0x000fc400078efe00 */
[C-C-:B------:R-:W-:Y:S01]  /*1bce0*/  LOP3.LUT R14, R29.reuse, 0x20, R0.reuse, 0xfe, !PT ;  /* 0x000000201d0e7812 */ /* 0x140fe200078efe00 */
[----:B------:R3:W-:Y:S01]  /*1bcf0*/  STL [R1+0x3c], R12 ;  /* 0x00003c0c01007387 */ /* 0x0007e20000100800 */
[----:B------:R-:W-:-:S03]  /*1bd00*/  LOP3.LUT R13, R29, 0x18, R0, 0xfe, !PT ;  /* 0x000000181d0d7812 */ /* 0x000fc600078efe00 */
[----:B------:R-:W4:Y:S04]  /*1bd10*/  LDL.LU R6, [R1+0x73c] ;  /* 0x00073c0001067983 */ /* 0x000f280000300800 */
[----:B------:R-:W4:Y:S01]  /*1bd20*/  LDL.LU R7, [R1+0x738] ;  /* 0x0007380001077983 */ /* 0x000f220000300800 */
[----:B---3--:R-:W-:-:S03]  /*1bd30*/  LOP3.LUT R12, R29, 0x10, R0, 0xfe, !PT ;  /* 0x000000101d0c7812 */ /* 0x008fc600078efe00 */
[----:B------:R-:W4:Y:S01]  /*1bd40*/  LDL.LU R9, [R1+0x28] ;  /* 0x0000280001097983 */ /* 0x000f220000300800 */
[----:B------:R-:W-:Y:S02]  /*1bd50*/  LOP3.LUT R29, R29, 0x8, R0, 0xfe, !PT ;  /* 0x000000081d1d7812 */ /* 0x000fe400078efe00 */
[----:B------:R-:W-:Y:S01]  /*1bd60*/  LEA R0, P1, R2, UR6, 0x1 ;  /* 0x0000000602007c11 */ /* 0x000fe2000f8208ff */
[----:B------:R-:W3:Y:S04]  /*1bd70*/  LDL.LU R10, [R1+0x30] ;  /* 0x00003000010a7983 */ /* 0x000ee80000300800 */
[----:B------:R-:W5:Y:S01]  /*1bd80*/  LDL.LU R11, [R1+0x3c] ;  /* 0x00003c00010b7983 */ /* 0x000f620000300800 */
[----:B------:R-:W-:-:S03]  /*1bd90*/  ISETP.LT.AND P4, PT, R29, UR11, !P0 ;  /* 0x0000000b1d007c0c */ /* 0x000fc6000c781270 */
[----:B----4-:R-:W-:Y:S04]  /*1bda0*/  STS.128 [R9+UR4+0x100], R4 ;  /* 0x0001000409007988 */ /* 0x010fe80008000c04 */
[----:B--2---:R2:W-:Y:S04]  /*1bdb0*/  STS.128 [R9+UR4+0x80], R16 ;  /* 0x0000801009007988 */ /* 0x0045e80008000c04 */
[----:B--2---:R-:W2:Y:S04]  /*1bdc0*/  LDL.LU.64 R18, [R1+0x730] ;  /* 0x0007300001127983 */ /* 0x004ea80000300a00 */
[----:B------:R-:W2:Y:S01]  /*1bdd0*/  LDL.LU.64 R16, [R1+0x728] ;  /* 0x0007280001107983 */ /* 0x000ea20000300a00 */
[----:B-1----:R-:W-:-:S02]  /*1bde0*/  IMAD R6, R29, R8, RZ ;  /* 0x000000081d067224 */ /* 0x002fc400078e02ff */
[----:B------:R-:W1:Y:S01]  /*1bdf0*/  LDC R29, c[0x0][0x248] ;  /* 0x00009200ff1d7b82 */ /* 0x000e620000000800 */
[----:B------:R-:W-:Y:S02]  /*1be00*/  LEA.HI.X.SX32 R2, R2, UR7, 0x1, P1 ;  /* 0x0000000702027c11 */ /* 0x000fe400088f0eff */
[----:B------:R-:W-:-:S04]  /*1be10*/  LEA R4, P1, R28, R0, 0x1 ;  /* 0x000000001c047211 */ /* 0x000fc800078208ff */
[----:B------:R-:W-:Y:S02]  /*1be20*/  LEA.HI.X.SX32 R5, R28, R2, 0x1, P1 ;  /* 0x000000021c057211 */ /* 0x000fe400008f0eff */
[C---:B------:R-:W-:Y:S01]  /*1be30*/  ISETP.LT.AND P1, PT, R12.reuse, UR11, !P0 ;  /* 0x0000000b0c007c0c */ /* 0x040fe2000c721270 */
[----:B-1----:R-:W-:Y:S01]  /*1be40*/  IMAD R7, R12, R29, RZ ;  /* 0x0000001d0c077224 */ /* 0x002fe200078e02ff */
[----:B--2---:R1:W-:Y:S04]  /*1be50*/  STS.128 [R9+UR4+0x180], R16 ;  /* 0x0001801009007988 */ /* 0x0043e80008000c04 */
[----:B-1----:R-:W2:Y:S04]  /*1be60*/  LDL.LU.64 R18, [R1+0x720] ;  /* 0x0007200001127983 */ /* 0x002ea80000300a00 */
[----:B------:R-:W4:Y:S04]  /*1be70*/  LDL.LU.64 R16, [R1+0x718] ;  /* 0x0007180001107983 */ /* 0x000f280000300a00 */
[----:B------:R-:W5:Y:S01]  /*1be80*/  LDL.LU R12, [R1+0x714] ;  /* 0x00071400010c7983 */ /* 0x000f620000300800 */
[----:B------:R-:W-:Y:S01]  /*1be90*/  BAR.SYNC.DEFER_BLOCKING 0x0 ;  /* 0x0000000000007b1d */ /* 0x000fe20000010000 */
[----:B------:R-:W-:-:S04]  /*1bea0*/  LEA R8, P5, R6, R0, 0x1 ;  /* 0x0000000006087211 */ /* 0x000fc800078a08ff */
[----:B------:R-:W-:Y:S01]  /*1beb0*/  LEA.HI.X.SX32 R9, R6, R2, 0x1, P5 ;  /* 0x0000000206097211 */ /* 0x000fe200028f0eff */
[----:B------:R-:W-:Y:S01]  /*1bec0*/  IMAD R28, R29, 0x20, R28 ;  /* 0x000000201d1c7824 */ /* 0x000fe200078e021c */
[C---:B------:R-:W-:Y:S01]  /*1bed0*/  ISETP.LT.AND P5, PT, R13.reuse, UR11, !P0 ;  /* 0x0000000b0d007c0c */ /* 0x040fe2000c7a1270 */
[----:B----4-:R1:W-:Y:S01]  /*1bee0*/  @P3 STG.E.U16 desc[UR8][R4.64], R16 ;  /* 0x0000001004003986 */ /* 0x0103e2000c101508 */
[----:B---3--:R-:W-:Y:S01]  /*1bef0*/  ISETP.LT.AND P3, PT, R10, UR11, !P0 ;  /* 0x0000000b0a007c0c */ /* 0x008fe2000c761270 */
[----:B------:R-:W-:Y:S02]  /*1bf00*/  IMAD R10, R13, R29, RZ ;  /* 0x0000001d0d0a7224 */ /* 0x000fe400078e02ff */
[----:B-----5:R-:W-:Y:S01]  /*1bf10*/  @P4 STG.E.U16 desc[UR8][R8.64], R12 ;  /* 0x0000000c08004986 */ /* 0x020fe2000c101508 */
[----:B------:R-:W-:-:S03]  /*1bf20*/  ISETP.LT.AND P4, PT, R14, UR11, !P0 ;  /* 0x0000000b0e007c0c */ /* 0x000fc6000c781270 */
[----:B------:R-:W3:Y:S01]  /*1bf30*/  LDL.LU R13, [R1+0x710] ;  /* 0x00071000010d7983 */ /* 0x000ee20000300800 */
[----:B-1----:R-:W-:-:S03]  /*1bf40*/  LEA R4, P6, R7, R0, 0x1 ;  /* 0x0000000007047211 */ /* 0x002fc600078c08ff */
[----:B------:R-:W4:Y:S01]  /*1bf50*/  LDL.LU R14, [R1+0x70c] ;  /* 0x00070c00010e7983 */ /* 0x000f220000300800 */
[----:B------:R-:W-:Y:S02]  /*1bf60*/  LEA.HI.X.SX32 R5, R7, R2, 0x1, P6 ;  /* 0x0000000207057211 */ /* 0x000fe400030f0eff */
[----:B------:R-:W-:-:S03]  /*1bf70*/  LEA R6, P6, R10, R0, 0x1 ;  /* 0x000000000a067211 */ /* 0x000fc600078c08ff */
[----:B------:R1:W-:Y:S01]  /*1bf80*/  @P1 STG.E.U16 desc[UR8][R4.64], R24 ;  /* 0x0000001804001986 */ /* 0x0003e2000c101508 */
[----:B------:R-:W-:Y:S02]  /*1bf90*/  LEA.HI.X.SX32 R7, R10, R2, 0x1, P6 ;  /* 0x000000020a077211 */ /* 0x000fe400030f0eff */
[----:B------:R-:W-:Y:S02]  /*1bfa0*/  PRMT R16, R16, 0x7632, R16 ;  /* 0x0000763210107816 */ /* 0x000fe40000000010 */
[----:B------:R-:W-:Y:S02]  /*1bfb0*/  ISETP.LT.AND P1, PT, R15, UR11, !P0 ;  /* 0x0000000b0f007c0c */ /* 0x000fe4000c721270 */
[C---:B-1----:R-:W-:Y:S01]  /*1bfc0*/  LEA R4, P6, R28.reuse, R0, 0x1 ;  /* 0x000000001c047211 */ /* 0x042fe200078c08ff */
[----:B------:R-:W5:Y:S03]  /*1bfd0*/  LDL.LU R15, [R1+0x708] ;  /* 0x00070800010f7983 */ /* 0x000f660000300800 */
[----:B------:R-:W-:Y:S01]  /*1bfe0*/  LEA.HI.X.SX32 R5, R28, R2, 0x1, P6 ;  /* 0x000000021c057211 */ /* 0x000fe200030f0eff */
[----:B0-----:R-:W-:Y:S04]  /*1bff0*/  @P5 STG.E.U16 desc[UR8][R6.64], R20 ;  /* 0x0000001406005986 */ /* 0x001fe8000c101508 */
[----:B------:R-:W4:Y:S04]  /*1c000*/  LDL.LU R10, [R1+0x4c] ;  /* 0x00004c00010a7983 */ /* 0x000f280000300800 */
[----:B------:R0:W-:Y:S04]  /*1c010*/  @P4 STG.E.U16 desc[UR8][R4.64], R16 ;  /* 0x0000001004004986 */ /* 0x0001e8000c101508 */
[----:B0-----:R-:W2:Y:S01]  /*1c020*/  LDL R16, [R1+0x2c] ;  /* 0x00002c0001107983 */ /* 0x001ea20000100800 */
[----:B------:R-:W-:Y:S01]  /*1c030*/  IMAD R8, R29, 0x8, R28 ;  /* 0x000000081d087824 */ /* 0x000fe200078e021c */
[----:B------:R-:W-:-:S03]  /*1c040*/  ISETP.LT.AND P5, PT, R11, UR11, !P0 ;  /* 0x0000000b0b007c0c */ /* 0x000fc6000c7a1270 */
[----:B------:R-:W-:Y:S01]  /*1c050*/  IMAD R9, R29, 0x8, R8 ;  /* 0x000000081d097824 */ /* 0x000fe200078e0208 */
[----:B------:R-:W-:-:S04]  /*1c060*/  LEA R6, P6, R8, R0, 0x1 ;  /* 0x0000000008067211 */ /* 0x000fc800078c08ff */
[----:B------:R-:W-:Y:S02]  /*1c070*/  LEA.HI.X.SX32 R7, R8, R2, 0x1, P6 ;  /* 0x0000000208077211 */ /* 0x000fe400030f0eff */
[----:B------:R-:W-:Y:S02]  /*1c080*/  LEA R4, P6, R9, R0, 0x1 ;  /* 0x0000000009047211 */ /* 0x000fe400078c08ff */
[----:B------:R-:W-:Y:S02]  /*1c090*/  PRMT R12, R12, 0x7632, R12 ;  /* 0x000076320c0c7816 */ /* 0x000fe4000000000c */
[----:B------:R-:W-:-:S03]  /*1c0a0*/  PRMT R24, R24, 0x7632, R24 ;  /* 0x0000763218187816 */ /* 0x000fc60000000018 */
[----:B------:R0:W-:Y:S01]  /*1c0b0*/  @P1 STG.E.U16 desc[UR8][R6.64], R12 ;  /* 0x0000000c06001986 */ /* 0x0001e2000c101508 */
[----:B------:R-:W-:-:S03]  /*1c0c0*/  ISETP.LT.AND P1, PT, R17, UR11, !P0 ;  /* 0x0000000b11007c0c */ /* 0x000fc6000c721270 */
[----:B------:R-:W3:Y:S04]  /*1c0d0*/  LDL.LU R17, [R1+0x704] ;  /* 0x0007040001117983 */ /* 0x000ee80000300800 */
[----:B------:R-:W5:Y:S01]  /*1c0e0*/  LDL.LU R11, [R1+0x58] ;  /* 0x00005800010b7983 */ /* 0x000f620000300800 */
[----:B--2---:R-:W-:-:S04]  /*1c0f0*/  VIADD R5, R16, 0x38 ;  /* 0x0000003810057836 */ /* 0x004fc80000000000 */
[C---:B------:R-:W-:Y:S01]  /*1c100*/  IMAD R8, R5.reuse, R29, RZ ;  /* 0x0000001d05087224 */ /* 0x040fe200078e02ff */
[----:B------:R-:W-:Y:S02]  /*1c110*/  ISETP.LT.AND P4, PT, R5, UR11, !P0 ;  /* 0x0000000b05007c0c */ /* 0x000fe4000c781270 */
[----:B------:R-:W-:-:S05]  /*1c120*/  LEA.HI.X.SX32 R5, R9, R2, 0x1, P6 ;  /* 0x0000000209057211 */ /* 0x000fca00030f0eff */
[----:B------:R1:W-:Y:S01]  /*1c130*/  @P5 STG.E.U16 desc[UR8][R4.64], R24 ;  /* 0x0000001804005986 */ /* 0x0003e2000c101508 */
[----:B------:R-:W-:-:S03]  /*1c140*/  ISETP.LT.AND P5, PT, R18, UR11, !P0 ;  /* 0x0000000b12007c0c */ /* 0x000fc6000c7a1270 */
[----:B------:R-:W2:Y:S01]  /*1c150*/  LDL.LU R18, [R1+0x700] ;  /* 0x0007000001127983 */ /* 0x000ea20000300800 */
[----:B0-----:R-:W-:Y:S01]  /*1c160*/  LEA R6, P6, R8, R0, 0x1 ;  /* 0x0000000008067211 */ /* 0x001fe200078c08ff */
[C---:B------:R-:W-:Y:S01]  /*1c170*/  IMAD R9, R29.reuse, 0x10, R9 ;  /* 0x000000101d097824 */ /* 0x040fe200078e0209 */
[----:B------:R-:W-:Y:S02]  /*1c180*/  PRMT R20, R20, 0x7632, R20 ;  /* 0x0000763214147816 */ /* 0x000fe40000000014 */
[----:B------:R-:W-:Y:S01]  /*1c190*/  LEA.HI.X.SX32 R7, R8, R2, 0x1, P6 ;  /* 0x0000000208077211 */ /* 0x000fe200030f0eff */
[----:B------:R-:W-:Y:S01]  /*1c1a0*/  IMAD R8, R29, 0x8, R9 ;  /* 0x000000081d087824 */ /* 0x000fe200078e0209 */
[----:B-1----:R-:W-:-:S03]  /*1c1b0*/  LEA R4, P6, R9, R0, 0x1 ;  /* 0x0000000009047211 */ /* 0x002fc600078c08ff */
[----:B------:R0:W-:Y:S01]  /*1c1c0*/  @P4 STG.E.U16 desc[UR8][R6.64], R20 ;  /* 0x0000001406004986 */ /* 0x0001e2000c101508 */
[----:B------:R-:W-:Y:S02]  /*1c1d0*/  LEA.HI.X.SX32 R5, R9, R2, 0x1, P6 ;  /* 0x0000000209057211 */ /* 0x000fe400030f0eff */
[----:B------:R-:W-:Y:S02]  /*1c1e0*/  ISETP.LT.AND P4, PT, R19, UR11, !P0 ;  /* 0x0000000b13007c0c */ /* 0x000fe4000c781270 */
[----:B------:R-:W5:Y:S01]  /*1c1f0*/  LDL.LU R19, [R1+0x6fc] ;  /* 0x0006fc0001137983 */ /* 0x000f620000300800 */
[----:B0-----:R-:W-:-:S04]  /*1c200*/  LEA R6, P6, R8, R0, 0x1 ;  /* 0x0000000008067211 */ /* 0x001fc800078c08ff */
[----:B------:R-:W-:Y:S01]  /*1c210*/  LEA.HI.X.SX32 R7, R8, R2, 0x1, P6 ;  /* 0x0000000208077211 */ /* 0x000fe200030f0eff */
[----:B---3--:R0:W-:Y:S04]  /*1c220*/  @P1 STG.E.U16 desc[UR8][R4.64], R17 ;  /* 0x0000001104001986 */ /* 0x0081e8000c101508 */
[----:B------:R1:W-:Y:S01]  /*1c230*/  @P5 STG.E.U16 desc[UR8][R6.64], R13 ;  /* 0x0000000d06005986 */ /* 0x0003e2000c101508 */
[----:B--2---:R-:W-:-:S03]  /*1c240*/  ISETP.LT.AND P5, PT, R18, UR11, !P0 ;  /* 0x0000000b12007c0c */ /* 0x004fc6000c7a1270 */
[----:B------:R-:W2:Y:S01]  /*1c250*/  LDL.LU R18, [R1+0x6f8] ;  /* 0x0006f80001127983 */ /* 0x000ea20000300800 */
[----:B------:R-:W-:-:S04]  /*1c260*/  IMAD R9, R29, 0x8, R8 ;  /* 0x000000081d097824 */ /* 0x000fc800078e0208 */
[----:B------:R-:W-:Y:S01]  /*1c270*/  IMAD R8, R29, 0x8, R9 ;  /* 0x000000081d087824 */ /* 0x000fe200078e0209 */
[C---:B0-----:R-:W-:Y:S02]  /*1c280*/  LEA R4, P6, R9.reuse, R0, 0x1 ;  /* 0x0000000009047211 */ /* 0x041fe400078c08ff */
[----:B----4-:R-:W-:Y:S02]  /*1c290*/  ISETP.LT.AND P1, PT, R10, UR11, !P0 ;  /* 0x0000000b0a007c0c */ /* 0x010fe4000c721270 */
[----:B------:R-:W-:Y:S01]  /*1c2a0*/  LEA.HI.X.SX32 R5, R9, R2, 0x1, P6 ;  /* 0x0000000209057211 */ /* 0x000fe200030f0eff */
[----:B------:R-:W-:Y:S01]  /*1c2b0*/  IMAD R9, R29, 0x8, R8 ;  /* 0x000000081d097824 */ /* 0x000fe200078e0208 */
[----:B-1----:R-:W-:-:S03]  /*1c2c0*/  LEA R6, P6, R8, R0, 0x1 ;  /* 0x0000000008067211 */ /* 0x002fc600078c08ff */
[----:B------:R0:W-:Y:S01]  /*1c2d0*/  @P4 STG.E.U16 desc[UR8][R4.64], R25 ;  /* 0x0000001904004986 */ /* 0x0001e2000c101508 */
[----:B------:R-:W-:Y:S01]  /*1c2e0*/  LEA.HI.X.SX32 R7, R8, R2, 0x1, P6 ;  /* 0x0000000208077211 */ /* 0x000fe200030f0eff */
[----:B------:R-:W-:Y:S01]  /*1c2f0*/  IMAD R8, R29, 0x8, R9 ;  /* 0x000000081d087824 */ /* 0x000fe200078e0209 */
[----:B------:R-:W-:Y:S02]  /*1c300*/  PRMT R17, R17, 0x7632, R17 ;  /* 0x0000763211117816 */ /* 0x000fe40000000011 */
[----:B0-----:R-:W-:-:S04]  /*1c310*/  LEA R4, P6, R9, R0, 0x1 ;  /* 0x0000000009047211 */ /* 0x001fc800078c08ff */
[----:B------:R-:W-:Y:S01]  /*1c320*/  LEA.HI.X.SX32 R5, R9, R2, 0x1, P6 ;  /* 0x0000000209057211 */ /* 0x000fe200030f0eff */
[----:B------:R-:W-:Y:S01]  /*1c330*/  IMAD R9, R29, 0x8, R8 ;  /* 0x000000081d097824 */ /* 0x000fe200078e0208 */
[----:B------:R0:W-:Y:S01]  /*1c340*/  @P1 STG.E.U16 desc[UR8][R6.64], R21 ;  /* 0x0000001506001986 */ /* 0x0001e2000c101508 */
[----:B-----5:R-:W-:-:S03]  /*1c350*/  ISETP.LT.AND P4, PT, R19, UR11, !P0 ;  /* 0x0000000b13007c0c */ /* 0x020fc6000c781270 */
[----:B------:R1:W-:Y:S04]  /*1c360*/  @P5 STG.E.U16 desc[UR8][R4.64], R17 ;  /* 0x0000001104005986 */ /* 0x0003e8000c101508 */
[----:B------:R-:W3:Y:S01]  /*1c370*/  LDL.LU R19, [R1+0x6f4] ;  /* 0x0006f40001137983 */ /* 0x000ee20000300800 */
[----:B0-----:R-:W-:-:S03]  /*1c380*/  LEA R6, P1, R8, R0, 0x1 ;  /* 0x0000000008067211 */ /* 0x001fc600078208ff */
[----:B------:R-:W4:Y:S01]  /*1c390*/  LDL.LU R24, [R1+0x64] ;  /* 0x0000640001187983 */ /* 0x000f220000300800 */
[----:B-1----:R-:W-:Y:S01]  /*1c3a0*/  VIADD R5, R16, 0x78 ;  /* 0x0000007810057836 */ /* 0x002fe20000000000 */
[----:B------:R-:W-:Y:S02]  /*1c3b0*/  LEA R4, P5, R9, R0, 0x1 ;  /* 0x0000000009047211 */ /* 0x000fe400078a08ff */
[----:B------:R-:W5:Y:S01]  /*1c3c0*/  LDL.LU R12, [R1+0x68] ;  /* 0x00006800010c7983 */ /* 0x000f620000300800 */
[-C--:B------:R-:W-:Y:S01]  /*1c3d0*/  LEA.HI.X.SX32 R7, R8, R2.reuse, 0x1, P1 ;  /* 0x0000000208077211 */ /* 0x080fe200008f0eff */
[C---:B------:R-:W-:Y:S01]  /*1c3e0*/  IMAD R8, R5.reuse, R29, RZ ;  /* 0x0000001d05087224 */ /* 0x040fe200078e02ff */
[----:B------:R-:W-:Y:S01]  /*1c3f0*/  ISETP.LT.AND P1, PT, R5, UR11, !P0 ;  /* 0x0000000b05007c0c */ /* 0x000fe2000c721270 */
[----:B------:R-:W4:Y:S01]  /*1c400*/  LDL.LU R28, [R1+0x6c] ;  /* 0x00006c00011c7983 */ /* 0x000f220000300800 */
[----:B------:R-:W-:-:S03]  /*1c410*/  LEA.HI.X.SX32 R5, R9, R2, 0x1, P5 ;  /* 0x0000000209057211 */ /* 0x000fc600028f0eff */
[----:B------:R-:W5:Y:S01]  /*1c420*/  LDL.LU R10, [R1+0x70] ;  /* 0x00007000010a7983 */ /* 0x000f620000300800 */
[----:B--2---:R-:W-:-:S03]  /*1c430*/  ISETP.LT.AND P5, PT, R18, UR11, !P0 ;  /* 0x0000000b12007c0c */ /* 0x004fc6000c7a1270 */
[----:B------:R-:W2:Y:S01]  /*1c440*/  LDL.LU R18, [R1+0x6f0] ;  /* 0x0006f00001127983 */ /* 0x000ea20000300800 */
[----:B------:R-:W-:-:S03]  /*1c450*/  ISETP.LT.AND P6, PT, R11, UR11, !P0 ;  /* 0x0000000b0b007c0c */ /* 0x000fc6000c7c1270 */
[----:B------:R-:W5:Y:S01]  /*1c460*/  LDL.LU R11, [R1+0x74] ;  /* 0x00007400010b7983 */ /* 0x000f620000300800 */
[----:B------:R-:W-:Y:S01]  /*1c470*/  PRMT R13, R13, 0x7632, R13 ;  /* 0x000076320d0d7816 */ /* 0x000fe2000000000d */
[----:B------:R-:W-:Y:S01]  /*1c480*/  IMAD R9, R29, 0x10, R9 ;  /* 0x000000101d097824 */ /* 0x000fe200078e0209 */
[----:B------:R-:W-:-:S03]  /*1c490*/  PRMT R25, R25, 0x7632, R25 ;  /* 0x0000763219197816 */ /* 0x000fc60000000019 */
[----:B------:R0:W-:Y:S04]  /*1c4a0*/  @P4 STG.E.U16 desc[UR8][R6.64], R13 ;  /* 0x0000000d06004986 */ /* 0x0001e8000c101508 */
[----:B------:R1:W-:Y:S01]  /*1c4b0*/  @P6 STG.E.U16 desc[UR8][R4.64], R25 ;  /* 0x0000001904006986 */ /* 0x0003e2000c101508 */
[----:B------:R-:W-:Y:S02]  /*1c4c0*/  PRMT R21, R21, 0x7632, R21 ;  /* 0x0000763215157816 */ /* 0x000fe40000000015 */
[----:B0-----:R-:W-:-:S04]  /*1c4d0*/  LEA R6, P4, R8, R0, 0x1 ;  /* 0x0000000008067211 */ /* 0x001fc800078808ff */
[----:B------:R-:W-:Y:S01]  /*1c4e0*/  LEA.HI.X.SX32 R7, R8, R2, 0x1, P4 ;  /* 0x0000000208077211 */ /* 0x000fe200020f0eff */
[----:B------:R-:W-:Y:S01]  /*1c4f0*/  IMAD R8, R29, 0x8, R9 ;  /* 0x000000081d087824 */ /* 0x000fe200078e0209 */
[----:B-1----:R-:W-:-:S04]  /*1c500*/  LEA R4, P6, R9, R0, 0x1 ;  /* 0x0000000009047211 */ /* 0x002fc800078c08ff */
[----:B------:R-:W-:Y:S01]  /*1c510*/  LEA.HI.X.SX32 R5, R9, R2, 0x1, P6 ;  /* 0x0000000209057211 */ /* 0x000fe200030f0eff */
[----:B------:R-:W-:Y:S01]  /*1c520*/  IMAD R9, R29, 0x8, R8 ;  /* 0x000000081d097824 */ /* 0x000fe200078e0208 */
[----:B------:R-:W-:Y:S01]  /*1c530*/  @P1 STG.E.U16 desc[UR8][R6.64], R21 ;  /* 0x0000001506001986 */ /* 0x000fe2000c101508 */
[----:B---3--:R-:W-:-:S03]  /*1c540*/  ISETP.LT.AND P4, PT, R19, UR11, !P0 ;  /* 0x0000000b13007c0c */ /* 0x008fc6000c781270 */
[----:B------:R-:W3:Y:S04]  /*1c550*/  LDL.LU R19, [R1+0x6ec] ;  /* 0x0006ec0001137983 */ /* 0x000ee80000300800 */
[----:B------:R-:W3:Y:S04]  /*1c560*/  LDL.LU R13, [R1+0x78] ;  /* 0x00007800010d7983 */ /* 0x000ee80000300800 */
[----:B------:R-:W3:Y:S04]  /*1c570*/  LDL.LU R17, [R1+0x7c] ;  /* 0x00007c0001117983 */ /* 0x000ee80000300800 */
[----:B--2---:R0:W-:Y:S02]  /*1c580*/  @P5 STG.E.U16 desc[UR8][R4.64], R18 ;  /* 0x0000001204005986 */ /* 0x0041e4000c101508 */
[----:B0-----:R-:W-:-:S04]  /*1c590*/  LEA R4, P5, R9, R0, 0x1 ;  /* 0x0000000009047211 */ /* 0x001fc800078a08ff */
[----:B------:R-:W-:Y:S02]  /*1c5a0*/  LEA.HI.X.SX32 R5, R9, R2, 0x1, P5 ;  /* 0x0000000209057211 */ /* 0x000fe400028f0eff */
[----:B----4-:R-:W-:Y:S02]  /*1c5b0*/  ISETP.LT.AND P5, PT, R28, UR11, !P0 ;  /* 0x0000000b1c007c0c */ /* 0x010fe4000c7a1270 */
[----:B------:R-:W2:Y:S01]  /*1c5c0*/  LDL.LU R28, [R1+0x90] ;  /* 0x00009000011c7983 */ /* 0x000ea20000300800 */
[----:B------:R-:W-:Y:S02]  /*1c5d0*/  LEA R6, P1, R8, R0, 0x1 ;  /* 0x0000000008067211 */ /* 0x000fe400078208ff */
[----:B------:R-:W-:Y:S02]  /*1c5e0*/  ISETP.LT.AND P6, PT, R24, UR11, !P0 ;  /* 0x0000000b18007c0c */ /* 0x000fe4000c7c1270 */
[----:B------:R-:W-:Y:S01]  /*1c5f0*/  LEA.HI.X.SX32 R7, R8, R2, 0x1, P1 ;  /* 0x0000000208077211 */ /* 0x000fe200008f0eff */
[----:B------:R-:W-:-:S04]  /*1c600*/  IMAD R8, R29, 0x8, R9 ;  /* 0x000000081d087824 */ /* 0x000fc800078e0209 */
[----:B------:R-:W-:Y:S01]  /*1c610*/  IMAD R9, R29, 0x8, R8 ;  /* 0x000000081d097824 */ /* 0x000fe200078e0208 */
[----:B------:R0:W-:Y:S01]  /*1c620*/  @P4 STG.E.U16 desc[UR8][R6.64], R14 ;  /* 0x0000000e06004986 */ /* 0x0001e2000c101508 */
[----:B-----5:R-:W-:-:S04]  /*1c630*/  ISETP.LT.AND P1, PT, R12, UR11, !P0 ;  /* 0x0000000b0c007c0c */ /* 0x020fc8000c721270 */
[----:B------:R1:W-:Y:S01]  /*1c640*/  @P6 STG.E.U16 desc[UR8][R4.64], R26 ;  /* 0x0000001a04006986 */ /* 0x0003e2000c101508 */
[----:B------:R-:W-:Y:S02]  /*1c650*/  PRMT R18, R18, 0x7632, R18 ;  /* 0x0000763212127816 */ /* 0x000fe40000000012 */
[-C--:B0-----:R-:W-:Y:S02]  /*1c660*/  LEA R6, P4, R8, R0.reuse, 0x1 ;  /* 0x0000000008067211 */ /* 0x081fe400078808ff */
[----:B-1----:R-:W-:-:S04]  /*1c670*/  LEA R4, P6, R9, R0, 0x1 ;  /* 0x0000000009047211 */ /* 0x002fc800078c08ff */
[-C--:B------:R-:W-:Y:S02]  /*1c680*/  LEA.HI.X.SX32 R5, R9, R2.reuse, 0x1, P6 ;  /* 0x0000000209057211 */ /* 0x080fe400030f0eff */
[----:B------:R-:W-:Y:S02]  /*1c690*/  ISETP.LT.AND P6, PT, R11, UR11, !P0 ;  /* 0x0000000b0b007c0c */ /* 0x000fe4000c7c1270 */
[----:B------:R-:W4:Y:S01]  /*1c6a0*/  LDL.LU R11, [R1+0x80] ;  /* 0x00008000010b7983 */ /* 0x000f220000300800 */
[----:B------:R-:W-:Y:S01]  /*1c6b0*/  LEA.HI.X.SX32 R7, R8, R2, 0x1, P4 ;  /* 0x0000000208077211 */ /* 0x000fe200020f0eff */
[C---:B------:R-:W-:Y:S01]  /*1c6c0*/  IMAD R8, R29.reuse, 0x8, R9 ;  /* 0x000000081d087824 */ /* 0x040fe200078e0209 */
[----:B------:R-:W-:Y:S01]  /*1c6d0*/  ISETP.LT.AND P4, PT, R10, UR11, !P0 ;  /* 0x0000000b0a007c0c */ /* 0x000fe2000c781270 */
[----:B------:R-:W5:Y:S02]  /*1c6e0*/  LDL.LU R24, [R1+0x8c] ;  /* 0x00008c0001187983 */ /* 0x000f640000300800 */
[----:B------:R-:W-:-:S02]  /*1c6f0*/  IMAD R9, R29, 0x8, R8 ;  /* 0x000000081d097824 */ /* 0x000fc400078e0208 */
[----:B------:R0:W-:Y:S04]  /*1c700*/  @P1 STG.E.U16 desc[UR8][R6.64], R22 ;  /* 0x0000001606001986 */ /* 0x0001e8000c101508 */
[----:B------:R1:W-:Y:S01]  /*1c710*/  @P5 STG.E.U16 desc[UR8][R4.64], R18 ;  /* 0x0000001204005986 */ /* 0x0003e2000c101508 */
[----:B------:R-:W-:-:S03]  /*1c720*/  PRMT R14, R14, 0x7632, R14 ;  /* 0x000076320e0e7816 */ /* 0x000fc6000000000e */
[----:B------:R-:W5:Y:S01]  /*1c730*/  LDL.LU R12, [R1+0x88] ;  /* 0x00008800010c7983 */ /* 0x000f620000300800 */
[----:B0-----:R-:W-:-:S03]  /*1c740*/  LEA R6, P1, R8, R0, 0x1 ;  /* 0x0000000008067211 */ /* 0x001fc600078208ff */
[----:B------:R-:W5:Y:S01]  /*1c750*/  LDL.LU R10, [R1+0x84] ;  /* 0x00008400010a7983 */ /* 0x000f620000300800 */
[----:B-1----:R-:W-:Y:S01]  /*1c760*/  VIADD R5, R16, 0xb8 ;  /* 0x000000b810057836 */ /* 0x002fe20000000000 */
[----:B------:R-:W-:Y:S02]  /*1c770*/  LEA.HI.X.SX32 R7, R8, R2, 0x1, P1 ;  /* 0x0000000208077211 */ /* 0x000fe400008f0eff */
[----:B------:R-:W-:Y:S01]  /*1c780*/  LEA R4, P5, R9, R0, 0x1 ;  /* 0x0000000009047211 */ /* 0x000fe200078a08ff */
[C---:B------:R-:W-:Y:S01]  /*1c790*/  IMAD R8, R5.reuse, R29, RZ ;  /* 0x0000001d05087224 */ /* 0x040fe200078e02ff */
[----:B------:R-:W-:Y:S01]  /*1c7a0*/  ISETP.LT.AND P1, PT, R5, UR11, !P0 ;  /* 0x0000000b05007c0c */ /* 0x000fe2000c721270 */
[----:B------:R0:W-:Y:S01]  /*1c7b0*/  @P4 STG.E.U16 desc[UR8][R6.64], R14 ;  /* 0x0000000e06004986 */ /* 0x0001e2000c101508 */
[----:B------:R-:W-:Y:S01]  /*1c7c0*/  LEA.HI.X.SX32 R5, R9, R2, 0x1, P5 ;  /* 0x0000000209057211 */ /* 0x000fe200028f0eff */
[----:B------:R-:W-:Y:S01]  /*1c7d0*/  IMAD R9, R29, 0x10, R9 ;  /* 0x000000101d097824 */ /* 0x000fe200078e0209 */
[----:B------:R-:W-:-:S02]  /*1c7e0*/  PRMT R26, R26, 0x7632, R26 ;  /* 0x000076321a1a7816 */ /* 0x000fc4000000001a */
[----:B------:R-:W-:Y:S02]  /*1c7f0*/  PRMT R22, R22, 0x7632, R22 ;  /* 0x0000763216167816 */ /* 0x000fe40000000016 */
[----:B0-----:R-:W-:-:S04]  /*1c800*/  LEA R6, P4, R8, R0, 0x1 ;  /* 0x0000000008067211 */ /* 0x001fc800078808ff */
[----:B------:R-:W-:Y:S01]  /*1c810*/  LEA.HI.X.SX32 R7, R8, R2, 0x1, P4 ;  /* 0x0000000208077211 */ /* 0x000fe200020f0eff */
[----:B------:R-:W-:Y:S01]  /*1c820*/  IMAD R8, R29, 0x8, R9 ;  /* 0x000000081d087824 */ /* 0x000fe200078e0209 */
[----:B------:R-:W-:Y:S04]  /*1c830*/  @P6 STG.E.U16 desc[UR8][R4.64], R26 ;  /* 0x0000001a04006986 */ /* 0x000fe8000c101508 */
[----:B------:R0:W-:Y:S02]  /*1c840*/  @P1 STG.E.U16 desc[UR8][R6.64], R22 ;  /* 0x0000001606001986 */ /* 0x0001e4000c101508 */
[----:B0-----:R-:W-:-:S04]  /*1c850*/  LEA R6, P1, R8, R0, 0x1 ;  /* 0x0000000008067211 */ /* 0x001fc800078208ff */
[----:B------:R-:W-:Y:S02]  /*1c860*/  LEA.HI.X.SX32 R7, R8, R2, 0x1, P1 ;  /* 0x0000000208077211 */ /* 0x000fe400008f0eff */
[----:B--2---:R-:W-:Y:S02]  /*1c870*/  ISETP.LT.AND P1, PT, R28, UR11, !P0 ;  /* 0x0000000b1c007c0c */ /* 0x004fe4000c721270 */
[----:B------:R-:W2:Y:S01]  /*1c880*/  LDL.LU R28, [R1+0x98] ;  /* 0x00009800011c7983 */ /* 0x000ea20000300800 */
[----:B---3--:R-:W-:Y:S02]  /*1c890*/  ISETP.LT.AND P5, PT, R13, UR11, !P0 ;  /* 0x0000000b0d007c0c */ /* 0x008fe4000c7a1270 */
[----:B------:R-:W-:Y:S01]  /*1c8a0*/  LEA R4, P6, R9, R0, 0x1 ;  /* 0x0000000009047211 */ /* 0x000fe200078c08ff */
[----:B------:R-:W-:Y:S01]  /*1c8b0*/  VIADD R25, R16, 0xf8 ;  /* 0x000000f810197836 */ /* 0x000fe20000000000 */
[----:B------:R-:W-:Y:S01]  /*1c8c0*/  ISETP.LT.AND P4, PT, R17, UR11, !P0 ;  /* 0x0000000b11007c0c */ /* 0x000fe2000c781270 */
[----:B------:R-:W3:Y:S01]  /*1c8d0*/  LDL.LU R26, [R1+0xac] ;  /* 0x0000ac00011a7983 */ /* 0x000ee20000300800 */
[----:B------:R-:W-:Y:S01]  /*1c8e0*/  LEA.HI.X.SX32 R5, R9, R2, 0x1, P6 ;  /* 0x0000000209057211 */ /* 0x000fe200030f0eff */
[----:B------:R-:W-:-:S06]  /*1c8f0*/  IMAD R9, R29, 0x8, R8 ;  /* 0x000000081d097824 */ /* 0x000fcc00078e0208 */
[----:B------:R0:W-:Y:S02]  /*1c900*/  @P5 STG.E.U16 desc[UR8][R4.64], R19 ;  /* 0x0000001304005986 */ /* 0x0001e4000c101508 */
[----:B0-----:R-:W-:Y:S02]  /*1c910*/  LEA R4, P6, R9, R0, 0x1 ;  /* 0x0000000009047211 */ /* 0x001fe400078c08ff */
[----:B----4-:R-:W-:Y:S01]  /*1c920*/  ISETP.LT.AND P5, PT, R11, UR11, !P0 ;  /* 0x0000000b0b007c0c */ /* 0x010fe2000c7a1270 */
[----:B------:R-:W-:Y:S01]  /*1c930*/  IMAD R11, R29, 0x8, R9 ;  /* 0x000000081d0b7824 */ /* 0x000fe200078e0209 */
[----:B------:R-:W-:-:S04]  /*1c940*/  LEA.HI.X.SX32 R5, R9, R2, 0x1, P6 ;  /* 0x0000000209057211 */ /* 0x000fc800030f0eff */
[C---:B------:R-:W-:Y:S01]  /*1c950*/  LEA R8, P6, R11.reuse, R0, 0x1 ;  /* 0x000000000b087211 */ /* 0x040fe200078c08ff */
[----:B------:R-:W-:Y:S03]  /*1c960*/  @P4 STG.E.U16 desc[UR8][R6.64], R15 ;  /* 0x0000000f06004986 */ /* 0x000fe6000c101508 */
[----:B------:R-:W-:Y:S01]  /*1c970*/  LEA.HI.X.SX32 R9, R11, R2, 0x1, P6 ;  /* 0x000000020b097211 */ /* 0x000fe200030f0eff */
[----:B------:R-:W-:Y:S01]  /*1c980*/  IMAD R11, R29, 0x8, R11 ;  /* 0x000000081d0b7824 */ /* 0x000fe200078e020b */
[----:B------:R-:W-:Y:S04]  /*1c990*/  @P3 STG.E.U16 desc[UR8][R4.64], R27 ;  /* 0x0000001b04003986 */ /* 0x000fe8000c101508 */
[----:B------:R0:W-:Y:S01]  /*1c9a0*/  @P5 STG.E.U16 desc[UR8][R8.64], R23 ;  /* 0x0000001708005986 */ /* 0x0001e2000c101508 */
[----:B-----5:R-:W-:-:S02]  /*1c9b0*/  ISETP.LT.AND P3, PT, R12, UR11, !P0 ;  /* 0x0000000b0c007c0c */ /* 0x020fc4000c761270 */
[----:B------:R-:W-:Y:S01]  /*1c9c0*/  ISETP.LT.AND P4, PT, R24, UR11, !P0 ;  /* 0x0000000b18007c0c */ /* 0x000fe2000c781270 */
[----:B------:R-:W1:Y:S01]  /*1c9d0*/  LDS.128 R4, [R3+UR4] ;  /* 0x0000000403047984 */ /* 0x000e620008000c00 */
[----:B------:R-:W-:Y:S02]  /*1c9e0*/  ISETP.LT.AND P6, PT, R10, UR11, !P0 ;  /* 0x0000000b0a007c0c */ /* 0x000fe4000c7c1270 */
[----:B------:R-:W-:Y:S01]  /*1c9f0*/  LEA R10, P5, R11, R0, 0x1 ;  /* 0x000000000b0a7211 */ /* 0x000fe200078a08ff */
[----:B0-----:R-:W-:-:S03]  /*1ca00*/  IMAD R9, R29, 0x8, R11 ;  /* 0x000000081d097824 */ /* 0x001fc600078e020b */
[----:B------:R-:W-:Y:S02]  /*1ca10*/  LEA.HI.X.SX32 R11, R11, R2, 0x1, P5 ;  /* 0x000000020b0b7211 */ /* 0x000fe400028f0eff */
[----:B------:R-:W-:Y:S01]  /*1ca20*/  PRMT R20, R19, 0x7632, R20 ;  /* 0x0000763213147816 */ /* 0x000fe20000000014 */
[----:B------:R-:W-:Y:S01]  /*1ca30*/  IMAD R24, R29, 0x8, R9 ;  /* 0x000000081d187824 */ /* 0x000fe200078e0209 */
[----:B------:R-:W-:Y:S01]  /*1ca40*/  LEA R8, P5, R9, R0, 0x1 ;  /* 0x0000000009087211 */ /* 0x000fe200078a08ff */
[----:B------:R-:W-:Y:S01]  /*1ca50*/  LDS.128 R16, [R3+UR4+0x400] ;  /* 0x0004000403107984 */ /* 0x000fe20008000c00 */
[----:B------:R-:W-:Y:S02]  /*1ca60*/  PRMT R21, R15, 0x7632, R21 ;  /* 0x000076320f157816 */ /* 0x000fe40000000015 */
[----:B------:R-:W-:Y:S01]  /*1ca70*/  LEA.HI.X.SX32 R9, R9, R2, 0x1, P5 ;  /* 0x0000000209097211 */ /* 0x000fe200028f0eff */
[----:B------:R0:W-:Y:S01]  /*1ca80*/  @P6 STG.E.U16 desc[UR8][R10.64], R20 ;  /* 0x000000140a006986 */ /* 0x0001e2000c101508 */
[C---:B------:R-:W-:Y:S01]  /*1ca90*/  ISETP.LT.AND P5, PT, R25.reuse, UR11, !P0 ;  /* 0x0000000b19007c0c */ /* 0x040fe2000c7a1270 */
[----:B------:R-:W-:-:S02]  /*1caa0*/  IMAD R25, R25, R29, RZ ;  /* 0x0000001d19197224 */ /* 0x000fc400078e02ff */
[----:B------:R4:W-:Y:S04]  /*1cab0*/  @P3 STG.E.U16 desc[UR8][R8.64], R21 ;  /* 0x0000001508003986 */ /* 0x0009e8000c101508 */
[----:B------:R-:W5:Y:S01]  /*1cac0*/  LDS.128 R12, [R3+UR4+0x200] ;  /* 0x00020004030c7984 */ /* 0x000f620008000c00 */
[----:B0-----:R-:W-:-:S03]  /*1cad0*/  LEA R20, P6, R24, R0, 0x1 ;  /* 0x0000000018147211 */ /* 0x001fc600078c08ff */
[----:B------:R0:W3:Y:S01]  /*1cae0*/  LDS.128 R8, [R3+UR4+0x600] ;  /* 0x0006000403087984 */ /* 0x0000e20008000c00 */
[----:B----4-:R-:W-:Y:S02]  /*1caf0*/  LEA.HI.X.SX32 R21, R24, R2, 0x1, P6 ;  /* 0x0000000218157211 */ /* 0x010fe400030f0eff */
[----:B------:R-:W-:Y:S02]  /*1cb00*/  LEA R22, P6, R25, R0, 0x1 ;  /* 0x0000000019167211 */ /* 0x000fe400078c08ff */
[----:B0-----:R-:W-:Y:S02]  /*1cb10*/  PRMT R3, R23, 0x7632, R3 ;  /* 0x0000763217037816 */ /* 0x001fe40000000003 */
[----:B------:R-:W-:Y:S02]  /*1cb20*/  LEA.HI.X.SX32 R23, R25, R2, 0x1, P6 ;  /* 0x0000000219177211 */ /* 0x000fe400030f0eff */
[----:B--2---:R-:W-:Y:S02]  /*1cb30*/  ISETP.LT.AND P3, PT, R28, UR11, !P0 ;  /* 0x0000000b1c007c0c */ /* 0x004fe4000c761270 */
[----:B------:R-:W2:Y:S04]  /*1cb40*/  LDL.LU R28, [R1+0xb0] ;  /* 0x0000b000011c7983 */ /* 0x000ea80000300800 */
[----:B------:R-:W4:Y:S01]  /*1cb50*/  LDL.LU R25, [R1+0x9c] ;  /* 0x00009c0001197983 */ /* 0x000f220000300800 */
[----:B------:R-:W-:Y:S01]  /*1cb60*/  PRMT R27, R27, 0x7632, R27 ;  /* 0x000076321b1b7816 */ /* 0x000fe2000000001b */
[----:B------:R-:W-:-:S04]  /*1cb70*/  IMAD R24, R29, 0x10, R24 ;  /* 0x000000101d187824 */ /* 0x000fc800078e0218 */
[----:B------:R0:W-:Y:S04]  /*1cb80*/  @P4 STG.E.U16 desc[UR8][R20.64], R27 ;  /* 0x0000001b14004986 */ /* 0x0001e8000c101508 */
[----:B------:R1:W-:Y:S01]  /*1cb90*/  @P5 STG.E.U16 desc[UR8][R22.64], R3 ;  /* 0x0000000316005986 */ /* 0x0003e2000c101508 */
[----:B0-----:R-:W-:-:S03]  /*1cba0*/  LEA R20, P6, R24, R0, 0x1 ;  /* 0x0000000018147211 */ /* 0x001fc600078c08ff */
[----:B------:R-:W2:Y:S01]  /*1cbb0*/  LDL.LU R27, [R1+0x2c] ;  /* 0x00002c00011b7983 */ /* 0x000ea20000300800 */
[----:B------:R-:W-:Y:S02]  /*1cbc0*/  LEA.HI.X.SX32 R21, R24, R2, 0x1, P6 ;  /* 0x0000000218157211 */ /* 0x000fe400030f0eff */
[----:B----4-:R-:W-:Y:S01]  /*1cbd0*/  ISETP.LT.AND P4, PT, R25, UR11, !P0 ;  /* 0x0000000b19007c0c */ /* 0x010fe2000c781270 */
[----:B------:R-:W-:Y:S02]  /*1cbe0*/  IMAD R25, R29, 0x8, R24 ;  /* 0x000000081d197824 */ /* 0x000fe400078e0218 */
[----:B------:R-:W4:Y:S04]  /*1cbf0*/  LDL.LU R24, [R1+0xa4] ;  /* 0x0000a40001187983 */ /* 0x000f280000300800 */
[----:B-1----:R-:W5:Y:S01]  /*1cc00*/  LDL.LU R3, [R1+0xa0] ;  /* 0x0000a00001037983 */ /* 0x002f620000300800 */
[----:B------:R-:W-:-:S03]  /*1cc10*/  LEA R22, P6, R25, R0, 0x1 ;  /* 0x0000000019167211 */ /* 0x000fc600078c08ff */
[----:B------:R0:W-:Y:S01]  /*1cc20*/  @P3 STG.E.U16 desc[UR8][R20.64], R4 ;  /* 0x0000000414003986 */ /* 0x0001e2000c101508 */
[----:B------:R-:W-:Y:S02]  /*1cc30*/  LEA.HI.X.SX32 R23, R25, R2, 0x1, P6 ;  /* 0x0000000219177211 */ /* 0x000fe400030f0eff */
[----:B-----5:R-:W-:Y:S01]  /*1cc40*/  ISETP.LT.AND P5, PT, R3, UR11, !P0 ;  /* 0x0000000b03007c0c */ /* 0x020fe2000c7a1270 */
[----:B------:R-:W-:Y:S01]  /*1cc50*/  IMAD R3, R29, 0x8, R25 ;  /* 0x000000081d037824 */ /* 0x000fe200078e0219 */
[----:B----4-:R-:W-:Y:S01]  /*1cc60*/  ISETP.LT.AND P3, PT, R24, UR11, !P0 ;  /* 0x0000000b18007c0c */ /* 0x010fe2000c761270 */
[----:B------:R-:W4:Y:S03]  /*1cc70*/  LDL.LU R25, [R1+0xb4] ;  /* 0x0000b40001197983 */ /* 0x000f260000300800 */
[----:B0-----:R-:W-:Y:S01]  /*1cc80*/  LEA R20, P6, R3, R0, 0x1 ;  /* 0x0000000003147211 */ /* 0x001fe200078c08ff */
[----:B------:R-:W-:-:S03]  /*1cc90*/  IMAD R24, R29, 0x8, R3 ;  /* 0x000000081d187824 */ /* 0x000fc600078e0203 */
[----:B------:R-:W-:Y:S02]  /*1cca0*/  LEA.HI.X.SX32 R21, R3, R2, 0x1, P6 ;  /* 0x0000000203157211 */ /* 0x000fe400030f0eff */
[----:B------:R-:W5:Y:S04]  /*1ccb0*/  LDL.LU R3, [R1+0xa8] ;  /* 0x0000a80001037983 */ /* 0x000f680000300800 */
[----:B------:R0:W-:Y:S04]  /*1ccc0*/  @P4 STG.E.U16 desc[UR8][R22.64], R12 ;  /* 0x0000000c16004986 */ /* 0x0001e8000c101508 */
[----:B------:R1:W-:Y:S01]  /*1ccd0*/  @P5 STG.E.U16 desc[UR8][R20.64], R16 ;  /* 0x0000001014005986 */ /* 0x0003e2000c101508 */
[----:B0-----:R-:W-:-:S04]  /*1cce0*/  LEA R22, P6, R24, R0, 0x1 ;  /* 0x0000000018167211 */ /* 0x001fc800078c08ff */
[----:B------:R-:W-:Y:S02]  /*1ccf0*/  LEA.HI.X.SX32 R23, R24, R2, 0x1, P6 ;  /* 0x0000000218177211 */ /* 0x000fe400030f0eff */
[----:B------:R-:W-:Y:S02]  /*1cd00*/  PRMT R12, R4, 0x7632, R12 ;  /* 0x00007632040c7816 */ /* 0x000fe4000000000c */
[----:B---3--:R-:W-:Y:S01]  /*1cd10*/  ISETP.LT.AND P5, PT, R26, UR11, !P0 ;  /* 0x0000000b1a007c0c */ /* 0x008fe2000c7a1270 */
[----:B------:R0:W-:Y:S01]  /*1cd20*/  @P3 STG.E.U16 desc[UR8][R22.64], R8 ;  /* 0x0000000816003986 */ /* 0x0001e2000c101508 */
[----:B--2---:R-:W-:Y:S02]  /*1cd30*/  ISETP.LT.AND P3, PT, R28, UR11, !P0 ;  /* 0x0000000b1c007c0c */ /* 0x004fe4000c761270 */
[----:B-1----:R-:W-:Y:S01]  /*1cd40*/  PRMT R16, R16, 0x7632, R16 ;  /* 0x0000763210107816 */ /* 0x002fe20000000010 */
[----:B------:R-:W2:Y:S01]  /*1cd50*/  LDL.LU R26, [R1+0xc0] ;  /* 0x0000c000011a7983 */ /* 0x000ea20000300800 */
[----:B-----5:R-:W-:Y:S01]  /*1cd60*/  ISETP.LT.AND P4, PT, R3, UR11, !P0 ;  /* 0x0000000b03007c0c */ /* 0x020fe2000c781270 */
[----:B------:R-:W-:-:S02]  /*1cd70*/  IMAD R3, R29, 0x8, R24 ;  /* 0x000000081d037824 */ /* 0x000fc400078e0218 */
[----:B------:R-:W3:Y:S03]  /*1cd80*/  LDL.LU R24, [R1+0xc4] ;  /* 0x0000c40001187983 */ /* 0x000ee60000300800 */
[----:B------:R-:W-:Y:S01]  /*1cd90*/  LEA R20, P6, R3, R0, 0x1 ;  /* 0x0000000003147211 */ /* 0x000fe200078c08ff */
[----:B------:R-:W-:Y:S01]  /*1cda0*/  IMAD R4, R29, 0x8, R3 ;  /* 0x000000081d047824 */ /* 0x000fe200078e0203 */
[----:B------:R-:W5:Y:S02]  /*1cdb0*/  LDL.LU R28, [R1+0xc8] ;  /* 0x0000c800011c7983 */ /* 0x000f640000300800 */
[----:B------:R-:W-:Y:S01]  /*1cdc0*/  LEA.HI.X.SX32 R21, R3, R2, 0x1, P6 ;  /* 0x0000000203157211 */ /* 0x000fe200030f0eff */
[----:B------:R-:W-:Y:S01]  /*1cdd0*/  IMAD R3, R29, 0x8, R4 ;  /* 0x000000081d037824 */ /* 0x000fe200078e0204 */
[----:B0-----:R-:W-:-:S03]  /*1cde0*/  LEA R22, P6, R4, R0, 0x1 ;  /* 0x0000000004167211 */ /* 0x001fc600078c08ff */
[----:B------:R0:W-:Y:S01]  /*1cdf0*/  @P4 STG.E.U16 desc[UR8][R20.64], R12 ;  /* 0x0000000c14004986 */ /* 0x0001e2000c101508 */
[----:B------:R-:W-:Y:S01]  /*1ce00*/  LEA.HI.X.SX32 R23, R4, R2, 0x1, P6 ;  /* 0x0000000204177211 */ /* 0x000fe200030f0eff */
[----:B0-----:R-:W-:Y:S01]  /*1ce10*/  VIADD R21, R27, 0x138 ;  /* 0x000001381b157836 */ /* 0x001fe20000000000 */
[----:B------:R-:W-:Y:S02]  /*1ce20*/  PRMT R12, R12, 0x7632, R12 ;  /* 0x000076320c0c7816 */ /* 0x000fe4000000000c */
[----:B------:R-:W-:Y:S01]  /*1ce30*/  LEA R20, P6, R3, R0, 0x1 ;  /* 0x0000000003147211 */ /* 0x000fe200078c08ff */
[C---:B------:R-:W-:Y:S01]  /*1ce40*/  IMAD R4, R21.reuse, R29, RZ ;  /* 0x0000001d15047224 */ /* 0x040fe200078e02ff */
[----:B------:R-:W-:Y:S01]  /*1ce50*/  ISETP.LT.AND P4, PT, R21, UR11, !P0 ;  /* 0x0000000b15007c0c */ /* 0x000fe2000c781270 */
[----:B------:R0:W-:Y:S01]  /*1ce60*/  @P5 STG.E.U16 desc[UR8][R22.64], R12 ;  /* 0x0000000c16005986 */ /* 0x0001e2000c101508 */
[----:B------:R-:W-:Y:S02]  /*1ce70*/  LEA.HI.X.SX32 R21, R3, R2, 0x1, P6 ;  /* 0x0000000203157211 */ /* 0x000fe400030f0eff */
[----:B----4-:R-:W-:-:S02]  /*1ce80*/  ISETP.LT.AND P5, PT, R25, UR11, !P0 ;  /* 0x0000000b19007c0c */ /* 0x010fc4000c7a1270 */
[----:B------:R-:W4:Y:S04]  /*1ce90*/  LDL.LU R25, [R1+0xcc] ;  /* 0x0000cc0001197983 */ /* 0x000f280000300800 */
[----:B------:R1:W-:Y:S01]  /*1cea0*/  @P3 STG.E.U16 desc[UR8][R20.64], R16 ;  /* 0x0000001014003986 */ /* 0x0003e2000c101508 */
[----:B0-----:R-:W-:-:S04]  /*1ceb0*/  LEA R22, P6, R4, R0, 0x1 ;  /* 0x0000000004167211 */ /* 0x001fc800078c08ff */
[----:B------:R-:W-:Y:S01]  /*1cec0*/  LEA.HI.X.SX32 R23, R4, R2, 0x1, P6 ;  /* 0x0000000204177211 */ /* 0x000fe200030f0eff */
[----:B-1----:R-:W3:Y:S04]  /*1ced0*/  LDL.LU R16, [R1+0xbc] ;  /* 0x0000bc0001107983 */ /* 0x002ee80000300800 */
[----:B------:R-:W5:Y:S01]  /*1cee0*/  LDL.LU R4, [R1+0xb8] ;  /* 0x0000b80001047983 */ /* 0x000f620000300800 */
[----:B------:R-:W-:Y:S01]  /*1cef0*/  IMAD R3, R29, 0x10, R3 ;  /* 0x000000101d037824 */ /* 0x000fe200078e0203 */
[----:B------:R-:W-:-:S04]  /*1cf00*/  PRMT R8, R8, 0x7632, R8 ;  /* 0x0000763208087816 */ /* 0x000fc80000000008 */
[C---:B------:R-:W-:Y:S01]  /*1cf10*/  LEA R20, P6, R3.reuse, R0, 0x1 ;  /* 0x0000000003147211 */ /* 0x040fe200078c08ff */
[----:B------:R0:W-:Y:S03]  /*1cf20*/  @P4 STG.E.U16 desc[UR8][R22.64], R8 ;  /* 0x0000000816004986 */ /* 0x0001e6000c101508 */
[----:B------:R-:W-:-:S05]  /*1cf30*/  LEA.HI.X.SX32 R21, R3, R2, 0x1, P6 ;  /* 0x0000000203157211 */ /* 0x000fca00030f0eff */
[----:B------:R1:W-:Y:S01]  /*1cf40*/  @P5 STG.E.U16 desc[UR8][R20.64], R5 ;  /* 0x0000000514005986 */ /* 0x0003e2000c101508 */
[----:B--2---:R-:W-:-:S03]  /*1cf50*/  ISETP.LT.AND P5, PT, R26, UR11, !P0 ;  /* 0x0000000b1a007c0c */ /* 0x004fc6000c7a1270 */
[----:B------:R-:W2:Y:S01]  /*1cf60*/  LDL.LU R26, [R1+0xd0] ;  /* 0x0000d000011a7983 */ /* 0x000ea20000300800 */
[----:B-----5:R-:W-:Y:S01]  /*1cf70*/  ISETP.LT.AND P3, PT, R4, UR11, !P0 ;  /* 0x0000000b04007c0c */ /* 0x020fe2000c761270 */
[----:B------:R-:W-:Y:S01]  /*1cf80*/  IMAD R4, R29, 0x8, R3 ;  /* 0x000000081d047824 */ /* 0x000fe200078e0203 */
[----:B---3--:R-:W-:-:S03]  /*1cf90*/  ISETP.LT.AND P4, PT, R16, UR11, !P0 ;  /* 0x0000000b10007c0c */ /* 0x008fc6000c781270 */
[----:B------:R-:W-:Y:S01]  /*1cfa0*/  IMAD R3, R29, 0x8, R4 ;  /* 0x000000081d037824 */ /* 0x000fe200078e0204 */
[----:B0-----:R-:W-:-:S04]  /*1cfb0*/  LEA R22, P6, R4, R0, 0x1 ;  /* 0x0000000004167211 */ /* 0x001fc800078c08ff */
[----:B------:R-:W-:Y:S02]  /*1cfc0*/  LEA.HI.X.SX32 R23, R4, R2, 0x1, P6 ;  /* 0x0000000204177211 */ /* 0x000fe400030f0eff */
[----:B-1----:R-:W-:-:S04]  /*1cfd0*/  LEA R20, P6, R3, R0, 0x1 ;  /* 0x0000000003147211 */ /* 0x002fc800078c08ff */
[----:B------:R-:W-:Y:S01]  /*1cfe0*/  LEA.HI.X.SX32 R21, R3, R2, 0x1, P6 ;  /* 0x0000000203157211 */ /* 0x000fe200030f0eff */
[----:B------:R0:W-:Y:S04]  /*1cff0*/  @P3 STG.E.U16 desc[UR8][R22.64], R13 ;  /* 0x0000000d16003986 */ /* 0x0001e8000c101508 */
[----:B------:R-:W-:Y:S01]  /*1d000*/  @P4 STG.E.U16 desc[UR8][R20.64], R17 ;  /* 0x0000001114004986 */ /* 0x000fe2000c101508 */
[----:B------:R-:W-:-:S03]  /*1d010*/  ISETP.LT.AND P4, PT, R28, UR11, !P0 ;  /* 0x0000000b1c007c0c */ /* 0x000fc6000c781270 */
[----:B------:R-:W3:Y:S01]  /*1d020*/  LDL.LU R28, [R1+0xd8] ;  /* 0x0000d800011c7983 */ /* 0x000ee20000300800 */
[----:B------:R-:W-:-:S05]  /*1d030*/  IMAD R4, R29, 0x8, R3 ;  /* 0x000000081d047824 */ /* 0x000fca00078e0203 */
[----:B0-----:R-:W-:-:S04]  /*1d040*/  LEA R22, P6, R4, R0, 0x1 ;  /* 0x0000000004167211 */ /* 0x001fc800078c08ff */
[----:B------:R-:W-:Y:S01]  /*1d050*/  LEA.HI.X.SX32 R23, R4, R2, 0x1, P6 ;  /* 0x0000000204177211 */ /* 0x000fe200030f0eff */
[----:B------:R-:W-:Y:S01]  /*1d060*/  IMAD R3, R29, 0x8, R4 ;  /* 0x000000081d037824 */ /* 0x000fe200078e0204 */
[----:B------:R-:W-:-:S03]  /*1d070*/  ISETP.LT.AND P3, PT, R24, UR11, !P0 ;  /* 0x0000000b18007c0c */ /* 0x000fc6000c761270 */
[----:B------:R0:W-:Y:S01]  /*1d080*/  @P5 STG.E.U16 desc[UR8][R22.64], R9 ;  /* 0x0000000916005986 */ /* 0x0001e2000c101508 */
[----:B------:R-:W-:Y:S01]  /*1d090*/  LEA R4, P6, R3, R0, 0x1 ;  /* 0x0000000003047211 */ /* 0x000fe200078c08ff */
[----:B------:R-:W-:Y:S01]  /*1d0a0*/  IMAD R8, R29, 0x8, R3 ;  /* 0x000000081d087824 */ /* 0x000fe200078e0203 */
[----:B------:R-:W-:Y:S01]  /*1d0b0*/  PRMT R12, R5, 0x7632, R12 ;  /* 0x00007632050c7816 */ /* 0x000fe2000000000c */
[----:B0-----:R-:W5:Y:S01]  /*1d0c0*/  LDL.LU R23, [R1+0xd4] ;  /* 0x0000d40001177983 */ /* 0x001f620000300800 */
[----:B------:R-:W-:Y:S01]  /*1d0d0*/  LEA.HI.X.SX32 R5, R3, R2, 0x1, P6 ;  /* 0x0000000203057211 */ /* 0x000fe200030f0eff */
[----:B------:R-:W-:Y:S02]  /*1d0e0*/  IMAD R3, R29, 0x8, R8 ;  /* 0x000000081d037824 */ /* 0x000fe400078e0208 */
[----:B------:R-:W5:Y:S01]  /*1d0f0*/  LDL.LU R16, [R1+0xdc] ;  /* 0x0000dc0001107983 */ /* 0x000f620000300800 */
[C---:B------:R-:W-:Y:S02]  /*1d100*/  LEA R20, P6, R8.reuse, R0, 0x1 ;  /* 0x0000000008147211 */ /* 0x040fe400078c08ff */
[----:B----4-:R-:W-:Y:S01]  /*1d110*/  ISETP.LT.AND P5, PT, R25, UR11, !P0 ;  /* 0x0000000b19007c0c */ /* 0x010fe2000c7a1270 */
[----:B------:R0:W-:Y:S01]  /*1d120*/  @P3 STG.E.U16 desc[UR8][R4.64], R12 ;  /* 0x0000000c04003986 */ /* 0x0001e2000c101508 */
[----:B------:R-:W-:-:S03]  /*1d130*/  LEA.HI.X.SX32 R21, R8, R2, 0x1, P6 ;  /* 0x0000000208157211 */ /* 0x000fc600030f0eff */
[----:B------:R-:W4:Y:S04]  /*1d140*/  LDL.LU R24, [R1+0xe0] ;  /* 0x0000e00001187983 */ /* 0x000f280000300800 */
[----:B------:R-:W4:Y:S01]  /*1d150*/  LDL.LU R25, [R1+0xe4] ;  /* 0x0000e40001197983 */ /* 0x000f220000300800 */
[----:B0-----:R-:W-:Y:S01]  /*1d160*/  VIADD R5, R27, 0x178 ;  /* 0x000001781b057836 */ /* 0x001fe20000000000 */
[----:B------:R-:W-:-:S03]  /*1d170*/  LEA R4, P6, R3, R0, 0x1 ;  /* 0x0000000003047211 */ /* 0x000fc600078c08ff */
[C---:B------:R-:W-:Y:S01]  /*1d180*/  IMAD R8, R5.reuse, R29, RZ ;  /* 0x0000001d05087224 */ /* 0x040fe200078e02ff */
[----:B------:R-:W-:Y:S02]  /*1d190*/  ISETP.LT.AND P3, PT, R5, UR11, !P0 ;  /* 0x0000000b05007c0c */ /* 0x000fe4000c761270 */
[----:B------:R-:W-:Y:S02]  /*1d1a0*/  PRMT R13, R13, 0x7632, R13 ;  /* 0x000076320d0d7816 */ /* 0x000fe4000000000d */
[----:B------:R-:W-:Y:S02]  /*1d1b0*/  LEA.HI.X.SX32 R5, R3, R2, 0x1, P6 ;  /* 0x0000000203057211 */ /* 0x000fe400030f0eff */
[----:B------:R-:W-:Y:S01]  /*1d1c0*/  LEA R12, P6, R8, R0, 0x1 ;  /* 0x00000000080c7211 */ /* 0x000fe200078c08ff */
[----:B------:R0:W-:Y:S01]  /*1d1d0*/  @P4 STG.E.U16 desc[UR8][R20.64], R13 ;  /* 0x0000000d14004986 */ /* 0x0001e2000c101508 */
[----:B------:R-:W-:Y:S02]  /*1d1e0*/  PRMT R17, R17, 0x7632, R17 ;  /* 0x0000763211117816 */ /* 0x000fe40000000011 */
[----:B--2---:R-:W-:-:S02]  /*1d1f0*/  ISETP.LT.AND P4, PT, R26, UR11, !P0 ;  /* 0x0000000b1a007c0c */ /* 0x004fc4000c781270 */
[----:B------:R-:W2:Y:S01]  /*1d200*/  LDL.LU R26, [R1+0xe8] ;  /* 0x0000e800011a7983 */ /* 0x000ea20000300800 */
[----:B0-----:R-:W-:Y:S02]  /*1d210*/  LEA.HI.X.SX32 R13, R8, R2, 0x1, P6 ;  /* 0x00000002080d7211 */ /* 0x001fe400030f0eff */
[----:B------:R-:W-:Y:S01]  /*1d220*/  PRMT R8, R9, 0x7632, R8 ;  /* 0x0000763209087816 */ /* 0x000fe20000000008 */
[----:B------:R0:W-:Y:S04]  /*1d230*/  @P5 STG.E.U16 desc[UR8][R4.64], R17 ;  /* 0x0000001104005986 */ /* 0x0001e8000c101508 */
[----:B------:R1:W-:Y:S01]  /*1d240*/  @P3 STG.E.U16 desc[UR8][R12.64], R8 ;  /* 0x000000080c003986 */ /* 0x0003e2000c101508 */
[----:B---3--:R-:W-:-:S03]  /*1d250*/  ISETP.LT.AND P3, PT, R28, UR11, !P0 ;  /* 0x0000000b1c007c0c */ /* 0x008fc6000c761270 */
[----:B------:R-:W3:Y:S01]  /*1d260*/  LDL.LU R28, [R1+0xec] ;  /* 0x0000ec00011c7983 */ /* 0x000ee20000300800 */
[----:B------:R-:W-:-:S04]  /*1d270*/  IMAD R3, R29, 0x10, R3 ;  /* 0x000000101d037824 */ /* 0x000fc800078e0203 */
[----:B------:R-:W-:Y:S01]  /*1d280*/  IMAD R9, R29, 0x8, R3 ;  /* 0x000000081d097824 */ /* 0x000fe200078e0203 */
[----:B0-----:R-:W-:-:S04]  /*1d290*/  LEA R4, P6, R3, R0, 0x1 ;  /* 0x0000000003047211 */ /* 0x001fc800078c08ff */
[----:B------:R-:W-:Y:S01]  /*1d2a0*/  LEA.HI.X.SX32 R5, R3, R2, 0x1, P6 ;  /* 0x0000000203057211 */ /* 0x000fe200030f0eff */
[----:B------:R-:W-:Y:S01]  /*1d2b0*/  IMAD R3, R29, 0x8, R9 ;  /* 0x000000081d037824 */ /* 0x000fe200078e0209 */
[----:B-1----:R-:W-:-:S03]  /*1d2c0*/  LEA R8, P6, R9, R0, 0x1 ;  /* 0x0000000009087211 */ /* 0x002fc600078c08ff */
[----:B------:R0:W-:Y:S01]  /*1d2d0*/  @P4 STG.E.U16 desc[UR8][R4.64], R6 ;  /* 0x0000000604004986 */ /* 0x0001e2000c101508 */
[----:B------:R-:W-:Y:S02]  /*1d2e0*/  LEA.HI.X.SX32 R9, R9, R2, 0x1, P6 ;  /* 0x0000000209097211 */ /* 0x000fe400030f0eff */
[----:B-----5:R-:W-:Y:S02]  /*1d2f0*/  ISETP.LT.AND P5, PT, R23, UR11, !P0 ;  /* 0x0000000b17007c0c */ /* 0x020fe4000c7a1270 */
[----:B0-----:R-:W-:Y:S01]  /*1d300*/  LEA R4, P6, R3, R0, 0x1 ;  /* 0x0000000003047211 */ /* 0x001fe200078c08ff */
[----:B------:R-:W-:Y:S01]  /*1d310*/  IMAD R17, R29, 0x8, R3 ;  /* 0x000000081d117824 */ /* 0x000fe200078e0203 */
[----:B------:R-:W-:Y:S02]  /*1d320*/  ISETP.LT.AND P4, PT, R16, UR11, !P0 ;  /* 0x0000000b10007c0c */ /* 0x000fe4000c781270 */
[----:B------:R-:W-:Y:S01]  /*1d330*/  LEA.HI.X.SX32 R5, R3, R2, 0x1, P6 ;  /* 0x0000000203057211 */ /* 0x000fe200030f0eff */
[----:B------:R-:W-:-:S06]  /*1d340*/  IMAD R3, R29, 0x8, R17 ;  /* 0x000000081d037824 */ /* 0x000fcc00078e0211 */
[----:B------:R0:W-:Y:S01]  /*1d350*/  @P5 STG.E.U16 desc[UR8][R8.64], R14 ;  /* 0x0000000e08005986 */ /* 0x0001e2000c101508 */
[----:B----4-:R-:W-:-:S03]  /*1d360*/  ISETP.LT.AND P5, PT, R24, UR11, !P0 ;  /* 0x0000000b18007c0c */ /* 0x010fc6000c7a1270 */
[----:B------:R1:W-:Y:S01]  /*1d370*/  @P3 STG.E.U16 desc[UR8][R4.64], R18 ;  /* 0x0000001204003986 */ /* 0x0003e2000c101508 */
[----:B------:R-:W-:-:S03]  /*1d380*/  ISETP.LT.AND P3, PT, R25, UR11, !P0 ;  /* 0x0000000b19007c0c */ /* 0x000fc6000c761270 */
[----:B------:R-:W4:Y:S01]  /*1d390*/  LDL.LU R24, [R1+0xf4] ;  /* 0x0000f40001187983 */ /* 0x000f220000300800 */
[----:B0-----:R-:W-:-:S03]  /*1d3a0*/  LEA R8, P6, R17, R0, 0x1 ;  /* 0x0000000011087211 */ /* 0x001fc600078c08ff */
[----:B------:R-:W5:Y:S01]  /*1d3b0*/  LDL.LU R25, [R1+0xf0] ;  /* 0x0000f00001197983 */ /* 0x000f620000300800 */
[----:B------:R-:W-:Y:S01]  /*1d3c0*/  IMAD R13, R29, 0x8, R3 ;  /* 0x000000081d0d7824 */ /* 0x000fe200078e0203 */
[----:B------:R-:W-:Y:S02]  /*1d3d0*/  LEA.HI.X.SX32 R9, R17, R2, 0x1, P6 ;  /* 0x0000000211097211 */ /* 0x000fe400030f0eff */
[----:B-1----:R-:W-:-:S03]  /*1d3e0*/  LEA R4, P6, R3, R0, 0x1 ;  /* 0x0000000003047211 */ /* 0x002fc600078c08ff */
[----:B------:R0:W-:Y:S01]  /*1d3f0*/  @P4 STG.E.U16 desc[UR8][R8.64], R10 ;  /* 0x0000000a08004986 */ /* 0x0001e2000c101508 */
[----:B------:R-:W-:Y:S02]  /*1d400*/  LEA.HI.X.SX32 R5, R3, R2, 0x1, P6 ;  /* 0x0000000203057211 */ /* 0x000fe400030f0eff */
[----:B------:R-:W-:Y:S02]  /*1d410*/  PRMT R6, R6, 0x7632, R6 ;  /* 0x0000763206067816 */ /* 0x000fe40000000006 */
[----:B------:R-:W-:Y:S02]  /*1d420*/  PRMT R14, R14, 0x7632, R14 ;  /* 0x000076320e0e7816 */ /* 0x000fe4000000000e */
[----:B0-----:R-:W-:-:S04]  /*1d430*/  LEA R8, P6, R13, R0, 0x1 ;  /* 0x000000000d087211 */ /* 0x001fc800078c08ff */
[----:B------:R-:W-:Y:S01]  /*1d440*/  LEA.HI.X.SX32 R9, R13, R2, 0x1, P6 ;  /* 0x000000020d097211 */ /* 0x000fe200030f0eff */
[----:B------:R0:W-:Y:S01]  /*1d450*/  @P5 STG.E.U16 desc[UR8][R4.64], R6 ;  /* 0x0000000604005986 */ /* 0x0001e2000c101508 */
[----:B--2---:R-:W-:-:S03]  /*1d460*/  ISETP.LT.AND P4, PT, R26, UR11, !P0 ;  /* 0x0000000b1a007c0c */ /* 0x004fc6000c781270 */
[----:B------:R1:W-:Y:S04]  /*1d470*/  @P3 STG.E.U16 desc[UR8][R8.64], R14 ;  /* 0x0000000e08003986 */ /* 0x0003e8000c101508 */
[----:B------:R-:W2:Y:S01]  /*1d480*/  LDL.LU R26, [R1+0xf8] ;  /* 0x0000f800011a7983 */ /* 0x000ea20000300800 */
[----:B---3--:R-:W-:-:S03]  /*1d490*/  ISETP.LT.AND P3, PT, R28, UR11, !P0 ;  /* 0x0000000b1c007c0c */ /* 0x008fc6000c761270 */
[----:B------:R-:W3:Y:S01]  /*1d4a0*/  LDL.LU R28, [R1+0xfc] ;  /* 0x0000fc00011c7983 */ /* 0x000ee20000300800 */
[----:B------:R-:W-:Y:S02]  /*1d4b0*/  VIADD R3, R27, 0x1b8 ;  /* 0x000001b81b037836 */ /* 0x000fe40000000000 */
[----:B------:R-:W-:-:S03]  /*1d4c0*/  IMAD R17, R29, 0x8, R13 ;  /* 0x000000081d117824 */ /* 0x000fc600078e020d */
[C---:B------:R-:W-:Y:S01]  /*1d4d0*/  ISETP.LT.AND P5, PT, R3.reuse, UR11, !P0 ;  /* 0x0000000b03007c0c */ /* 0x040fe2000c7a1270 */
[----:B------:R-:W-:Y:S01]  /*1d4e0*/  IMAD R3, R3, R29, RZ ;  /* 0x0000001d03037224 */ /* 0x000fe200078e02ff */
[----:B0-----:R-:W-:-:S04]  /*1d4f0*/  LEA R4, P6, R17, R0, 0x1 ;  /* 0x0000000011047211 */ /* 0x001fc800078c08ff */
[----:B------:R-:W-:Y:S01]  /*1d500*/  LEA.HI.X.SX32 R5, R17, R2, 0x1, P6 ;  /* 0x0000000211057211 */ /* 0x000fe200030f0eff */
[----:B------:R-:W-:Y:S01]  /*1d510*/  IMAD R17, R29, 0x10, R17 ;  /* 0x000000101d117824 */ /* 0x000fe200078e0211 */
[C---:B------:R-:W-:Y:S02]  /*1d520*/  LEA R12, P6, R3.reuse, R0, 0x1 ;  /* 0x00000000030c7211 */ /* 0x040fe400078c08ff */
[----:B------:R-:W-:Y:S02]  /*1d530*/  PRMT R18, R18, 0x7632, R18 ;  /* 0x0000763212127816 */ /* 0x000fe40000000012 */
[----:B------:R-:W-:Y:S01]  /*1d540*/  LEA.HI.X.SX32 R13, R3, R2, 0x1, P6 ;  /* 0x00000002030d7211 */ /* 0x000fe200030f0eff */
[----:B------:R-:W-:Y:S02]  /*1d550*/  IMAD R3, R29, 0x8, R17 ;  /* 0x000000081d037824 */ /* 0x000fe400078e0211 */
[----:B------:R0:W-:Y:S01]  /*1d560*/  @P4 STG.E.U16 desc[UR8][R4.64], R18 ;  /* 0x0000001204004986 */ /* 0x0001e2000c101508 */
[----:B------:R-:W-:Y:S01]  /*1d570*/  LEA R16, P4, R17, R0, 0x1 ;  /* 0x0000000011107211 */ /* 0x000fe200078808ff */
[----:B-1----:R-:W-:Y:S01]  /*1d580*/  IMAD R9, R29, 0x8, R3 ;  /* 0x000000081d097824 */ /* 0x002fe200078e0203 */
[----:B------:R-:W-:-:S02]  /*1d590*/  PRMT R6, R10, 0x7632, R6 ;  /* 0x000076320a067816 */ /* 0x000fc40000000006 */
[----:B------:R-:W-:Y:S01]  /*1d5a0*/  LEA R20, P6, R3, R0, 0x1 ;  /* 0x0000000003147211 */ /* 0x000fe200078c08ff */
[----:B------:R-:W-:Y:S01]  /*1d5b0*/  IMAD R23, R29, 0x8, R9 ;  /* 0x000000081d177824 */ /* 0x000fe200078e0209 */
[-C--:B------:R-:W-:Y:S01]  /*1d5c0*/  LEA.HI.X.SX32 R17, R17, R2.reuse, 0x1, P4 ;  /* 0x0000000211117211 */ /* 0x080fe200020f0eff */
[----:B------:R1:W-:Y:S01]  /*1d5d0*/  @P5 STG.E.U16 desc[UR8][R12.64], R6 ;  /* 0x000000060c005986 */ /* 0x0003e2000c101508 */
[----:B------:R-:W-:Y:S01]  /*1d5e0*/  LEA.HI.X.SX32 R21, R3, R2, 0x1, P6 ;  /* 0x0000000203157211 */ /* 0x000fe200030f0eff */
[----:B------:R-:W-:Y:S02]  /*1d5f0*/  VIADD R3, R27, 0x1f8 ;  /* 0x000001f81b037836 */ /* 0x000fe40000000000 */
[----:B------:R-:W-:Y:S04]  /*1d600*/  @P3 STG.E.U16 desc[UR8][R16.64], R7 ;  /* 0x0000000710003986 */ /* 0x000fe8000c101508 */
[----:B------:R4:W-:Y:S01]  /*1d610*/  @P1 STG.E.U16 desc[UR8][R20.64], R15 ;  /* 0x0000000f14001986 */ /* 0x0009e2000c101508 */
[----:B0-----:R-:W-:Y:S01]  /*1d620*/  LEA R4, P1, R9, R0, 0x1 ;  /* 0x0000000009047211 */ /* 0x001fe200078208ff */
[----:B-1----:R-:W-:Y:S01]  /*1d630*/  IMAD R6, R3, R29, RZ ;  /* 0x0000001d03067224 */ /* 0x002fe200078e02ff */
[----:B-----5:R-:W-:Y:S01]  /*1d640*/  ISETP.LT.AND P5, PT, R25, UR11, !P0 ;  /* 0x0000000b19007c0c */ /* 0x020fe2000c7a1270 */
[----:B------:R-:W-:Y:S01]  /*1d650*/  IMAD R25, R29, 0x8, R23 ;  /* 0x000000081d197824 */ /* 0x000fe200078e0217 */
[----:B------:R-:W-:-:S03]  /*1d660*/  LEA.HI.X.SX32 R5, R9, R2, 0x1, P1 ;  /* 0x0000000209057211 */ /* 0x000fc600008f0eff */
[----:B------:R-:W-:Y:S01]  /*1d670*/  IMAD R27, R29, 0x8, R25 ;  /* 0x000000081d1b7824 */ /* 0x000fe200078e0219 */
[----:B------:R-:W-:-:S03]  /*1d680*/  LEA R12, P1, R25, R0, 0x1 ;  /* 0x00000000190c7211 */ /* 0x000fc600078208ff */
[----:B------:R-:W-:Y:S01]  /*1d690*/  IMAD R29, R29, 0x8, R27 ;  /* 0x000000081d1d7824 */ /* 0x000fe200078e021b */
[----:B------:R-:W-:Y:S02]  /*1d6a0*/  LEA R8, P3, R23, R0, 0x1 ;  /* 0x0000000017087211 */ /* 0x000fe400078608ff */
[----:B------:R-:W-:Y:S02]  /*1d6b0*/  LEA.HI.X.SX32 R13, R25, R2, 0x1, P1 ;  /* 0x00000002190d7211 */ /* 0x000fe400008f0eff */
[-C--:B----4-:R-:W-:Y:S02]  /*1d6c0*/  LEA R20, P1, R29, R0.reuse, 0x1 ;  /* 0x000000001d147211 */ /* 0x090fe400078208ff */
[----:B------:R-:W-:Y:S02]  /*1d6d0*/  LEA R16, P6, R27, R0, 0x1 ;  /* 0x000000001b107211 */ /* 0x000fe400078c08ff */
[----:B------:R-:W-:Y:S02]  /*1d6e0*/  ISETP.LT.AND P4, PT, R24, UR11, !P0 ;  /* 0x0000000b18007c0c */ /* 0x000fe4000c781270 */
[----:B------:R-:W-:-:S02]  /*1d6f0*/  LEA.HI.X.SX32 R9, R23, R2, 0x1, P3 ;  /* 0x0000000217097211 */ /* 0x000fc400018f0eff */
[-C--:B------:R-:W-:Y:S02]  /*1d700*/  LEA.HI.X.SX32 R21, R29, R2.reuse, 0x1, P1 ;  /* 0x000000021d157211 */ /* 0x080fe400008f0eff */
[----:B------:R-:W-:Y:S02]  /*1d710*/  ISETP.LT.AND P1, PT, R3, UR11, !P0 ;  /* 0x0000000b03007c0c */ /* 0x000fe4000c721270 */
[----:B------:R-:W-:Y:S02]  /*1d720*/  LEA.HI.X.SX32 R17, R27, R2, 0x1, P6 ;  /* 0x000000021b117211 */ /* 0x000fe400030f0eff */
[----:B------:R-:W-:Y:S02]  /*1d730*/  LEA R22, P6, R6, R0, 0x1 ;  /* 0x0000000006167211 */ /* 0x000fe400078c08ff */
[----:B--2---:R-:W-:Y:S02]  /*1d740*/  ISETP.LT.AND P3, PT, R26, UR11, !P0 ;  /* 0x0000000b1a007c0c */ /* 0x004fe4000c761270 */
[----:B------:R-:W-:-:S02]  /*1d750*/  LEA.HI.X.SX32 R23, R6, R2, 0x1, P6 ;  /* 0x0000000206177211 */ /* 0x000fc400030f0eff */
[----:B------:R-:W-:Y:S02]  /*1d760*/  PRMT R6, R7, 0x7632, R6 ;  /* 0x0000763207067816 */ /* 0x000fe40000000006 */
[----:B------:R-:W-:Y:S01]  /*1d770*/  PRMT R15, R15, 0x7632, R15 ;  /* 0x000076320f0f7816 */ /* 0x000fe2000000000f */
[----:B------:R0:W-:Y:S01]  /*1d780*/  @P5 STG.E.U16 desc[UR8][R4.64], R19 ;  /* 0x0000001304005986 */ /* 0x0001e2000c101508 */
[----:B------:R-:W-:-:S03]  /*1d790*/  PRMT R10, R19, 0x7632, R10 ;  /* 0x00007632130a7816 */ /* 0x000fc6000000000a */
[----:B------:R0:W-:Y:S04]  /*1d7a0*/  @P4 STG.E.U16 desc[UR8][R8.64], R11 ;  /* 0x0000000b08004986 */ /* 0x0001e8000c101508 */
[----:B------:R0:W-:Y:S04]  /*1d7b0*/  @P3 STG.E.U16 desc[UR8][R12.64], R6 ;  /* 0x000000060c003986 */ /* 0x0001e8000c101508 */
[----:B------:R0:W-:Y:S01]  /*1d7c0*/  @P2 STG.E.U16 desc[UR8][R16.64], R15 ;  /* 0x0000000f10002986 */ /* 0x0001e2000c101508 */
[----:B---3--:R-:W-:-:S13]  /*1d7d0*/  ISETP.LT.AND P0, PT, R28, UR11, !P0 ;  /* 0x0000000b1c007c0c */ /* 0x008fda000c701270 */
[----:B------:R0:W-:Y:S01]  /*1d7e0*/  @P0 STG.E.U16 desc[UR8][R20.64], R10 ;  /* 0x0000000a14000986 */ /* 0x0001e2000c101508 */
[----:B------:R-:W-:Y:S05]  /*1d7f0*/  @!P1 EXIT ;  /* 0x000000000000994d */ /* 0x000fea0003800000 */
[----:B0-----:R-:W-:-:S05]  /*1d800*/  PRMT R11, R11, 0x7632, R11 ;  /* 0x000076320b0b7816 */ /* 0x001fca000000000b */
[----:B------:R-:W-:Y:S01]  /*1d810*/  STG.E.U16 desc[UR8][R22.64], R11 ;  /* 0x0000000b16007986 */ /* 0x000fe2000c101508 */
[----:B------:R-:W-:Y:S05]  /*1d820*/  EXIT ;  /* 0x000000000000794d */ /* 0x000fea0003800000 */
.L_x_3:
[----:B------:R-:W-:-:S00]  /*1d830*/  BRA `(.L_x_3) ;  /* 0xfffffffc00fc7947 */ /* 0x000fc0000383ffff */
[----:B------:R-:W-:-:S00]  /*1d840*/  NOP ;  /* 0x0000000000007918 */ /* 0x000fc00000000000 */
        /* <DEDUP_REMOVED lines=11> */
.L_x_4:


//--------------------- .nv.shared.matmul_kernel  --------------------------
	.section	.nv.shared.matmul_kernel,"aw",@nobits
	.sectionflags	@""
	.align	16
	.zero		1024


//--------------------- .nv.shared.reserved.0     --------------------------
	.section	.nv.shared.reserved.0,"aw",@nobits
	.weak		__nv_reservedSMEM_offset_0_alias
	.size		__nv_reservedSMEM_offset_0_alias, 0, 0
	.other		__nv_reservedSMEM_offset_0_alias,@"STO_CUDA_RESERVED_SHARED STV_DEFAULT"
__nv_reservedSMEM_offset_0_alias:
	.zero		0


//--------------------- .nv.constant0.matmul_kernel --------------------------
	.section	.nv.constant0.matmul_kernel,"a",@progbits
	.sectionflags	@""
	.align	4
.nv.constant0.matmul_kernel:
	.zero		608


//--------------------- SYMBOLS --------------------------

	.type		.nv.reservedSmem.offset0,@object
	.size		.nv.reservedSmem.offset0,0x4
